def matmul_kernel(
    a_ptr,
    b_ptr,
    c_ptr,
    M,
    N,
    K,
    stride_am,
    stride_ak,
    stride_bk,
    stride_bn,
    stride_cm,
    stride_cn,
    BLOCK_M: tl.constexpr,
    BLOCK_N: tl.constexpr,
    BLOCK_K: tl.constexpr,
    GROUP_M: tl.constexpr,
):
    pid = tl.program_id(axis=0)
    num_pid_m = tl.cdiv(M, BLOCK_M)
    num_pid_n = tl.cdiv(N, BLOCK_N)
    num_pid_in_group = GROUP_M * num_pid_n
    group_id = pid // num_pid_in_group
    first_pid_m = group_id * GROUP_M
    group_size_m = min(num_pid_m - first_pid_m, GROUP_M)
    pid_m = first_pid_m + ((pid % num_pid_in_group) % group_size_m)
    pid_n = (pid % num_pid_in_group) // group_size_m

    offs_am = (pid_m * BLOCK_M + tl.arange(0, BLOCK_M)) % M
    offs_bn = (pid_n * BLOCK_N + tl.arange(0, BLOCK_N)) % N
    offs_k = tl.arange(0, BLOCK_K)
    a_ptrs = a_ptr + offs_am[:, None] * stride_am + offs_k[None, :] * stride_ak
    b_ptrs = b_ptr + offs_k[:, None] * stride_bk + offs_bn[None, :] * stride_bn

    acc = tl.zeros((BLOCK_M, BLOCK_N), dtype=tl.float32)
    for kk in range(0, tl.cdiv(K, BLOCK_K)):
        a = tl.load(a_ptrs, mask=offs_k[None, :] < K - kk * BLOCK_K, other=0.0)
        b = tl.load(b_ptrs, mask=offs_k[:, None] < K - kk * BLOCK_K, other=0.0)
        acc = tl.dot(a, b, acc)
        a_ptrs += BLOCK_K * stride_ak
        b_ptrs += BLOCK_K * stride_bk

    c = acc.to(c_ptr.dtype.element_ty)
    offs_cm = pid_m * BLOCK_M + tl.arange(0, BLOCK_M)
    offs_cn = pid_n * BLOCK_N + tl.arange(0, BLOCK_N)
    c_ptrs = c_ptr + offs_cm[:, None] * stride_cm + offs_cn[None, :] * stride_cn
    mask = (offs_cm[:, None] < M) & (offs_cn[None, :] < N)
    tl.store(c_ptrs, c, mask=mask)

# config = {"BLOCK_K": 128, "BLOCK_M": 128, "BLOCK_N": 64, "GROUP_M": 8, "arch": "sm_100", "dtype": "fp32", "num_ctas": 1, "num_stages": 7, "num_warps": 4}
# arch = sm_100


// ===== COMPILED SASS (sm_100a) =====

	.target	sm_100a

	.elftype	@"ET_EXEC"


//--------------------- .note.nv.tkinfo           --------------------------
	.section	.note.nv.tkinfo,"",@"SHT_NOTE"
	.sectionflags	@"SHF_NOTE_NV_TKINFO"
	.tkinfo
        /*0018*/ 	.word	0x00000081
        /*0030*/ 	.string	""
        /*0030*/ 	.string	"ptxas-blackwell"
        /*0030*/ 	.string	"Cuda compilation tools, release 12.9, V12.9.86"
        /*0030*/ 	.string	"Build cuda_12.9.r12.9/compiler.36037853_0"
        /*0030*/ 	.string	"-v  -suppress-debug-info  -lineinfo  -arch sm_100a "



//--------------------- .note.nv.cuver            --------------------------
	.section	.note.nv.cuver,"",@"SHT_NOTE"
	.sectionflags	@"SHF_NOTE_NV_CUVER"
        /*0018*/ 	.short	0x0001
        /*001a*/ 	.short	0x0064
        /*001c*/ 	.short	0x0001
        /*001e*/ 	.short	0x0000
        /*0020*/ 	.short	0x0001
        /*0022*/ 	.short	0x0000


//--------------------- .nv.info                  --------------------------
	.section	.nv.info,"",@"SHT_CUDA_INFO"
	.align	4


	//----- nvinfo : EIATTR_REGCOUNT
	.align		4
        /*0000*/ 	.byte	0x04, 0x2f
        /*0002*/ 	.short	(.L_4 - .L_3)
	.align		4
.L_3:
        /*0004*/ 	.word	index@(matmul_kernel)
        /*0008*/ 	.word	0x000000ff


	//----- nvinfo : EIATTR_FRAME_SIZE
	.align		4
.L_4:
        /*000c*/ 	.byte	0x04, 0x11
        /*000e*/ 	.short	(.L_6 - .L_5)
	.align		4
.L_5:
        /*0010*/ 	.word	index@($__internal_2_$__cuda_sm10x_tcgen05_guardrail_trap_unallocated_columns_being_dealloced)
        /*0014*/ 	.word	0x000007a0


	//----- nvinfo : EIATTR_FRAME_SIZE
	.align		4
.L_6:
        /*0018*/ 	.byte	0x04, 0x11
        /*001a*/ 	.short	(.L_8 - .L_7)
	.align		4
.L_7:
        /*001c*/ 	.word	index@($__internal_1_$__cuda_sm10x_tcgen05_guardrail_trap_phase_invalid_during_alloc)
        /*0020*/ 	.word	0x000007a0


	//----- nvinfo : EIATTR_FRAME_SIZE
	.align		4
.L_8:
        /*0024*/ 	.byte	0x04, 0x11
        /*0026*/ 	.short	(.L_10 - .L_9)
	.align		4
.L_9:
        /*0028*/ 	.word	index@($__internal_0_$__cuda_sm10x_tcgen05_guardrail_trap_col_being_dealloced_not_returned_by_alloc)
        /*002c*/ 	.word	0x000007a0


	//----- nvinfo : EIATTR_FRAME_SIZE
	.align		4
.L_10:
        /*0030*/ 	.byte	0x04, 0x11
        /*0032*/ 	.short	(.L_12 - .L_11)
	.align		4
.L_11:
        /*0034*/ 	.word	index@(matmul_kernel)
        /*0038*/ 	.word	0x000007a0


	//----- nvinfo : EIATTR_MIN_STACK_SIZE
	.align		4
.L_12:
        /*003c*/ 	.byte	0x04, 0x12
        /*003e*/ 	.short	(.L_14 - .L_13)
	.align		4
.L_13:
        /*0040*/ 	.word	index@(matmul_kernel)
        /*0044*/ 	.word	0x000007a0
.L_14:


//--------------------- .nv.info.matmul_kernel    --------------------------
	.section	.nv.info.matmul_kernel,"",@"SHT_CUDA_INFO"
	.sectionflags	@""
	.align	4


	//----- nvinfo : EIATTR_CUDA_API_VERSION
	.align		4
        /*0000*/ 	.byte	0x04, 0x37
        /*0002*/ 	.short	(.L_16 - .L_15)
.L_15:
        /*0004*/ 	.word	0x00000081


	//----- nvinfo : EIATTR_KPARAM_INFO
	.align		4
.L_16:
        /*0008*/ 	.byte	0x04, 0x17
        /*000a*/ 	.short	(.L_18 - .L_17)
.L_17:
        /*000c*/ 	.word	0x00000000
        /*0010*/ 	.short	0x000d
        /*0012*/ 	.short	0x0048
        /*0014*/ 	.byte	0x00, 0xf4, 0x21, 0x00


	//----- nvinfo : EIATTR_KPARAM_INFO
	.align		4
.L_18:
        /*0018*/ 	.byte	0x04, 0x17
        /*001a*/ 	.short	(.L_20 - .L_19)
.L_19:
        /*001c*/ 	.word	0x00000000
        /*0020*/ 	.short	0x000c
        /*0022*/ 	.short	0x0040
        /*0024*/ 	.byte	0x00, 0xf4, 0x21, 0x00


	//----- nvinfo : EIATTR_KPARAM_INFO
	.align		4
.L_20:
        /*0028*/ 	.byte	0x04, 0x17
        /*002a*/ 	.short	(.L_22 - .L_21)
.L_21:
        /*002c*/ 	.word	0x00000000
        /*0030*/ 	.short	0x000b
        /*0032*/ 	.short	0x0038
        /*0034*/ 	.byte	0x00, 0xf0, 0x11, 0x00


	//----- nvinfo : EIATTR_KPARAM_INFO
	.align		4
.L_22:
        /*0038*/ 	.byte	0x04, 0x17
        /*003a*/ 	.short	(.L_24 - .L_23)
.L_23:
        /*003c*/ 	.word	0x00000000
        /*0040*/ 	.short	0x000a
        /*0042*/ 	.short	0x0034
        /*0044*/ 	.byte	0x00, 0xf0, 0x11, 0x00


	//----- nvinfo : EIATTR_KPARAM_INFO
	.align		4
.L_24:
        /*0048*/ 	.byte	0x04, 0x17
        /*004a*/ 	.short	(.L_26 - .L_25)
.L_25:
        /*004c*/ 	.word	0x00000000
        /*0050*/ 	.short	0x0009
        /*0052*/ 	.short	0x0030
        /*0054*/ 	.byte	0x00, 0xf0, 0x11, 0x00


	//----- nvinfo : EIATTR_KPARAM_INFO
	.align		4
.L_26:
        /*0058*/ 	.byte	0x04, 0x17
        /*005a*/ 	.short	(.L_28 - .L_27)
.L_27:
        /*005c*/ 	.word	0x00000000
        /*0060*/ 	.short	0x0008
        /*0062*/ 	.short	0x002c
        /*0064*/ 	.byte	0x00, 0xf0, 0x11, 0x00


	//----- nvinfo : EIATTR_KPARAM_INFO
	.align		4
.L_28:
        /*0068*/ 	.byte	0x04, 0x17
        /*006a*/ 	.short	(.L_30 - .L_29)
.L_29:
        /*006c*/ 	.word	0x00000000
        /*0070*/ 	.short	0x0007
        /*0072*/ 	.short	0x0028
        /*0074*/ 	.byte	0x00, 0xf0, 0x11, 0x00


	//----- nvinfo : EIATTR_KPARAM_INFO
	.align		4
.L_30:
        /*0078*/ 	.byte	0x04, 0x17
        /*007a*/ 	.short	(.L_32 - .L_31)
.L_31:
        /*007c*/ 	.word	0x00000000
        /*0080*/ 	.short	0x0006
        /*0082*/ 	.short	0x0024
        /*0084*/ 	.byte	0x00, 0xf0, 0x11, 0x00


	//----- nvinfo : EIATTR_KPARAM_INFO
	.align		4
.L_32:
        /*0088*/ 	.byte	0x04, 0x17
        /*008a*/ 	.short	(.L_34 - .L_33)
.L_33:
        /*008c*/ 	.word	0x00000000
        /*0090*/ 	.short	0x0005
        /*0092*/ 	.short	0x0020
        /*0094*/ 	.byte	0x00, 0xf0, 0x11, 0x00


	//----- nvinfo : EIATTR_KPARAM_INFO
	.align		4
.L_34:
        /*0098*/ 	.byte	0x04, 0x17
        /*009a*/ 	.short	(.L_36 - .L_35)
.L_35:
        /*009c*/ 	.word	0x00000000
        /*00a0*/ 	.short	0x0004
        /*00a2*/ 	.short	0x001c
        /*00a4*/ 	.byte	0x00, 0xf0, 0x11, 0x00


	//----- nvinfo : EIATTR_KPARAM_INFO
	.align		4
.L_36:
        /*00a8*/ 	.byte	0x04, 0x17
        /*00aa*/ 	.short	(.L_38 - .L_37)
.L_37:
        /*00ac*/ 	.word	0x00000000
        /*00b0*/ 	.short	0x0003
        /*00b2*/ 	.short	0x0018
        /*00b4*/ 	.byte	0x00, 0xf0, 0x11, 0x00


	//----- nvinfo : EIATTR_KPARAM_INFO
	.align		4
.L_38:
        /*00b8*/ 	.byte	0x04, 0x17
        /*00ba*/ 	.short	(.L_40 - .L_39)
.L_39:
        /*00bc*/ 	.word	0x00000000
        /*00c0*/ 	.short	0x0002
        /*00c2*/ 	.short	0x0010
        /*00c4*/ 	.byte	0x00, 0xf4, 0x21, 0x00


	//----- nvinfo : EIATTR_KPARAM_INFO
	.align		4
.L_40:
        /*00c8*/ 	.byte	0x04, 0x17
        /*00ca*/ 	.short	(.L_42 - .L_41)
.L_41:
        /*00cc*/ 	.word	0x00000000
        /*00d0*/ 	.short	0x0001
        /*00d2*/ 	.short	0x0008
        /*00d4*/ 	.byte	0x00, 0xf4, 0x21, 0x00


	//----- nvinfo : EIATTR_KPARAM_INFO
	.align		4
.L_42:
        /*00d8*/ 	.byte	0x04, 0x17
        /*00da*/ 	.short	(.L_44 - .L_43)
.L_43:
        /*00dc*/ 	.word	0x00000000
        /*00e0*/ 	.short	0x0000
        /*00e2*/ 	.short	0x0000
        /*00e4*/ 	.byte	0x00, 0xf4, 0x21, 0x00


	//----- nvinfo : EIATTR_AT_ENTRY_FRAGMENTS
	.align		4
.L_44:
        /*00e8*/ 	.byte	0x04, 0x4f
        /*00ea*/ 	.short	(.L_46 - .L_45)


	//   ....[0]....
.L_45:
        /*00ec*/ 	.word	0x00000004


	//----- nvinfo : EIATTR_RESERVED_SMEM_USED
	.align		4
.L_46:
        /*00f0*/ 	.byte	0x01, 0x41
	.zero		2


	//----- nvinfo : EIATTR_SPARSE_MMA_MASK
	.align		4
        /*00f4*/ 	.byte	0x03, 0x50
        /*00f6*/ 	.short	0x0000


	//----- nvinfo : EIATTR_TCGEN05_1CTA_USED
	.align		4
        /*00f8*/ 	.byte	0x01, 0x51
	.zero		2


	//----- nvinfo : EIATTR_MAXREG_COUNT
	.align		4
        /*00fc*/ 	.byte	0x03, 0x1b
        /*00fe*/ 	.short	0x00ff


	//----- nvinfo : EIATTR_NUM_BARRIERS
	.align		4
        /*0100*/ 	.byte	0x02, 0x4c
        /*0102*/ 	.byte	0x01
	.zero		1


	//----- nvinfo : EIATTR_ANNOTATIONS
	.align		4
        /*0104*/ 	.byte	0x04, 0x55
        /*0106*/ 	.short	(.L_48 - .L_47)


	//   ....[0]....
.L_47:
        /*0108*/ 	.word	0x00000001
        /*010c*/ 	.byte	0xd0, 0x09, 0x00, 0x00, 0x01, 0x00, 0x00, 0x00, 0x30, 0x0a, 0x00, 0x00, 0x01, 0x00, 0x00, 0x00
        /* <DEDUP_REMOVED lines=1273> */
        /*50ac*/ 	.byte	0x30, 0xef, 0x02, 0x00, 0x01, 0x00, 0x00, 0x00, 0x50, 0xef, 0x02, 0x00


	//----- nvinfo : EIATTR_INT_WARP_WIDE_INSTR_OFFSETS
	.align		4
.L_48:
        /*50b8*/ 	.byte	0x04, 0x31
        /*50ba*/ 	.short	(.L_50 - .L_49)


	//   ....[0]....
.L_49:
        /*50bc*/ 	.word	0x000070a0


	//   ....[1]....
        /*50c0*/ 	.word	0x00007160


	//   ....[2]....
        /*50c4*/ 	.word	0x000071a0


	//   ....[3]....
        /*50c8*/ 	.word	0x0002f3f0


	//   ....[4]....
        /*50cc*/ 	.word	0x0002f440


	//----- nvinfo : EIATTR_COOP_GROUP_MASK_REGIDS
	.align		4
.L_50:
        /*50d0*/ 	.byte	0x04, 0x29
        /*50d2*/ 	.short	(.L_52 - .L_51)


	//   ....[0]....
.L_51:
        /*50d4*/ 	.word	0xffffffff


	//   ....[1]....
        /*50d8*/ 	.word	0xffffffff


	//   ....[2]....
        /*50dc*/ 	.word	0xffffffff


	//   ....[3]....
        /*50e0*/ 	.word	0xffffffff


	//----- nvinfo : EIATTR_COOP_GROUP_INSTR_OFFSETS
	.align		4
.L_52:
        /*50e4*/ 	.byte	0x04, 0x28
        /*50e6*/ 	.short	(.L_54 - .L_53)


	//   ....[0]....
.L_53:
        /*50e8*/ 	.word	0x00000070


	//   ....[1]....
        /*50ec*/ 	.word	0x00000330


	//   ....[2]....
        /*50f0*/ 	.word	0x0002f280


	//   ....[3]....
        /*50f4*/ 	.word	0x0002f4f0


	//----- nvinfo : EIATTR_VRC_CTA_INIT_COUNT
	.align		4
.L_54:
        /*50f8*/ 	.byte	0x02, 0x4a
        /*50fa*/ 	.byte	0x80
	.zero		1


	//----- nvinfo : EIATTR_MBARRIER_INSTR_OFFSETS
	.align		4
        /*50fc*/ 	.byte	0x04, 0x39
        /*50fe*/ 	.short	(.L_56 - .L_55)


	//   ....[0]....
.L_55:
        /*5100*/ 	.word	0x000071d0
        /*5104*/ 	.word	0x000000ff
        /*5108*/ 	.word	0x00000000
        /*510c*/ 	.short	0x0100
        /*510e*/ 	.byte	0x04
	.zero		1


	//   ....[1]....
        /*5110*/ 	.word	0x000072b0
        /*5114*/ 	.word	0x000000ff
        /*5118*/ 	.word	0x00098008
        /*511c*/ 	.short	0x0100
        /*511e*/ 	.byte	0x09
	.zero		1


	//   ....[2]....
        /*5120*/ 	.word	0x00024f70
        /*5124*/ 	.word	0x000000ff
        /*5128*/ 	.word	0x00000000
        /*512c*/ 	.short	0x010a
        /*512e*/ 	.byte	0x04
	.zero		1


	//   ....[3]....
        /*5130*/ 	.word	0x0002da50
        /*5134*/ 	.word	0x000000ff
        /*5138*/ 	.word	0x00000000
        /*513c*/ 	.short	0x010a
        /*513e*/ 	.byte	0x04
	.zero		1


	//   ....[4]....
        /*5140*/ 	.word	0x0002dc70
        /*5144*/ 	.word	0x000000ff
        /*5148*/ 	.word	0x00098000
        /*514c*/ 	.short	0x0108
        /*514e*/ 	.byte	0x09
	.zero		1


	//   ....[5]....
        /*5150*/ 	.word	0x0002dd70
        /*5154*/ 	.word	0x000000ff
        /*5158*/ 	.word	0x00098008
        /*515c*/ 	.short	0x0108
        /*515e*/ 	.byte	0x09
	.zero		1


	//   ....[6]....
        /*5160*/ 	.word	0x0002f510
        /*5164*/ 	.word	0x000000ff
        /*5168*/ 	.word	0x00000000
        /*516c*/ 	.short	0x010a
        /*516e*/ 	.byte	0x04
	.zero		1


	//   ....[7]....
        /*5170*/ 	.word	0x0002f540
        /*5174*/ 	.word	0x000000ff
        /*5178*/ 	.word	0x00000000
        /*517c*/ 	.short	0x010a
        /*517e*/ 	.byte	0x04
	.zero		1


	//----- nvinfo : EIATTR_NUM_MBARRIERS
	.align		4
.L_56:
        /*5180*/ 	.byte	0x03, 0x38
        /*5182*/ 	.short	0x0002


	//----- nvinfo : EIATTR_EXIT_INSTR_OFFSETS
	.align		4
        /*5184*/ 	.byte	0x04, 0x1c
        /*5186*/ 	.short	(.L_58 - .L_57)


	//   ....[0]....
.L_57:
        /*5188*/ 	.word	0x0002f500


	//----- nvinfo : EIATTR_REQNTID
	.align		4
.L_58:
        /*518c*/ 	.byte	0x04, 0x10
        /*518e*/ 	.short	(.L_60 - .L_59)
.L_59:
        /*5190*/ 	.word	0x00000080
        /*5194*/ 	.word	0x00000001
        /*5198*/ 	.word	0x00000001


	//----- nvinfo : EIATTR_CRS_STACK_SIZE
	.align		4
.L_60:
        /*519c*/ 	.byte	0x04, 0x1e
        /*519e*/ 	.short	(.L_62 - .L_61)
.L_61:
        /*51a0*/ 	.word	0x00000000


	//----- nvinfo : EIATTR_CBANK_PARAM_SIZE
	.align		4
.L_62:
        /*51a4*/ 	.byte	0x03, 0x19
        /*51a6*/ 	.short	0x0050


	//----- nvinfo : EIATTR_PARAM_CBANK
	.align		4
        /*51a8*/ 	.byte	0x04, 0x0a
        /*51aa*/ 	.short	(.L_64 - .L_63)
	.align		4
.L_63:
        /*51ac*/ 	.word	index@(.nv.constant0.matmul_kernel)
        /*51b0*/ 	.short	0x0380
        /*51b2*/ 	.short	0x0050


	//----- nvinfo : EIATTR_SW_WAR
	.align		4
.L_64:
        /*51b4*/ 	.byte	0x04, 0x36
        /*51b6*/ 	.short	(.L_66 - .L_65)
.L_65:
        /*51b8*/ 	.word	0x00000008
.L_66:


//--------------------- .nv.compat                --------------------------
	.section	.nv.compat,"",@"SHT_CUDA_COMPAT_INFO"
	.align	4
        /*0000*/ 	.byte	0x02, 0x02, 0x02, 0x00, 0x02, 0x05, 0x05, 0x00, 0x02, 0x03, 0x00, 0x00, 0x02, 0x06, 0x01, 0x00


//--------------------- .nv.callgraph             --------------------------
	.section	.nv.callgraph,"",@"SHT_CUDA_CALLGRAPH"
	.align	4
	.sectionentsize	8
	.align		4
        /*0000*/ 	.word	0x00000000
	.align		4
        /*0004*/ 	.word	0xffffffff
	.align		4
        /*0008*/ 	.word	0x00000000
	.align		4
        /*000c*/ 	.word	0xfffffffe
	.align		4
        /*0010*/ 	.word	0x00000000
	.align		4
        /*0014*/ 	.word	0xfffffffd
	.align		4
        /*0018*/ 	.word	0x00000000
	.align		4
        /*001c*/ 	.word	0xfffffffc


//--------------------- .text.matmul_kernel       --------------------------
	.section	.text.matmul_kernel,"ax",@progbits
	.align	128
        .global         matmul_kernel
        .type           matmul_kernel,@function
        .size           matmul_kernel,(.L_x_21 - matmul_kernel)
        .other          matmul_kernel,@"STO_CUDA_ENTRY STV_DEFAULT"
matmul_kernel:
.text.matmul_kernel:
[----:B------:R-:W1:Y:S01]  /*0000*/  LDC R1, c[0x0][0x37c] ;  /* 0x0000df00ff017b82 */ /* 0x000e620000000800 */
[----:B------:R-:W2:Y:S01]  /*0010*/  S2R R2, SR_TID.X ;  /* 0x0000000000027919 */ /* 0x000ea20000002100 */
[----:B-1----:R-:W-:Y:S01]  /*0020*/  VIADD R1, R1, 0xfffff860 ;  /* 0xfffff86001017836 */ /* 0x002fe20000000000 */
[----:B--2---:R-:W-:-:S13]  /*0030*/  ISETP.GE.U32.AND P0, PT, R2, 0x20, PT ;  /* 0x000000200200780c */ /* 0x004fda0003f06070 */
[----:B------:R-:W-:Y:S02]  /*0040*/  VOTEU.ANY UP0, P0 ;  /* 0x0000000000ff7886 */ /* 0x000fe40000000100 */
[----:B------:R-:W-:Y:S05]  /*0050*/  BRA.U UP0, `(.L_x_0) ;  /* 0x0000000100b87547 */ /* 0x000fea000b800000 */
[----:B------:R-:W1:Y:S01]  /*0060*/  S2UR UR6, SR_CgaCtaId ;  /* 0x00000000000679c3 */ /* 0x000e620000008800 */
[----:B------:R-:W-:Y:S01]  /*0070*/  NOP ;  /* 0x0000000000007918 */ /* 0x000fe20000000000 */
[----:B------:R-:W-:Y:S02]  /*0080*/  UMOV UR4, 0x40 ;  /* 0x0000004000047882 */ /* 0x000fe40000000000 */
[----:B-1----:R-:W-:-:S09]  /*0090*/  ULEA UR4, UR6, UR4, 0x18 ;  /* 0x0000000406047291 */ /* 0x002fd2000f8ec0ff */
[----:B------:R-:W1:Y:S01]  /*00a0*/  LDS.U8 R0, [UR4] ;  /* 0x00000004ff007984 */ /* 0x000e620008000000 */
[----:B------:R-:W-:Y:S02]  /*00b0*/  UMOV UR4, 0x400 ;  /* 0x0000040000047882 */ /* 0x000fe40000000000 */
[----:B------:R-:W-:Y:S01]  /*00c0*/  ULEA UR4, UR6, UR4, 0x18 ;  /* 0x0000000406047291 */ /* 0x000fe2000f8ec0ff */
[----:B-1----:R-:W-:-:S13]  /*00d0*/  ISETP.NE.AND P0, PT, R0, RZ, PT ;  /* 0x000000ff0000720c */ /* 0x002fda0003f05270 */
[----:B------:R-:W-:Y:S05]  /*00e0*/  @P0 BRA `(.L_x_1) ;  /* 0x00000000007c0947 */ /* 0x000fea0003800000 */
[----:B------:R-:W-:-:S13]  /*00f0*/  ELECT P0, URZ, PT ;  /* 0x0000000000ff782f */ /* 0x000fda0003800000 */
[----:B------:R-:W-:Y:S05]  /*0100*/  @!P0 BRA `(.L_x_2) ;  /* 0x0000000000848947 */ /* 0x000fea0003800000 */
[----:B------:R-:W-:Y:S01]  /*0110*/  UMOV UR5, 0x8 ;  /* 0x0000000800057882 */ /* 0x000fe20000000000 */
[----:B------:R-:W-:Y:S02]  /*0120*/  IMAD.MOV.U32 R5, RZ, RZ, 0x1 ;  /* 0x00000001ff057424 */ /* 0x000fe400078e00ff */
[----:B------:R-:W-:Y:S02]  /*0130*/  IMAD.MOV.U32 R3, RZ, RZ, 0xff ;  /* 0x000000ffff037424 */ /* 0x000fe400078e00ff */
[----:B------:R-:W-:Y:S04]  /*0140*/  DEPBAR.LE SB1, 0x36 ;  /* 0x00009d800000791a */ /* 0x000fe80000000000 */
[----:B------:R-:W1:Y:S02]  /*0150*/  UTCATOMSWS.FIND_AND_SET.ALIGN UP1, UR5, UR5 ;  /* 0x00000005000575e3 */ /* 0x000e640008020800 */
[----:B-1----:R-:W-:-:S04]  /*0160*/  PLOP3.LUT P0, PT, PT, PT, UP1, 0x80, 0x8 ;  /* 0x000000000008781c */ /* 0x002fc80003f0f018 */
[----:B------:R-:W-:-:S04]  /*0170*/  SEL R0, RZ, 0xffffffff, !P0 ;  /* 0xffffffffff007807 */ /* 0x000fc80004000000 */
[----:B------:R-:W-:Y:S01]  /*0180*/  ISETP.NE.AND P0, PT, R0, RZ, PT ;  /* 0x000000ff0000720c */ /* 0x000fe20003f05270 */
[----:B------:R-:W-:-:S12]  /*0190*/  IMAD.U32 R0, RZ, RZ, UR5 ;  /* 0x00000005ff007e24 */ /* 0x000fd8000f8e00ff */
[----:B------:R-:W-:Y:S05]  /*01a0*/  @P0 BRA `(.L_x_3) ;  /* 0x0000000000240947 */ /* 0x000fea0003800000 */
.L_x_4:
[----:B------:R-:W-:Y:S05]  /*01b0*/  NANOSLEEP 0x64 ;  /* 0x000000640000795d */ /* 0x000fea0003800000 */
[----:B------:R-:W-:-:S05]  /*01c0*/  UMOV UR5, 0x8 ;  /* 0x0000000800057882 */ /* 0x000fca0000000000 */
[----:B------:R-:W-:Y:S04]  /*01d0*/  DEPBAR.LE SB1, 0x36 ;  /* 0x00009d800000791a */ /* 0x000fe80000000000 */
[----:B------:R-:W1:Y:S02]  /*01e0*/  UTCATOMSWS.FIND_AND_SET.ALIGN UP1, UR5, UR5 ;  /* 0x00000005000575e3 */ /* 0x000e640008020800 */
[----:B-1----:R-:W-:-:S04]  /*01f0*/  PLOP3.LUT P0, PT, PT, PT, UP1, 0x80, 0x8 ;  /* 0x000000000008781c */ /* 0x002fc80003f0f018 */
[----:B------:R-:W-:-:S04]  /*0200*/  SEL R0, RZ, 0xffffffff, !P0 ;  /* 0xffffffffff007807 */ /* 0x000fc80004000000 */
[----:B------:R-:W-:Y:S02]  /*0210*/  ISETP.NE.AND P0, PT, R0, RZ, PT ;  /* 0x000000ff0000720c */ /* 0x000fe40003f05270 */
[----:B------:R-:W-:-:S11]  /*0220*/  MOV R0, UR5 ;  /* 0x0000000500007c02 */ /* 0x000fd60008000f00 */
[----:B------:R-:W-:Y:S05]  /*0230*/  @!P0 BRA `(.L_x_4) ;  /* 0xfffffffc00dc8947 */ /* 0x000fea000383ffff */
.L_x_3:
[C---:B------:R-:W-:Y:S01]  /*0240*/  VIADD R4, R0.reuse, 0x10 ;  /* 0x0000001000047836 */ /* 0x040fe20000000000 */
[----:B------:R-:W-:Y:S01]  /*0250*/  UMOV UR5, 0x50 ;  /* 0x0000005000057882 */ /* 0x000fe20000000000 */
[----:B------:R-:W-:Y:S01]  /*0260*/  SHF.L.U32 R3, R3, R0, RZ ;  /* 0x0000000003037219 */ /* 0x000fe200000006ff */
[----:B------:R-:W-:Y:S01]  /*0270*/  ULEA UR5, UR6, UR5, 0x18 ;  /* 0x0000000506057291 */ /* 0x000fe2000f8ec0ff */
[----:B------:R-:W-:Y:S01]  /*0280*/  IMAD.SHL.U32 R0, R0, 0x20, RZ ;  /* 0x0000002000007824 */ /* 0x000fe200078e00ff */
[----:B------:R-:W-:-:S04]  /*0290*/  SHF.L.U32 R4, R5, R4, RZ ;  /* 0x0000000405047219 */ /* 0x000fc800000006ff */
[----:B------:R-:W-:-:S05]  /*02a0*/  LOP3.LUT R3, R4, R3, RZ, 0xfc, !PT ;  /* 0x0000000304037212 */ /* 0x000fca00078efcff */
[----:B------:R1:W-:Y:S04]  /*02b0*/  ATOMS.OR RZ, [UR5], R3 ;  /* 0x00000003ffff798c */ /* 0x0003e8000b000005 */
[----:B------:R1:W-:Y:S01]  /*02c0*/  STS [UR4], R0 ;  /* 0x00000000ff007988 */ /* 0x0003e20008000804 */
[----:B------:R-:W-:Y:S05]  /*02d0*/  BRA `(.L_x_2) ;  /* 0x0000000000107947 */ /* 0x000fea0003800000 */
.L_x_1:
[----:B------:R-:W-:Y:S01]  /*02e0*/  IMAD.MOV.U32 R0, RZ, RZ, -0x1 ;  /* 0xffffffffff007424 */ /* 0x000fe200078e00ff */
[----:B------:R-:W-:-:S04]  /*02f0*/  MOV R4, 0x320 ;  /* 0x0000032000047802 */ /* 0x000fc80000000f00 */
[----:B------:R1:W-:Y:S03]  /*0300*/  STS [UR4], R0 ;  /* 0x00000000ff007988 */ /* 0x0003e60008000804 */
[----:B-1----:R-:W-:Y:S05]  /*0310*/  CALL.REL.NOINC `($__internal_1_$__cuda_sm10x_tcgen05_guardrail_trap_phase_invalid_during_alloc) ;  /* 0x000002f000a07944 */ /* 0x002fea0003c00000 */
.L_x_2:
[----:B------:R-:W-:Y:S05]  /*0320*/  WARPSYNC.ALL ;  /* 0x0000000000007948 */ /* 0x000fea0003800000 */
[----:B------:R-:W-:Y:S01]  /*0330*/  NOP ;  /* 0x0000000000007918 */ /* 0x000fe20000000000 */
.L_x_0:
[----:B------:R-:W2:Y:S01]  /*0340*/  LDC.64 R106, c[0x0][0x398] ;  /* 0x0000e600ff6a7b82 */ /* 0x000ea20000000a00 */
[----:B------:R-:W3:Y:S01]  /*0350*/  S2R R9, SR_CTAID.X ;  /* 0x0000000000097919 */ /* 0x000ee20000002500 */
[----:B------:R-:W-:Y:S01]  /*0360*/  UMOV UR9, 0x400 ;  /* 0x0000040000097882 */ /* 0x000fe20000000000 */
[----:B------:R-:W4:Y:S01]  /*0370*/  LDCU UR5, c[0x0][0x3a4] ;  /* 0x00007480ff0577ac */ /* 0x000f220008000800 */
[----:B------:R-:W5:Y:S04]  /*0380*/  LDCU UR6, c[0x0][0x3b0] ;  /* 0x00007600ff0677ac */ /* 0x000f680008000800 */
[----:B------:R-:W1:Y:S01]  /*0390*/  S2UR UR4, SR_CgaCtaId ;  /* 0x00000000000479c3 */ /* 0x000e620000008800 */
[----:B------:R-:W1:Y:S01]  /*03a0*/  LDCU.128 UR12, c[0x0][0x380] ;  /* 0x00007000ff0c77ac */ /* 0x000e620008000c00 */
[----:B------:R-:W1:Y:S02]  /*03b0*/  LDCU.64 UR22, c[0x0][0x358] ;  /* 0x00006b00ff1677ac */ /* 0x000e640008000a00 */
[----:B-12---:R-:W-:-:S05]  /*03c0*/  VIADD R0, R107, 0x3f ;  /* 0x0000003f6b007836 */ /* 0x006fca0000000000 */
[----:B------:R-:W-:Y:S01]  /*03d0*/  SHF.R.S32.HI R3, RZ, 0x1f, R0 ;  /* 0x0000001fff037819 */ /* 0x000fe20000011400 */
[----:B------:R-:W-:-:S03]  /*03e0*/  ULEA UR9, UR4, UR9, 0x18 ;  /* 0x0000000904097291 */ /* 0x000fc6000f8ec0ff */
[----:B------:R-:W-:Y:S02]  /*03f0*/  LEA.HI R3, R3, R0, RZ, 0x6 ;  /* 0x0000000003037211 */ /* 0x000fe400078f30ff */
[----:B---3--:R-:W-:Y:S02]  /*0400*/  IABS R10, R9 ;  /* 0x00000009000a7213 */ /* 0x008fe40000000000 */
[----:B------:R-:W-:-:S04]  /*0410*/  SHF.R.S32.HI R3, RZ, 0x6, R3 ;  /* 0x00000006ff037819 */ /* 0x000fc80000011403 */
[----:B------:R-:W-:-:S04]  /*0420*/  SHF.L.U32 R6, R3, 0x3, RZ ;  /* 0x0000000303067819 */ /* 0x000fc800000006ff */
[-C--:B------:R-:W-:Y:S02]  /*0430*/  IABS R3, R6.reuse ;  /* 0x0000000600037213 */ /* 0x080fe40000000000 */
[----:B------:R-:W-:Y:S02]  /*0440*/  IABS R11, R6 ;  /* 0x00000006000b7213 */ /* 0x000fe40000000000 */
[----:B------:R-:W1:Y:S08]  /*0450*/  I2F.RP R0, R3 ;  /* 0x0000000300007306 */ /* 0x000e700000209400 */
[----:B-1----:R-:W1:Y:S02]  /*0460*/  MUFU.RCP R0, R0 ;  /* 0x0000000000007308 */ /* 0x002e640000001000 */
[----:B-1----:R-:W-:Y:S01]  /*0470*/  VIADD R4, R0, 0xffffffe ;  /* 0x0ffffffe00047836 */ /* 0x002fe20000000000 */
[----:B------:R-:W-:-:S05]  /*0480*/  IADD3 R0, PT, PT, RZ, -R11, RZ ;  /* 0x8000000bff007210 */ /* 0x000fca0007ffe0ff */
[----:B------:R1:W2:Y:S02]  /*0490*/  F2I.FTZ.U32.TRUNC.NTZ R5, R4 ;  /* 0x0000000400057305 */ /* 0x0002a4000021f000 */
[----:B-1----:R-:W-:Y:S02]  /*04a0*/  IMAD.MOV.U32 R4, RZ, RZ, RZ ;  /* 0x000000ffff047224 */ /* 0x002fe400078e00ff */
[----:B--2---:R-:W-:-:S04]  /*04b0*/  IMAD.MOV R8, RZ, RZ, -R5 ;  /* 0x000000ffff087224 */ /* 0x004fc800078e0a05 */
[----:B------:R-:W-:Y:S02]  /*04c0*/  IMAD R7, R8, R3, RZ ;  /* 0x0000000308077224 */ /* 0x000fe400078e02ff */
[----:B------:R-:W-:Y:S02]  /*04d0*/  IMAD.MOV.U32 R8, RZ, RZ, R10 ;  /* 0x000000ffff087224 */ /* 0x000fe400078e000a */
[----:B------:R-:W-:Y:S01]  /*04e0*/  IMAD.HI.U32 R5, R5, R7, R4 ;  /* 0x0000000705057227 */ /* 0x000fe200078e0004 */
[----:B------:R-:W-:-:S05]  /*04f0*/  IABS R4, R106 ;  /* 0x0000006a00047213 */ /* 0x000fca0000000000 */
[----:B------:R-:W-:-:S04]  /*0500*/  IMAD.HI.U32 R5, R5, R8, RZ ;  /* 0x0000000805057227 */ /* 0x000fc800078e00ff */
[----:B------:R-:W-:Y:S01]  /*0510*/  IMAD R0, R5, R0, R8 ;  /* 0x0000000005007224 */ /* 0x000fe200078e0208 */
[----:B------:R-:W-:Y:S04]  /*0520*/  BAR.SYNC.DEFER_BLOCKING 0x0 ;  /* 0x0000000000007b1d */ /* 0x000fe80000010000 */
[----:B------:R-:W-:-:S13]  /*0530*/  ISETP.GT.U32.AND P1, PT, R3, R0, PT ;  /* 0x000000000300720c */ /* 0x000fda0003f24070 */
[----:B------:R-:W-:Y:S02]  /*0540*/  @!P1 IMAD.IADD R0, R0, 0x1, -R3 ;  /* 0x0000000100009824 */ /* 0x000fe400078e0a03 */
[----:B------:R-:W-:Y:S01]  /*0550*/  @!P1 VIADD R5, R5, 0x1 ;  /* 0x0000000105059836 */ /* 0x000fe20000000000 */
[----:B------:R-:W-:Y:S02]  /*0560*/  ISETP.NE.AND P1, PT, R6, RZ, PT ;  /* 0x000000ff0600720c */ /* 0x000fe40003f25270 */
[----:B------:R-:W-:Y:S02]  /*0570*/  ISETP.GE.U32.AND P0, PT, R0, R3, PT ;  /* 0x000000030000720c */ /* 0x000fe40003f06070 */
[----:B------:R-:W-:-:S04]  /*0580*/  LOP3.LUT R0, R9, R6, RZ, 0x3c, !PT ;  /* 0x0000000609007212 */ /* 0x000fc800078e3cff */
[----:B------:R-:W-:Y:S01]  /*0590*/  ISETP.GE.AND P2, PT, R0, RZ, PT ;  /* 0x000000ff0000720c */ /* 0x000fe20003f46270 */
[----:B------:R-:W-:-:S05]  /*05a0*/  VIADD R0, R106, 0x7f ;  /* 0x0000007f6a007836 */ /* 0x000fca0000000000 */
[----:B------:R-:W-:Y:S01]  /*05b0*/  SHF.R.S32.HI R3, RZ, 0x1f, R0 ;  /* 0x0000001fff037819 */ /* 0x000fe20000011400 */
[----:B------:R-:W-:-:S03]  /*05c0*/  @P0 VIADD R5, R5, 0x1 ;  /* 0x0000000105050836 */ /* 0x000fc60000000000 */
[----:B------:R-:W-:-:S03]  /*05d0*/  LEA.HI R3, R3, R0, RZ, 0x7 ;  /* 0x0000000003037211 */ /* 0x000fc600078f38ff */
[----:B------:R-:W-:Y:S02]  /*05e0*/  @!P2 IADD3 R5, PT, PT, -R5, RZ, RZ ;  /* 0x000000ff0505a210 */ /* 0x000fe40007ffe1ff */
[----:B------:R-:W-:-:S05]  /*05f0*/  @!P1 LOP3.LUT R5, RZ, R6, RZ, 0x33, !PT ;  /* 0x00000006ff059212 */ /* 0x000fca00078e33ff */
[----:B------:R-:W-:Y:S02]  /*0600*/  IMAD.SHL.U32 R12, R5, 0x8, RZ ;  /* 0x00000008050c7824 */ /* 0x000fe400078e00ff */
[----:B------:R-:W-:-:S03]  /*0610*/  IMAD.MOV R5, RZ, RZ, -R5 ;  /* 0x000000ffff057224 */ /* 0x000fc600078e0a05 */
[----:B------:R-:W-:Y:S01]  /*0620*/  LEA.HI.SX32 R3, R3, -R12, 0x19 ;  /* 0x8000000c03037211 */ /* 0x000fe200078fcaff */
[----:B------:R-:W-:Y:S02]  /*0630*/  IMAD R14, R6, R5, R9 ;  /* 0x00000005060e7224 */ /* 0x000fe400078e0209 */
[----:B------:R-:W-:Y:S01]  /*0640*/  HFMA2 R6, -RZ, RZ, 0, 0 ;  /* 0x00000000ff067431 */ /* 0x000fe200000001ff */
[----:B------:R-:W-:Y:S02]  /*0650*/  IABS R9, R107 ;  /* 0x0000006b00097213 */ /* 0x000fe40000000000 */
[----:B------:R-:W-:Y:S02]  /*0660*/  VIMNMX R13, PT, PT, R3, 0x8, PT ;  /* 0x00000008030d7848 */ /* 0x000fe40003fe0100 */
[----:B------:R-:W1:Y:S02]  /*0670*/  I2F.RP R3, R4 ;  /* 0x0000000400037306 */ /* 0x000e640000209400 */
[----:B------:R-:W-:-:S06]  /*0680*/  IABS R11, R13 ;  /* 0x0000000d000b7213 */ /* 0x000fcc0000000000 */
[----:B------:R-:W2:Y:S08]  /*0690*/  I2F.RP R0, R11 ;  /* 0x0000000b00007306 */ /* 0x000eb00000209400 */
[----:B-1----:R-:W-:Y:S08]  /*06a0*/  MUFU.RCP R3, R3 ;  /* 0x0000000300037308 */ /* 0x002ff00000001000 */
[----:B--2---:R-:W1:Y:S02]  /*06b0*/  MUFU.RCP R0, R0 ;  /* 0x0000000000007308 */ /* 0x004e640000001000 */
[----:B-1----:R-:W-:Y:S01]  /*06c0*/  VIADD R7, R0, 0xffffffe ;  /* 0x0ffffffe00077836 */ /* 0x002fe20000000000 */
[----:B------:R-:W-:-:S05]  /*06d0*/  IABS R0, R14 ;  /* 0x0000000e00007213 */ /* 0x000fca0000000000 */
[----:B------:R-:W1:Y:S02]  /*06e0*/  F2I.FTZ.U32.TRUNC.NTZ R7, R7 ;  /* 0x0000000700077305 */ /* 0x000e64000021f000 */
[----:B-1----:R-:W-:-:S04]  /*06f0*/  IMAD.MOV R8, RZ, RZ, -R7 ;  /* 0x000000ffff087224 */ /* 0x002fc800078e0a07 */
[----:B------:R-:W-:Y:S01]  /*0700*/  IMAD R5, R8, R11, RZ ;  /* 0x0000000b08057224 */ /* 0x000fe200078e02ff */
[----:B------:R-:W-:-:S03]  /*0710*/  IABS R8, R13 ;  /* 0x0000000d00087213 */ /* 0x000fc60000000000 */
[----:B------:R-:W-:-:S04]  /*0720*/  IMAD.HI.U32 R6, R7, R5, R6 ;  /* 0x0000000507067227 */ /* 0x000fc800078e0006 */
[----:B------:R-:W-:Y:S02]  /*0730*/  IMAD.MOV.U32 R5, RZ, RZ, R9 ;  /* 0x000000ffff057224 */ /* 0x000fe400078e0009 */
[----:B------:R-:W-:Y:S02]  /*0740*/  IMAD.MOV.U32 R7, RZ, RZ, R0 ;  /* 0x000000ffff077224 */ /* 0x000fe400078e0000 */
[----:B------:R-:W1:Y:S01]  /*0750*/  I2F.RP R10, R5 ;  /* 0x00000005000a7306 */ /* 0x000e620000209400 */
[----:B------:R-:W-:Y:S01]  /*0760*/  IMAD.MOV R0, RZ, RZ, -R8 ;  /* 0x000000ffff007224 */ /* 0x000fe200078e0a08 */
[----:B------:R-:W-:Y:S01]  /*0770*/  IADD3 R8, PT, PT, R3, 0xffffffe, RZ ;  /* 0x0ffffffe03087810 */ /* 0x000fe20007ffe0ff */
[----:B------:R-:W-:-:S04]  /*0780*/  IMAD.HI.U32 R6, R6, R7, RZ ;  /* 0x0000000706067227 */ /* 0x000fc800078e00ff */
[----:B------:R-:W-:Y:S01]  /*0790*/  IMAD R0, R6, R0, R7 ;  /* 0x0000000006007224 */ /* 0x000fe200078e0207 */
[----:B------:R2:W3:Y:S04]  /*07a0*/  F2I.FTZ.U32.TRUNC.NTZ R9, R8 ;  /* 0x0000000800097305 */ /* 0x0004e8000021f000 */
[----:B------:R-:W-:-:S04]  /*07b0*/  ISETP.GT.U32.AND P1, PT, R11, R0, PT ;  /* 0x000000000b00720c */ /* 0x000fc80003f24070 */
[----:B-1----:R-:W1:Y:S01]  /*07c0*/  MUFU.RCP R10, R10 ;  /* 0x0000000a000a7308 */ /* 0x002e620000001000 */
[----:B--2---:R-:W-:Y:S01]  /*07d0*/  IMAD.MOV.U32 R8, RZ, RZ, RZ ;  /* 0x000000ffff087224 */ /* 0x004fe200078e00ff */
[----:B---3--:R-:W-:-:S07]  /*07e0*/  IADD3 R3, PT, PT, RZ, -R9, RZ ;  /* 0x80000009ff037210 */ /* 0x008fce0007ffe0ff */
[----:B------:R-:W-:Y:S02]  /*07f0*/  @!P1 IMAD.IADD R0, R0, 0x1, -R11 ;  /* 0x0000000100009824 */ /* 0x000fe400078e0a0b */
[----:B------:R-:W-:Y:S01]  /*0800*/  @!P1 VIADD R6, R6, 0x1 ;  /* 0x0000000106069836 */ /* 0x000fe20000000000 */
[----:B------:R-:W-:Y:S01]  /*0810*/  ISETP.NE.AND P1, PT, R13, RZ, PT ;  /* 0x000000ff0d00720c */ /* 0x000fe20003f25270 */
[----:B------:R-:W-:Y:S01]  /*0820*/  IMAD R3, R3, R4, RZ ;  /* 0x0000000403037224 */ /* 0x000fe200078e02ff */
[----:B------:R-:W-:Y:S02]  /*0830*/  ISETP.GE.U32.AND P0, PT, R0, R11, PT ;  /* 0x0000000b0000720c */ /* 0x000fe40003f06070 */
[----:B------:R-:W-:Y:S01]  /*0840*/  LOP3.LUT R0, R14, R13, RZ, 0x3c, !PT ;  /* 0x0000000d0e007212 */ /* 0x000fe200078e3cff */
[----:B-1----:R-:W-:Y:S02]  /*0850*/  VIADD R7, R10, 0xffffffe ;  /* 0x0ffffffe0a077836 */ /* 0x002fe40000000000 */
[----:B------:R-:W-:Y:S01]  /*0860*/  IMAD.HI.U32 R8, R9, R3, R8 ;  /* 0x0000000309087227 */ /* 0x000fe200078e0008 */
[----:B------:R-:W-:-:S03]  /*0870*/  ISETP.GE.AND P2, PT, R0, RZ, PT ;  /* 0x000000ff0000720c */ /* 0x000fc60003f46270 */
[----:B------:R-:W1:Y:S04]  /*0880*/  F2I.FTZ.U32.TRUNC.NTZ R7, R7 ;  /* 0x0000000700077305 */ /* 0x000e68000021f000 */
[----:B------:R-:W-:-:S06]  /*0890*/  @P0 VIADD R6, R6, 0x1 ;  /* 0x0000000106060836 */ /* 0x000fcc0000000000 */
[----:B------:R-:W-:Y:S01]  /*08a0*/  @!P2 IMAD.MOV R6, RZ, RZ, -R6 ;  /* 0x000000ffff06a224 */ /* 0x000fe200078e0a06 */
[----:B------:R-:W-:Y:S01]  /*08b0*/  @!P1 LOP3.LUT R6, RZ, R13, RZ, 0x33, !PT ;  /* 0x0000000dff069212 */ /* 0x000fe200078e33ff */
[----:B-1----:R-:W-:-:S04]  /*08c0*/  IMAD.MOV R10, RZ, RZ, -R7 ;  /* 0x000000ffff0a7224 */ /* 0x002fc800078e0a07 */
[----:B------:R-:W-:Y:S02]  /*08d0*/  IMAD.SHL.U32 R3, R6, 0x40, RZ ;  /* 0x0000004006037824 */ /* 0x000fe400078e00ff */
[----:B------:R-:W-:Y:S01]  /*08e0*/  IMAD.MOV R0, RZ, RZ, -R6 ;  /* 0x000000ffff007224 */ /* 0x000fe200078e0a06 */
[----:B------:R-:W-:Y:S01]  /*08f0*/  MOV R6, RZ ;  /* 0x000000ff00067202 */ /* 0x000fe20000000f00 */
[----:B------:R-:W-:Y:S01]  /*0900*/  IMAD R11, R10, R5, RZ ;  /* 0x000000050a0b7224 */ /* 0x000fe200078e02ff */
[C---:B------:R-:W-:Y:S01]  /*0910*/  IADD3 R139, PT, PT, R3.reuse, 0x4, RZ ;  /* 0x00000004038b7810 */ /* 0x040fe20007ffe0ff */
[C---:B------:R-:W-:Y:S01]  /*0920*/  VIADD R141, R3.reuse, 0x1 ;  /* 0x00000001038d7836 */ /* 0x040fe20000000000 */
[----:B------:R-:W-:Y:S01]  /*0930*/  IADD3 R131, PT, PT, R3, 0x9, RZ ;  /* 0x0000000903837810 */ /* 0x000fe20007ffe0ff */
[----:B------:R-:W-:Y:S01]  /*0940*/  IMAD.HI.U32 R7, R7, R11, R6 ;  /* 0x0000000b07077227 */ /* 0x000fe200078e0006 */
[----:B------:R-:W-:Y:S02]  /*0950*/  IABS R22, R139 ;  /* 0x0000008b00167213 */ /* 0x000fe40000000000 */
[----:B------:R-:W-:Y:S01]  /*0960*/  IABS R16, R141 ;  /* 0x0000008d00107213 */ /* 0x000fe20000000000 */
[----:B------:R-:W-:Y:S01]  /*0970*/  VIADD R140, R3, 0x2 ;  /* 0x00000002038c7836 */ /* 0x000fe20000000000 */
[----:B------:R-:W-:Y:S01]  /*0980*/  IABS R26, R131 ;  /* 0x00000083001a7213 */ /* 0x000fe20000000000 */
[----:B------:R-:W-:Y:S01]  /*0990*/  IMAD R0, R13, R0, R14 ;  /* 0x000000000d007224 */ /* 0x000fe200078e020e */
[----:B------:R-:W-:Y:S01]  /*09a0*/  IABS R14, R3 ;  /* 0x00000003000e7213 */ /* 0x000fe20000000000 */
[----:B------:R-:W-:Y:S01]  /*09b0*/  IMAD.HI.U32 R6, R7, R16, RZ ;  /* 0x0000001007067227 */ /* 0x000fe200078e00ff */
[----:B------:R-:W-:Y:S01]  /*09c0*/  IABS R18, R140 ;  /* 0x0000008c00127213 */ /* 0x000fe20000000000 */
[----:B------:R-:W-:Y:S01]  /*09d0*/  STL [R1+0x524], R141 ;  /* 0x0005248d01007387 */ /* 0x000fe20000100800 */
[C---:B------:R-:W-:Y:S01]  /*09e0*/  IADD3 R121, PT, PT, R3.reuse, 0xe, RZ ;  /* 0x0000000e03797810 */ /* 0x040fe20007ffe0ff */
[----:B------:R-:W-:Y:S01]  /*09f0*/  IMAD.IADD R9, R12, 0x1, R0 ;  /* 0x000000010c097824 */ /* 0x000fe200078e0200 */
[----:B------:R-:W-:Y:S01]  /*0a00*/  IADD3 R111, PT, PT, R3, 0x13, RZ ;  /* 0x00000013036f7810 */ /* 0x000fe20007ffe0ff */
[C---:B------:R-:W-:Y:S01]  /*0a10*/  IMAD.HI.U32 R12, R7.reuse, R22, RZ ;  /* 0x00000016070c7227 */ /* 0x040fe200078e00ff */
[----:B------:R-:W-:Y:S01]  /*0a20*/  IABS R36, R121 ;  /* 0x0000007900247213 */ /* 0x000fe20000000000 */
[----:B------:R-:W-:Y:S01]  /*0a30*/  STL [R1+0x520], R140 ;  /* 0x0005208c01007387 */ /* 0x000fe20000100800 */
[----:B------:R-:W-:Y:S01]  /*0a40*/  IABS R46, R111 ;  /* 0x0000006f002e7213 */ /* 0x000fe20000000000 */
[----:B------:R-:W-:Y:S01]  /*0a50*/  IMAD.HI.U32 R10, R7, R18, RZ ;  /* 0x00000012070a7227 */ /* 0x000fe200078e00ff */
[----:B------:R-:W-:-:S02]  /*0a60*/  IADD3 R17, PT, PT, -R12, RZ, RZ ;  /* 0x000000ff0c117210 */ /* 0x000fc40007ffe1ff */
[C---:B------:R-:W-:Y:S01]  /*0a70*/  IADD3 R99, PT, PT, R3.reuse, 0x18, RZ ;  /* 0x0000001803637810 */ /* 0x040fe20007ffe0ff */
[----:B------:R-:W-:Y:S01]  /*0a80*/  IMAD.MOV R13, RZ, RZ, -R6 ;  /* 0x000000ffff0d7224 */ /* 0x000fe200078e0a06 */
[C---:B------:R-:W-:Y:S01]  /*0a90*/  IADD3 R89, PT, PT, R3.reuse, 0x1d, RZ ;  /* 0x0000001d03597810 */ /* 0x040fe20007ffe0ff */
[----:B------:R-:W-:Y:S01]  /*0aa0*/  VIADD R49, R3, 0x3 ;  /* 0x0000000303317836 */ /* 0x000fe20000000000 */
[----:B------:R-:W-:Y:S01]  /*0ab0*/  IABS R56, R99 ;  /* 0x0000006300387213 */ /* 0x000fe20000000000 */
[----:B------:R-:W-:Y:S01]  /*0ac0*/  IMAD.MOV R15, RZ, RZ, -R10 ;  /* 0x000000ffff0f7224 */ /* 0x000fe200078e0a0a */
[----:B------:R-:W-:Y:S01]  /*0ad0*/  IABS R66, R89 ;  /* 0x0000005900427213 */ /* 0x000fe20000000000 */
[C---:B------:R-:W-:Y:S01]  /*0ae0*/  IMAD R10, R5.reuse, R13, R16 ;  /* 0x0000000d050a7224 */ /* 0x040fe200078e0210 */
[----:B------:R-:W-:Y:S01]  /*0af0*/  IABS R20, R49 ;  /* 0x0000003100147213 */ /* 0x000fe20000000000 */
[----:B------:R-:W-:Y:S01]  /*0b00*/  IMAD R16, R5, R17, R22 ;  /* 0x0000001105107224 */ /* 0x000fe200078e0216 */
[----:B------:R-:W-:Y:S01]  /*0b10*/  IADD3 R79, PT, PT, R3, 0x22, RZ ;  /* 0x00000022034f7810 */ /* 0x000fe20007ffe0ff */
[----:B------:R-:W-:Y:S01]  /*0b20*/  IMAD.HI.U32 R17, R7, R26, RZ ;  /* 0x0000001a07117227 */ /* 0x000fe200078e00ff */
[----:B------:R-:W-:Y:S01]  /*0b30*/  IADD3 R69, PT, PT, R3, 0x27, RZ ;  /* 0x0000002703457810 */ /* 0x000fe20007ffe0ff */
[----:B------:R-:W-:Y:S01]  /*0b40*/  STL [R1+0x618], R49 ;  /* 0x0006183101007387 */ /* 0x000fe20000100800 */
[----:B------:R-:W-:Y:S01]  /*0b50*/  IABS R76, R79 ;  /* 0x0000004f004c7213 */ /* 0x000fe20000000000 */
[----:B------:R-:W-:Y:S01]  /*0b60*/  IMAD.HI.U32 R0, R7, R14, RZ ;  /* 0x0000000e07007227 */ /* 0x000fe200078e00ff */
[----:B------:R-:W-:Y:S01]  /*0b70*/  IADD3 R17, PT, PT, -R17, RZ, RZ ;  /* 0x000000ff11117210 */ /* 0x000fe20007ffe1ff */
[----:B------:R-:W-:Y:S01]  /*0b80*/  STL [R1+0x614], R139 ;  /* 0x0006148b01007387 */ /* 0x000fe20000100800 */
[----:B------:R-:W-:Y:S01]  /*0b90*/  IABS R86, R69 ;  /* 0x0000004500567213 */ /* 0x000fe20000000000 */
[C---:B------:R-:W-:Y:S01]  /*0ba0*/  VIADD R137, R3.reuse, 0x5 ;  /* 0x0000000503897836 */ /* 0x040fe20000000000 */
[----:B------:R-:W-:Y:S01]  /*0bb0*/  IADD3 R59, PT, PT, R3, 0x2c, RZ ;  /* 0x0000002c033b7810 */ /* 0x000fe20007ffe0ff */
[----:B------:R-:W-:Y:S01]  /*0bc0*/  IMAD.HI.U32 R11, R7, R20, RZ ;  /* 0x00000014070b7227 */ /* 0x000fe200078e00ff */
[----:B------:R-:W-:-:S02]  /*0bd0*/  IADD3 R47, PT, PT, R3, 0x31, RZ ;  /* 0x00000031032f7810 */ /* 0x000fc40007ffe0ff */
[----:B------:R-:W-:Y:S01]  /*0be0*/  IABS R96, R59 ;  /* 0x0000003b00607213 */ /* 0x000fe20000000000 */
[----:B------:R-:W-:Y:S01]  /*0bf0*/  IMAD.MOV R0, RZ, RZ, -R0 ;  /* 0x000000ffff007224 */ /* 0x000fe200078e0a00 */
[----:B------:R-:W-:Y:S01]  /*0c00*/  IABS R108, R47 ;  /* 0x0000002f006c7213 */ /* 0x000fe20000000000 */
[C---:B------:R-:W-:Y:S01]  /*0c10*/  IMAD R12, R5.reuse, R15, R18 ;  /* 0x0000000f050c7224 */ /* 0x040fe200078e0212 */
[----:B------:R-:W-:Y:S01]  /*0c20*/  IABS R18, R137 ;  /* 0x0000008900127213 */ /* 0x000fe20000000000 */
[----:B------:R-:W-:Y:S01]  /*0c30*/  IMAD.MOV R11, RZ, RZ, -R11 ;  /* 0x000000ffff0b7224 */ /* 0x000fe200078e0a0b */
[----:B------:R-:W-:Y:S01]  /*0c40*/  ISETP.GT.U32.AND P5, PT, R5, R16, PT ;  /* 0x000000100500720c */ /* 0x000fe20003fa4070 */
[----:B------:R-:W-:Y:S01]  /*0c50*/  VIADD R135, R3, 0x6 ;  /* 0x0000000603877836 */ /* 0x000fe20000000000 */
[C---:B------:R-:W-:Y:S01]  /*0c60*/  ISETP.GT.U32.AND P3, PT, R5.reuse, R12, PT ;  /* 0x0000000c0500720c */ /* 0x040fe20003f64070 */
[----:B------:R-:W-:Y:S01]  /*0c70*/  IMAD R26, R5, R17, R26 ;  /* 0x00000011051a7224 */ /* 0x000fe200078e021a */
[----:B------:R-:W-:Y:S01]  /*0c80*/  IADD3 R37, PT, PT, R3, 0x36, RZ ;  /* 0x0000003603257810 */ /* 0x000fe20007ffe0ff */
[----:B------:R-:W-:Y:S01]  /*0c90*/  IMAD.HI.U32 R17, R7, R36, RZ ;  /* 0x0000002407117227 */ /* 0x000fe200078e00ff */
[----:B------:R-:W-:Y:S01]  /*0ca0*/  IADD3 R19, PT, PT, R3, 0x3e, RZ ;  /* 0x0000003e03137810 */ /* 0x000fe20007ffe0ff */
[----:B------:R-:W-:Y:S01]  /*0cb0*/  STL [R1+0x610], R137 ;  /* 0x0006108901007387 */ /* 0x000fe20000100800 */
[----:B------:R-:W-:Y:S01]  /*0cc0*/  IABS R118, R37 ;  /* 0x0000002500767213 */ /* 0x000fe20000000000 */
[----:B------:R-:W-:Y:S01]  /*0cd0*/  IMAD R6, R5, R0, R14 ;  /* 0x0000000005067224 */ /* 0x000fe200078e020e */
[----:B------:R-:W-:Y:S01]  /*0ce0*/  IADD3 R17, PT, PT, -R17, RZ, RZ ;  /* 0x000000ff11117210 */ /* 0x000fe20007ffe1ff */
[----:B------:R-:W-:Y:S01]  /*0cf0*/  IMAD R14, R5, R11, R20 ;  /* 0x0000000b050e7224 */ /* 0x000fe200078e0214 */
[----:B------:R-:W-:Y:S01]  /*0d00*/  IABS R20, R135 ;  /* 0x0000008700147213 */ /* 0x000fe20000000000 */
[----:B------:R-:W-:Y:S01]  /*0d10*/  VIADD R129, R3, 0xa ;  /* 0x0000000a03817836 */ /* 0x000fe20000000000 */
[----:B------:R-:W-:Y:S01]  /*0d20*/  ISETP.GT.U32.AND P1, PT, R5, R6, PT ;  /* 0x000000060500720c */ /* 0x000fe20003f24070 */
[----:B------:R-:W-:Y:S01]  /*0d30*/  IMAD.HI.U32 R0, R7, R18, RZ ;  /* 0x0000001207007227 */ /* 0x000fe200078e00ff */
[----:B------:R-:W-:Y:S01]  /*0d40*/  @!P5 IADD3 R16, PT, PT, R16, -R5, RZ ;  /* 0x800000051010d210 */ /* 0x000fe20007ffe0ff */
[----:B------:R-:W-:Y:S01]  /*0d50*/  STL [R1+0x60c], R135 ;  /* 0x00060c8701007387 */ /* 0x000fe20000100800 */
[----:B------:R-:W-:Y:S01]  /*0d60*/  IABS R28, R129 ;  /* 0x00000081001c7213 */ /* 0x000fe20000000000 */
[----:B------:R-:W-:Y:S01]  /*0d70*/  VIADD R133, R3, 0x7 ;  /* 0x0000000703857836 */ /* 0x000fe20000000000 */
[----:B------:R-:W-:Y:S01]  /*0d80*/  IABS R136, R19 ;  /* 0x0000001300887213 */ /* 0x000fe20000000000 */
[----:B------:R-:W-:-:S02]  /*0d90*/  IMAD.MOV R0, RZ, RZ, -R0 ;  /* 0x000000ffff007224 */ /* 0x000fc400078e0a00 */
[----:B------:R-:W-:Y:S01]  /*0da0*/  VIADD R127, R3, 0xb ;  /* 0x0000000b037f7836 */ /* 0x000fe20000000000 */
[----:B------:R-:W-:Y:S01]  /*0db0*/  IABS R22, R133 ;  /* 0x0000008500167213 */ /* 0x000fe20000000000 */
[----:B------:R-:W-:Y:S01]  /*0dc0*/  IMAD.HI.U32 R11, R7, R20, RZ ;  /* 0x00000014070b7227 */ /* 0x000fe200078e00ff */
[----:B------:R-:W-:Y:S01]  /*0dd0*/  STL [R1+0x608], R133 ;  /* 0x0006088501007387 */ /* 0x000fe20000100800 */
[----:B------:R-:W-:Y:S02]  /*0de0*/  @!P1 IADD3 R6, PT, PT, R6, -R5, RZ ;  /* 0x8000000506069210 */ /* 0x000fe40007ffe0ff */
[C---:B------:R-:W-:Y:S01]  /*0df0*/  IMAD R36, R5.reuse, R17, R36 ;  /* 0x0000001105247224 */ /* 0x040fe200078e0224 */
[----:B------:R-:W-:Y:S01]  /*0e00*/  IABS R30, R127 ;  /* 0x0000007f001e7213 */ /* 0x000fe20000000000 */
[C---:B------:R-:W-:Y:S01]  /*0e10*/  IMAD R18, R5.reuse, R0, R18 ;  /* 0x0000000005127224 */ /* 0x040fe200078e0212 */
[----:B------:R-:W-:Y:S01]  /*0e20*/  ISETP.GT.U32.AND P6, PT, R5, R6, PT ;  /* 0x000000060500720c */ /* 0x000fe20003fc4070 */
[----:B------:R-:W-:-:S02]  /*0e30*/  VIADD R119, R3, 0xf ;  /* 0x0000000f03777836 */ /* 0x000fc40000000000 */
[----:B------:R-:W-:-:S03]  /*0e40*/  IMAD.HI.U32 R17, R7, R46, RZ ;  /* 0x0000002e07117227 */ /* 0x000fc600078e00ff */
[----:B------:R-:W-:Y:S01]  /*0e50*/  IABS R38, R119 ;  /* 0x0000007700267213 */ /* 0x000fe20000000000 */
[----:B------:R-:W-:Y:S01]  /*0e60*/  IMAD.MOV R11, RZ, RZ, -R11 ;  /* 0x000000ffff0b7224 */ /* 0x000fe200078e0a0b */
[----:B------:R-:W-:Y:S01]  /*0e70*/  IADD3 R17, PT, PT, -R17, RZ, RZ ;  /* 0x000000ff11117210 */ /* 0x000fe20007ffe1ff */
[----:B------:R-:W-:-:S04]  /*0e80*/  IMAD.HI.U32 R0, R7, R28, RZ ;  /* 0x0000001c07007227 */ /* 0x000fc800078e00ff */
[----:B------:R-:W-:Y:S02]  /*0e90*/  VIADD R125, R3, 0xc ;  /* 0x0000000c037d7836 */ /* 0x000fe40000000000 */
[----:B------:R-:W-:-:S03]  /*0ea0*/  IMAD.HI.U32 R13, R7, R22, RZ ;  /* 0x00000016070d7227 */ /* 0x000fc600078e00ff */
[----:B------:R-:W-:Y:S01]  /*0eb0*/  IABS R32, R125 ;  /* 0x0000007d00207213 */ /* 0x000fe20000000000 */
[----:B------:R-:W-:Y:S02]  /*0ec0*/  IMAD R20, R5, R11, R20 ;  /* 0x0000000b05147224 */ /* 0x000fe400078e0214 */
[----:B------:R-:W-:Y:S02]  /*0ed0*/  IMAD.MOV R0, RZ, RZ, -R0 ;  /* 0x000000ffff007224 */ /* 0x000fe400078e0a00 */
[----:B------:R-:W-:Y:S02]  /*0ee0*/  VIADD R117, R3, 0x10 ;  /* 0x0000001003757836 */ /* 0x000fe40000000000 */
[----:B------:R-:W-:-:S03]  /*0ef0*/  IMAD.HI.U32 R11, R7, R30, RZ ;  /* 0x0000001e070b7227 */ /* 0x000fc600078e00ff */
[----:B------:R-:W-:Y:S01]  /*0f00*/  IABS R40, R117 ;  /* 0x0000007500287213 */ /* 0x000fe20000000000 */
[----:B------:R-:W-:Y:S02]  /*0f10*/  IMAD.MOV R13, RZ, RZ, -R13 ;  /* 0x000000ffff0d7224 */ /* 0x000fe400078e0a0d */
[----:B------:R-:W-:Y:S02]  /*0f20*/  IMAD R28, R5, R0, R28 ;  /* 0x00000000051c7224 */ /* 0x000fe400078e021c */
[----:B------:R-:W-:Y:S02]  /*0f30*/  VIADD R109, R3, 0x14 ;  /* 0x00000014036d7836 */ /* 0x000fe40000000000 */
[----:B------:R-:W-:Y:S02]  /*0f40*/  IMAD.MOV R11, RZ, RZ, -R11 ;  /* 0x000000ffff0b7224 */ /* 0x000fe400078e0a0b */
[----:B------:R-:W-:Y:S01]  /*0f50*/  IMAD.HI.U32 R0, R7, R38, RZ ;  /* 0x0000002607007227 */ /* 0x000fe200078e00ff */
[----:B------:R-:W-:-:S03]  /*0f60*/  IABS R48, R109 ;  /* 0x0000006d00307213 */ /* 0x000fc60000000000 */
[----:B------:R-:W-:Y:S02]  /*0f70*/  IMAD R46, R5, R17, R46 ;  /* 0x00000011052e7224 */ /* 0x000fe400078e022e */
[----:B------:R-:W-:-:S04]  /*0f80*/  IMAD.HI.U32 R17, R7, R56, RZ ;  /* 0x0000003807117227 */ /* 0x000fc800078e00ff */
[----:B------:R-:W-:Y:S01]  /*0f90*/  IMAD R22, R5, R13, R22 ;  /* 0x0000000d05167224 */ /* 0x000fe200078e0216 */
[----:B------:R-:W-:Y:S01]  /*0fa0*/  IADD3 R17, PT, PT, -R17, RZ, RZ ;  /* 0x000000ff11117210 */ /* 0x000fe20007ffe1ff */
[----:B------:R-:W-:Y:S02]  /*0fb0*/  VIADD R115, R3, 0x11 ;  /* 0x0000001103737836 */ /* 0x000fe40000000000 */
[----:B------:R-:W-:-:S03]  /*0fc0*/  IMAD.HI.U32 R13, R7, R32, RZ ;  /* 0x00000020070d7227 */ /* 0x000fc600078e00ff */
[----:B------:R-:W-:Y:S01]  /*0fd0*/  IABS R42, R115 ;  /* 0x00000073002a7213 */ /* 0x000fe20000000000 */
[----:B------:R-:W-:Y:S02]  /*0fe0*/  IMAD R30, R5, R11, R30 ;  /* 0x0000000b051e7224 */ /* 0x000fe400078e021e */
[----:B------:R-:W-:Y:S02]  /*0ff0*/  IMAD.MOV R0, RZ, RZ, -R0 ;  /* 0x000000ffff007224 */ /* 0x000fe400078e0a00 */
[----:B------:R-:W-:Y:S01]  /*1000*/  VIADD R105, R3, 0x15 ;  /* 0x0000001503697836 */ /* 0x000fe20000000000 */
[----:B------:R-:W-:Y:S01]  /*1010*/  ISETP.GT.U32.AND P5, PT, R5, R30, PT ;  /* 0x0000001e0500720c */ /* 0x000fe20003fa4070 */
        /* <DEDUP_REMOVED lines=8> */
[C---:B------:R-:W-:Y:S02]  /*10a0*/  IMAD R56, R5.reuse, R17, R56 ;  /* 0x0000001105387224 */ /* 0x040fe400078e0238 */
[----:B------:R-:W-:Y:S02]  /*10b0*/  IMAD R32, R5, R13, R32 ;  /* 0x0000000d05207224 */ /* 0x000fe400078e0220 */
[----:B------:R-:W-:Y:S02]  /*10c0*/  VIADD R103, R3, 0x16 ;  /* 0x0000001603677836 */ /* 0x000fe40000000000 */
[----:B------:R-:W-:-:S03]  /*10d0*/  IMAD.HI.U32 R17, R7, R66, RZ ;  /* 0x0000004207117227 */ /* 0x000fc600078e00ff */
[----:B------:R-:W-:Y:S01]  /*10e0*/  IABS R52, R103 ;  /* 0x0000006700347213 */ /* 0x000fe20000000000 */
[----:B------:R-:W-:Y:S01]  /*10f0*/  IMAD.HI.U32 R13, R7, R42, RZ ;  /* 0x0000002a070d7227 */ /* 0x000fe200078e00ff */
[----:B------:R-:W-:-:S03]  /*1100*/  IADD3 R17, PT, PT, -R17, RZ, RZ ;  /* 0x000000ff11117210 */ /* 0x000fc60007ffe1ff */
        /* <DEDUP_REMOVED lines=12> */
[----:B------:R-:W-:Y:S02]  /*11d0*/  VIADD R93, R3, 0x1b ;  /* 0x0000001b035d7836 */ /* 0x000fe40000000000 */
[----:B------:R-:W-:-:S03]  /*11e0*/  IMAD.HI.U32 R13, R7, R52, RZ ;  /* 0x00000034070d7227 */ /* 0x000fc600078e00ff */
[----:B------:R-:W-:Y:S01]  /*11f0*/  IABS R62, R93 ;  /* 0x0000005d003e7213 */ /* 0x000fe20000000000 */
[C---:B------:R-:W-:Y:S02]  /*1200*/  IMAD R50, R5.reuse, R11, R50 ;  /* 0x0000000b05327224 */ /* 0x040fe400078e0232 */
[----:B------:R-:W-:Y:S02]  /*1210*/  IMAD.MOV R0, RZ, RZ, -R0 ;  /* 0x000000ffff007224 */ /* 0x000fe400078e0a00 */
[----:B------:R-:W-:Y:S02]  /*1220*/  IMAD R66, R5, R17, R66 ;  /* 0x0000001105427224 */ /* 0x000fe400078e0242 */
[----:B------:R-:W-:Y:S02]  /*1230*/  VIADD R85, R3, 0x1f ;  /* 0x0000001f03557836 */ /* 0x000fe40000000000 */
[----:B------:R-:W-:-:S03]  /*1240*/  IMAD.HI.U32 R11, R7, R60, RZ ;  /* 0x0000003c070b7227 */ /* 0x000fc600078e00ff */
[----:B------:R-:W-:Y:S01]  /*1250*/  IABS R70, R85 ;  /* 0x0000005500467213 */ /* 0x000fe20000000000 */
[----:B------:R-:W-:-:S04]  /*1260*/  IMAD.HI.U32 R17, R7, R76, RZ ;  /* 0x0000004c07117227 */ /* 0x000fc800078e00ff */
[----:B------:R-:W-:Y:S01]  /*1270*/  IMAD.MOV R13, RZ, RZ, -R13 ;  /* 0x000000ffff0d7224 */ /* 0x000fe200078e0a0d */
[----:B------:R-:W-:Y:S01]  /*1280*/  IADD3 R17, PT, PT, -R17, RZ, RZ ;  /* 0x000000ff11117210 */ /* 0x000fe20007ffe1ff */
        /* <DEDUP_REMOVED lines=14> */
[----:B------:R-:W-:Y:S02]  /*1370*/  IMAD R76, R5, R17, R76 ;  /* 0x00000011054c7224 */ /* 0x000fe400078e024c */
        /* <DEDUP_REMOVED lines=18> */
[C---:B------:R-:W-:Y:S02]  /*14a0*/  IMAD R78, R5.reuse, R0, R78 ;  /* 0x00000000054e7224 */ /* 0x040fe400078e024e */
[----:B------:R-:W-:Y:S02]  /*14b0*/  IMAD R86, R5, R17, R86 ;  /* 0x0000001105567224 */ /* 0x000fe400078e0256 */
[----:B------:R-:W-:Y:S02]  /*14c0*/  VIADD R57, R3, 0x2d ;  /* 0x0000002d03397836 */ /* 0x000fe40000000000 */
[----:B------:R-:W-:Y:S02]  /*14d0*/  IMAD.MOV R11, RZ, RZ, -R11 ;  /* 0x000000ffff0b7224 */ /* 0x000fe400078e0a0b */
[----:B------:R-:W-:Y:S01]  /*14e0*/  IMAD.HI.U32 R0, R7, R88, RZ ;  /* 0x0000005807007227 */ /* 0x000fe200078e00ff */
[----:B------:R-:W-:-:S03]  /*14f0*/  IABS R98, R57 ;  /* 0x0000003900627213 */ /* 0x000fc60000000000 */
        /* <DEDUP_REMOVED lines=26> */
[C---:B------:R-:W-:Y:S02]  /*16a0*/  VIADD R43, R3.reuse, 0x33 ;  /* 0x00000033032b7836 */ /* 0x040fe40000000000 */
[----:B------:R-:W-:Y:S02]  /*16b0*/  VIADD R39, R3, 0x35 ;  /* 0x0000003503277836 */ /* 0x000fe40000000000 */
[----:B------:R-:W-:Y:S01]  /*16c0*/  IMAD.HI.U32 R11, R7, R100, RZ ;  /* 0x00000064070b7227 */ /* 0x000fe200078e00ff */
[----:B------:R-:W-:-:S02]  /*16d0*/  IABS R112, R43 ;  /* 0x0000002b00707213 */ /* 0x000fc40000000000 */
[----:B------:R-:W-:Y:S01]  /*16e0*/  IABS R116, R39 ;  /* 0x0000002700747213 */ /* 0x000fe20000000000 */
[----:B------:R-:W-:Y:S02]  /*16f0*/  IMAD.MOV R13, RZ, RZ, -R13 ;  /* 0x000000ffff0d7224 */ /* 0x000fe400078e0a0d */
[----:B------:R-:W-:Y:S02]  /*1700*/  IMAD R98, R5, R0, R98 ;  /* 0x0000000005627224 */ /* 0x000fe400078e0262 */
[----:B------:R-:W-:Y:S02]  /*1710*/  IMAD.MOV R11, RZ, RZ, -R11 ;  /* 0x000000ffff0b7224 */ /* 0x000fe400078e0a0b */
[----:B------:R-:W-:-:S04]  /*1720*/  IMAD.HI.U32 R0, R7, R110, RZ ;  /* 0x0000006e07007227 */ /* 0x000fc800078e00ff */
[C---:B------:R-:W-:Y:S02]  /*1730*/  IMAD R92, R5.reuse, R13, R92 ;  /* 0x0000000d055c7224 */ /* 0x040fe400078e025c */
        /* <DEDUP_REMOVED lines=9> */
[----:B------:R-:W-:-:S04]  /*17d0*/  IMAD.HI.U32 R0, R7, R116, RZ ;  /* 0x0000007407007227 */ /* 0x000fc800078e00ff */
[----:B------:R-:W-:Y:S02]  /*17e0*/  IMAD.MOV R13, RZ, RZ, -R13 ;  /* 0x000000ffff0d7224 */ /* 0x000fe400078e0a0d */
[----:B------:R-:W-:Y:S02]  /*17f0*/  IMAD.MOV R11, RZ, RZ, -R11 ;  /* 0x000000ffff0b7224 */ /* 0x000fe400078e0a0b */
[----:B------:R-:W-:Y:S02]  /*1800*/  IMAD.MOV R0, RZ, RZ, -R0 ;  /* 0x000000ffff007224 */ /* 0x000fe400078e0a00 */
[----:B------:R-:W-:Y:S02]  /*1810*/  VIADD R21, R3, 0x3f ;  /* 0x0000003f03157836 */ /* 0x000fe40000000000 */
[----:B------:R-:W-:Y:S02]  /*1820*/  IMAD R102, R5, R13, R102 ;  /* 0x0000000d05667224 */ /* 0x000fe400078e0266 */
[----:B------:R-:W-:Y:S01]  /*1830*/  IMAD.HI.U32 R13, R7, R114, RZ ;  /* 0x00000072070d7227 */ /* 0x000fe200078e00ff */
[----:B------:R-:W-:-:S03]  /*1840*/  IABS R138, R21 ;  /* 0x00000015008a7213 */ /* 0x000fc60000000000 */
[C---:B------:R-:W-:Y:S02]  /*1850*/  IMAD R112, R5.reuse, R11, R112 ;  /* 0x0000000b05707224 */ /* 0x040fe400078e0270 */
[----:B------:R-:W-:Y:S01]  /*1860*/  IMAD R116, R5, R0, R116 ;  /* 0x0000000005747224 */ /* 0x000fe200078e0274 */
[----:B------:R-:W-:Y:S01]  /*1870*/  LOP3.LUT R0, R2, 0x7f, RZ, 0xc0, !PT ;  /* 0x0000007f02007812 */ /* 0x000fe200078ec0ff */
[----:B------:R-:W-:-:S03]  /*1880*/  IMAD.HI.U32 R11, R7, R122, RZ ;  /* 0x0000007a070b7227 */ /* 0x000fc600078e00ff */
[----:B------:R-:W-:Y:S01]  /*1890*/  LEA R142, R9, R0, 0x7 ;  /* 0x00000000098e7211 */ /* 0x000fe200078e38ff */
[----:B------:R-:W-:Y:S02]  /*18a0*/  IMAD.MOV R13, RZ, RZ, -R13 ;  /* 0x000000ffff0d7224 */ /* 0x000fe400078e0a0d */
[----:B------:R-:W-:Y:S02]  /*18b0*/  IMAD R110, R5, R17, R110 ;  /* 0x00000011056e7224 */ /* 0x000fe400078e026e */
[----:B------:R-:W-:Y:S02]  /*18c0*/  IMAD.MOV R17, RZ, RZ, -R11 ;  /* 0x000000ffff117224 */ /* 0x000fe400078e0a0b */
[----:B------:R-:W-:-:S04]  /*18d0*/  IMAD.HI.U32 R11, R7, R138, RZ ;  /* 0x0000008a070b7227 */ /* 0x000fc800078e00ff */
[----:B------:R-:W-:Y:S01]  /*18e0*/  IMAD R114, R5, R13, R114 ;  /* 0x0000000d05727224 */ /* 0x000fe200078e0272 */
[----:B------:R-:W-:Y:S01]  /*18f0*/  IABS R13, R142 ;  /* 0x0000008e000d7213 */ /* 0x000fe20000000000 */
[----:B------:R-:W-:Y:S01]  /*1900*/  VIADD R132, R3, 0x8 ;  /* 0x0000000803847836 */ /* 0x000fe20000000000 */
[----:B------:R-:W-:Y:S01]  /*1910*/  IADD3 R11, PT, PT, -R11, RZ, RZ ;  /* 0x000000ff0b0b7210 */ /* 0x000fe20007ffe1ff */
[----:B------:R-:W-:Y:S02]  /*1920*/  VIADD R123, R3, 0xd ;  /* 0x0000000d037b7836 */ /* 0x000fe40000000000 */
[----:B------:R-:W-:Y:S01]  /*1930*/  IMAD.HI.U32 R8, R8, R13, RZ ;  /* 0x0000000d08087227 */ /* 0x000fe200078e00ff */
[----:B------:R-:W-:Y:S01]  /*1940*/  IABS R24, R132 ;  /* 0x0000008400187213 */ /* 0x000fe20000000000 */
[----:B------:R-:W-:Y:S01]  /*1950*/  STL [R1+0x604], R132 ;  /* 0x0006048401007387 */ /* 0x000fe20000100800 */
[----:B------:R-:W-:Y:S01]  /*1960*/  IABS R34, R123 ;  /* 0x0000007b00227213 */ /* 0x000fe20000000000 */
[----:B------:R-:W-:-:S02]  /*1970*/  IMAD R138, R5, R11, R138 ;  /* 0x0000000b058a7224 */ /* 0x000fc400078e028a */
[----:B------:R-:W-:Y:S01]  /*1980*/  IMAD.MOV R8, RZ, RZ, -R8 ;  /* 0x000000ffff087224 */ /* 0x000fe200078e0a08 */
[----:B------:R-:W-:Y:S01]  /*1990*/  STL [R1+0x600], R131 ;  /* 0x0006008301007387 */ /* 0x000fe20000100800 */
[----:B------:R-:W-:Y:S01]  /*19a0*/  IMAD.HI.U32 R15, R7, R24, RZ ;  /* 0x00000018070f7227 */ /* 0x000fe200078e00ff */
[C---:B------:R-:W-:Y:S02]  /*19b0*/  ISETP.GT.U32.AND P2, PT, R5.reuse, R138, PT ;  /* 0x0000008a0500720c */ /* 0x040fe40003f44070 */
[----:B------:R-:W-:Y:S01]  /*19c0*/  STL [R1+0x5fc], R129 ;  /* 0x0005fc8101007387 */ /* 0x000fe20000100800 */
[----:B------:R-:W-:Y:S02]  /*19d0*/  IMAD R11, R4, R8, R13 ;  /* 0x00000008040b7224 */ /* 0x000fe400078e020d */
[----:B------:R-:W-:Y:S01]  /*19e0*/  IMAD.MOV R15, RZ, RZ, -R15 ;  /* 0x000000ffff0f7224 */ /* 0x000fe200078e0a0f */
[----:B------:R-:W-:Y:S01]  /*19f0*/  STL [R1+0x5f8], R127 ;  /* 0x0005f87f01007387 */ /* 0x000fe20000100800 */
[--C-:B------:R-:W-:Y:S01]  /*1a00*/  @!P6 IMAD.IADD R6, R6, 0x1, -R5.reuse ;  /* 0x000000010606e824 */ /* 0x100fe200078e0a05 */
[----:B------:R-:W-:Y:S01]  /*1a10*/  ISETP.GT.U32.AND P0, PT, R4, R11, PT ;  /* 0x0000000b0400720c */ /* 0x000fe20003f04070 */
[C---:B------:R-:W-:Y:S01]  /*1a20*/  IMAD R24, R5.reuse, R15, R24 ;  /* 0x0000000f05187224 */ /* 0x040fe200078e0218 */
[----:B------:R-:W-:Y:S01]  /*1a30*/  ISETP.GT.U32.AND P6, PT, R5, R22, PT ;  /* 0x000000160500720c */ /* 0x000fe20003fc4070 */
[----:B------:R-:W-:Y:S01]  /*1a40*/  IMAD.HI.U32 R15, R7, R34, RZ ;  /* 0x00000022070f7227 */ /* 0x000fe200078e00ff */
[----:B------:R-:W-:Y:S03]  /*1a50*/  STL [R1+0x5f4], R125 ;  /* 0x0005f47d01007387 */ /* 0x000fe60000100800 */
[----:B------:R-:W-:Y:S01]  /*1a60*/  @!P2 IMAD.IADD R138, R138, 0x1, -R5 ;  /* 0x000000018a8aa824 */ /* 0x000fe200078e0a05 */
[C---:B------:R-:W-:Y:S01]  /*1a70*/  ISETP.GT.U32.AND P2, PT, R5.reuse, R10, PT ;  /* 0x0000000a0500720c */ /* 0x040fe20003f44070 */
[----:B------:R-:W-:Y:S01]  /*1a80*/  IMAD.MOV R15, RZ, RZ, -R15 ;  /* 0x000000ffff0f7224 */ /* 0x000fe200078e0a0f */
[----:B------:R-:W-:Y:S01]  /*1a90*/  STL [R1+0x5f0], R123 ;  /* 0x0005f07b01007387 */ /* 0x000fe20000100800 */
[--C-:B------:R-:W-:Y:S01]  /*1aa0*/  @!P3 IMAD.IADD R12, R12, 0x1, -R5.reuse ;  /* 0x000000010c0cb824 */ /* 0x100fe200078e0a05 */
[----:B------:R-:W-:Y:S01]  /*1ab0*/  ISETP.GT.U32.AND P1, PT, R5, R138, PT ;  /* 0x0000008a0500720c */ /* 0x000fe20003f24070 */
[----:B------:R-:W-:Y:S01]  /*1ac0*/  @!P0 IMAD.IADD R11, R11, 0x1, -R4 ;  /* 0x000000010b0b8824 */ /* 0x000fe200078e0a04 */
[C---:B------:R-:W-:Y:S01]  /*1ad0*/  ISETP.GT.U32.AND P0, PT, R5.reuse, R14, PT ;  /* 0x0000000e0500720c */ /* 0x040fe20003f04070 */
[C---:B------:R-:W-:Y:S01]  /*1ae0*/  IMAD R34, R5.reuse, R15, R34 ;  /* 0x0000000f05227224 */ /* 0x040fe200078e0222 */
[C---:B------:R-:W-:Y:S01]  /*1af0*/  ISETP.GT.U32.AND P3, PT, R5.reuse, R26, PT ;  /* 0x0000001a0500720c */ /* 0x040fe20003f64070 */
[--C-:B------:R-:W-:Y:S01]  /*1b00*/  @!P6 IMAD.IADD R22, R22, 0x1, -R5.reuse ;  /* 0x000000011616e824 */ /* 0x100fe200078e0a05 */
[----:B------:R-:W-:Y:S01]  /*1b10*/  ISETP.GT.U32.AND P4, PT, R4, R11, PT ;  /* 0x0000000b0400720c */ /* 0x000fe20003f84070 */
[--C-:B------:R-:W-:Y:S01]  /*1b20*/  @!P5 IMAD.IADD R30, R30, 0x1, -R5.reuse ;  /* 0x000000011e1ed824 */ /* 0x100fe200078e0a05 */
[----:B------:R-:W-:Y:S01]  /*1b30*/  STL [R1+0x5ec], R121 ;  /* 0x0005ec7901007387 */ /* 0x000fe20000100800 */
[--C-:B------:R-:W-:Y:S01]  /*1b40*/  @!P2 IMAD.IADD R10, R10, 0x1, -R5.reuse ;  /* 0x000000010a0aa824 */ /* 0x100fe200078e0a05 */
[----:B------:R-:W-:Y:S01]  /*1b50*/  ISETP.GT.U32.AND P2, PT, R5, R24, PT ;  /* 0x000000180500720c */ /* 0x000fe20003f44070 */
[C---:B------:R-:W-:Y:S01]  /*1b60*/  VIADD R113, R3.reuse, 0x12 ;  /* 0x0000001203717836 */ /* 0x040fe20000000000 */
[----:B------:R-:W-:Y:S01]  /*1b70*/  STL [R1+0x5e8], R119 ;  /* 0x0005e87701007387 */ /* 0x000fe20000100800 */
[-C--:B------:R-:W-:Y:S01]  /*1b80*/  @!P1 IADD3 R138, PT, PT, R138, -R5.reuse, RZ ;  /* 0x800000058a8a9210 */ /* 0x080fe20007ffe0ff */
[----:B------:R-:W-:Y:S01]  /*1b90*/  VIADD R101, R3, 0x17 ;  /* 0x0000001703657836 */ /* 0x000fe20000000000 */
[C---:B------:R-:W-:Y:S01]  /*1ba0*/  ISETP.GT.U32.AND P1, PT, R5.reuse, R20, PT ;  /* 0x000000140500720c */ /* 0x040fe20003f24070 */
[--C-:B------:R-:W-:Y:S01]  /*1bb0*/  @!P0 IMAD.IADD R14, R14, 0x1, -R5.reuse ;  /* 0x000000010e0e8824 */ /* 0x100fe200078e0a05 */
[----:B------:R-:W-:Y:S01]  /*1bc0*/  ISETP.GT.U32.AND P0, PT, R5, R28, PT ;  /* 0x0000001c0500720c */ /* 0x000fe20003f04070 */
[----:B------:R-:W-:Y:S01]  /*1bd0*/  VIADD R91, R3, 0x1c ;  /* 0x0000001c035b7836 */ /* 0x000fe20000000000 */
[----:B------:R-:W-:Y:S01]  /*1be0*/  @!P3 IADD3 R26, PT, PT, R26, -R5, RZ ;  /* 0x800000051a1ab210 */ /* 0x000fe20007ffe0ff */
[----:B------:R-:W-:Y:S01]  /*1bf0*/  @!P4 IMAD.IADD R11, R11, 0x1, -R4 ;  /* 0x000000010b0bc824 */ /* 0x000fe200078e0a04 */
[----:B------:R-:W-:Y:S01]  /*1c00*/  ISETP.GT.U32.AND P4, PT, R5, R18, PT ;  /* 0x000000120500720c */ /* 0x000fe20003f84070 */
[----:B------:R-:W-:Y:S01]  /*1c10*/  VIADD R81, R3, 0x21 ;  /* 0x0000002103517836 */ /* 0x000fe20000000000 */
[C---:B------:R-:W-:Y:S01]  /*1c20*/  ISETP.GT.U32.AND P3, PT, R5.reuse, R14, PT ;  /* 0x0000000e0500720c */ /* 0x040fe20003f64070 */
[--C-:B------:R-:W-:Y:S01]  /*1c30*/  @!P2 IMAD.IADD R24, R24, 0x1, -R5.reuse ;  /* 0x000000011818a824 */ /* 0x100fe200078e0a05 */
[----:B------:R-:W-:Y:S01]  /*1c40*/  ISETP.GT.U32.AND P2, PT, R5, R12, PT ;  /* 0x0000000c0500720c */ /* 0x000fe20003f44070 */
[----:B------:R-:W-:Y:S01]  /*1c50*/  VIADD R71, R3, 0x26 ;  /* 0x0000002603477836 */ /* 0x000fe20000000000 */
[----:B------:R-:W-:Y:S01]  /*1c60*/  IABS R44, R113 ;  /* 0x00000071002c7213 */ /* 0x000fe20000000000 */
[--C-:B------:R-:W-:Y:S01]  /*1c70*/  @!P1 IMAD.IADD R20, R20, 0x1, -R5.reuse ;  /* 0x0000000114149824 */ /* 0x100fe200078e0a05 */
[C---:B------:R-:W-:Y:S01]  /*1c80*/  ISETP.GT.U32.AND P1, PT, R5.reuse, R34, PT ;  /* 0x000000220500720c */ /* 0x040fe20003f24070 */
[--C-:B------:R-:W-:Y:S01]  /*1c90*/  @!P0 IMAD.IADD R28, R28, 0x1, -R5.reuse ;  /* 0x000000011c1c8824 */ /* 0x100fe200078e0a05 */
[----:B------:R-:W-:Y:S01]  /*1ca0*/  ISETP.GT.U32.AND P0, PT, R5, R16, PT ;  /* 0x000000100500720c */ /* 0x000fe20003f04070 */
[----:B------:R-:W-:Y:S01]  /*1cb0*/  IMAD.HI.U32 R15, R7, R44, RZ ;  /* 0x0000002c070f7227 */ /* 0x000fe200078e00ff */
[C---:B------:R-:W-:Y:S01]  /*1cc0*/  ISETP.GT.U32.AND P6, PT, R5.reuse, R10, PT ;  /* 0x0000000a0500720c */ /* 0x040fe20003fc4070 */
[----:B------:R-:W-:Y:S01]  /*1cd0*/  STL [R1+0x5e4], R117 ;  /* 0x0005e47501007387 */ /* 0x000fe20000100800 */
[----:B------:R-:W-:Y:S01]  /*1ce0*/  IABS R54, R101 ;  /* 0x0000006500367213 */ /* 0x000fe20000000000 */
[--C-:B------:R-:W-:Y:S01]  /*1cf0*/  @!P4 IMAD.IADD R18, R18, 0x1, -R5.reuse ;  /* 0x000000011212c824 */ /* 0x100fe200078e0a05 */
[C---:B------:R-:W-:Y:S01]  /*1d00*/  ISETP.GT.U32.AND P4, PT, R5.reuse, R32, PT ;  /* 0x000000200500720c */ /* 0x040fe20003f84070 */
[--C-:B------:R-:W-:Y:S01]  /*1d10*/  @!P2 IMAD.IADD R12, R12, 0x1, -R5.reuse ;  /* 0x000000010c0ca824 */ /* 0x100fe200078e0a05 */
[C---:B------:R-:W-:Y:S01]  /*1d20*/  ISETP.GT.U32.AND P2, PT, R5.reuse, R24, PT ;  /* 0x000000180500720c */ /* 0x040fe20003f44070 */
[--C-:B------:R-:W-:Y:S01]  /*1d30*/  @!P3 IMAD.IADD R14, R14, 0x1, -R5.reuse ;  /* 0x000000010e0eb824 */ /* 0x100fe200078e0a05 */
[C---:B------:R-:W-:Y:S01]  /*1d40*/  ISETP.GT.U32.AND P5, PT, R5.reuse, R18, PT ;  /* 0x000000120500720c */ /* 0x040fe20003fa4070 */
[--C-:B------:R-:W-:Y:S01]  /*1d50*/  @!P1 IMAD.IADD R34, R34, 0x1, -R5.reuse ;  /* 0x0000000122229824 */ /* 0x100fe200078e0a05 */
[C---:B------:R-:W-:Y:S01]  /*1d60*/  ISETP.GT.U32.AND P1, PT, R5.reuse, R22, PT ;  /* 0x000000160500720c */ /* 0x040fe20003f24070 */
[----:B------:R-:W-:Y:S01]  /*1d70*/  @!P0 IMAD.IADD R16, R16, 0x1, -R5 ;  /* 0x0000000110108824 */ /* 0x000fe200078e0a05 */
[C---:B------:R-:W-:Y:S01]  /*1d80*/  ISETP.GT.U32.AND P3, PT, R5.reuse, R26, PT ;  /* 0x0000001a0500720c */ /* 0x040fe20003f64070 */
[----:B------:R-:W-:Y:S01]  /*1d90*/  IMAD.MOV R15, RZ, RZ, -R15 ;  /* 0x000000ffff0f7224 */ /* 0x000fe200078e0a0f */
[----:B------:R-:W-:Y:S01]  /*1da0*/  ISETP.GT.U32.AND P0, PT, R5, R28, PT ;  /* 0x0000001c0500720c */ /* 0x000fe20003f04070 */
[----:B------:R-:W-:Y:S01]  /*1db0*/  VIADD R61, R3, 0x2b ;  /* 0x0000002b033d7836 */ /* 0x000fe20000000000 */
[----:B------:R-:W-:Y:S01]  /*1dc0*/  @!P6 IADD3 R10, PT, PT, R10, -R5, RZ ;  /* 0x800000050a0ae210 */ /* 0x000fe20007ffe0ff */
        /* <DEDUP_REMOVED lines=8> */
[C---:B------:R-:W-:Y:S01]  /*1e50*/  IMAD R44, R5.reuse, R15, R44 ;  /* 0x0000000f052c7224 */ /* 0x040fe200078e022c */
[C---:B------:R-:W-:Y:S01]  /*1e60*/  ISETP.GT.U32.AND P6, PT, R5.reuse, R34, PT ;  /* 0x000000220500720c */ /* 0x040fe20003fc4070 */
[--C-:B------:R-:W-:Y:S01]  /*1e70*/  @!P3 IMAD.IADD R26, R26, 0x1, -R5.reuse ;  /* 0x000000011a1ab824 */ /* 0x100fe200078e0a05 */
[C---:B------:R-:W-:Y:S01]  /*1e80*/  ISETP.GT.U32.AND P3, PT, R5.reuse, R40, PT ;  /* 0x000000280500720c */ /* 0x040fe20003f64070 */
[--C-:B------:R-:W-:Y:S01]  /*1e90*/  @!P0 IMAD.IADD R28, R28, 0x1, -R5.reuse ;  /* 0x000000011c1c8824 */ /* 0x100fe200078e0a05 */
[----:B------:R-:W-:Y:S01]  /*1ea0*/  ISETP.GT.U32.AND P0, PT, R5, R42, PT ;  /* 0x0000002a0500720c */ /* 0x000fe20003f04070 */
[----:B------:R-:W-:Y:S01]  /*1eb0*/  IMAD.HI.U32 R15, R7, R54, RZ ;  /* 0x00000036070f7227 */ /* 0x000fe200078e00ff */
[-C--:B------:R-:W-:Y:S01]  /*1ec0*/  @!P4 IADD3 R20, PT, PT, R20, -R5.reuse, RZ ;  /* 0x800000051414c210 */ /* 0x080fe20007ffe0ff */
[----:B------:R-:W-:Y:S01]  /*1ed0*/  STL [R1+0x5e0], R115 ;  /* 0x0005e07301007387 */ /* 0x000fe20000100800 */
[C---:B------:R-:W-:Y:S01]  /*1ee0*/  ISETP.GT.U32.AND P4, PT, R5.reuse, R32, PT ;  /* 0x000000200500720c */ /* 0x040fe20003f84070 */
[--C-:B------:R-:W-:Y:S01]  /*1ef0*/  @!P2 IMAD.IADD R38, R38, 0x1, -R5.reuse ;  /* 0x000000012626a824 */ /* 0x100fe200078e0a05 */
[----:B------:R-:W-:Y:S01]  /*1f00*/  @!P5 IADD3 R30, PT, PT, R30, -R5, RZ ;  /* 0x800000051e1ed210 */ /* 0x000fe20007ffe0ff */
[----:B------:R-:W-:Y:S01]  /*1f10*/  @!P1 IMAD.IADD R36, R36, 0x1, -R5 ;  /* 0x0000000124249824 */ /* 0x000fe200078e0a05 */
[C---:B------:R-:W-:Y:S01]  /*1f20*/  ISETP.GT.U32.AND P5, PT, R5.reuse, R44, PT ;  /* 0x0000002c0500720c */ /* 0x040fe20003fa4070 */
[----:B------:R-:W-:Y:S01]  /*1f30*/  IMAD.MOV R15, RZ, RZ, -R15 ;  /* 0x000000ffff0f7224 */ /* 0x000fe200078e0a0f */
[C---:B------:R-:W-:Y:S01]  /*1f40*/  ISETP.GT.U32.AND P1, PT, R5.reuse, R50, PT ;  /* 0x000000320500720c */ /* 0x040fe20003f24070 */
[--C-:B------:R-:W-:Y:S01]  /*1f50*/  @!P6 IMAD.IADD R34, R34, 0x1, -R5.reuse ;  /* 0x000000012222e824 */ /* 0x100fe200078e0a05 */
[C---:B------:R-:W-:Y:S01]  /*1f60*/  ISETP.GT.U32.AND P2, PT, R5.reuse, R52, PT ;  /* 0x000000340500720c */ /* 0x040fe20003f44070 */
[C---:B------:R-:W-:Y:S01]  /*1f70*/  IMAD R54, R5.reuse, R15, R54 ;  /* 0x0000000f05367224 */ /* 0x040fe200078e0236 */
[-C--:B------:R-:W-:Y:S01]  /*1f80*/  @!P3 IADD3 R40, PT, PT, R40, -R5.reuse, RZ ;  /* 0x800000052828b210 */ /* 0x080fe20007ffe0ff */
[--C-:B------:R-:W-:Y:S01]  /*1f90*/  @!P0 IMAD.IADD R42, R42, 0x1, -R5.reuse ;  /* 0x000000012a2a8824 */ /* 0x100fe200078e0a05 */
[C---:B------:R-:W-:Y:S01]  /*1fa0*/  ISETP.GT.U32.AND P0, PT, R5.reuse, R56, PT ;  /* 0x000000380500720c */ /* 0x040fe20003f04070 */
[--C-:B------:R-:W-:Y:S01]  /*1fb0*/  @!P4 IMAD.IADD R32, R32, 0x1, -R5.reuse ;  /* 0x000000012020c824 */ /* 0x100fe200078e0a05 */
[----:B------:R-:W-:Y:S01]  /*1fc0*/  ISETP.GT.U32.AND P4, PT, R5, R46, PT ;  /* 0x0000002e0500720c */ /* 0x000fe20003f84070 */
[----:B------:R-:W-:Y:S01]  /*1fd0*/  VIADD R51, R3, 0x30 ;  /* 0x0000003003337836 */ /* 0x000fe20000000000 */
[C---:B------:R-:W-:Y:S01]  /*1fe0*/  ISETP.GT.U32.AND P3, PT, R5.reuse, R54, PT ;  /* 0x000000360500720c */ /* 0x040fe20003f64070 */
[--C-:B------:R-:W-:Y:S01]  /*1ff0*/  @!P5 IMAD.IADD R44, R44, 0x1, -R5.reuse ;  /* 0x000000012c2cd824 */ /* 0x100fe200078e0a05 */
[----:B------:R-:W-:Y:S01]  /*2000*/  ISETP.GT.U32.AND P5, PT, R5, R58, PT ;  /* 0x0000003a0500720c */ /* 0x000fe20003fa4070 */
[----:B------:R-:W-:Y:S01]  /*2010*/  VIADD R35, R3, 0x37 ;  /* 0x0000003703237836 */ /* 0x000fe20000000000 */
[----:B------:R-:W-:Y:S01]  /*2020*/  @!P1 IADD3 R50, PT, PT, R50, -R5, RZ ;  /* 0x8000000532329210 */ /* 0x000fe20007ffe0ff */
[--C-:B------:R-:W-:Y:S01]  /*2030*/  @!P2 IMAD.IADD R52, R52, 0x1, -R5.reuse ;  /* 0x000000013434a824 */ /* 0x100fe200078e0a05 */
[----:B------:R-:W-:Y:S01]  /*2040*/  ISETP.GT.U32.AND P1, PT, R5, R38, PT ;  /* 0x000000260500720c */ /* 0x000fe20003f24070 */
[----:B------:R-:W-:Y:S01]  /*2050*/  VIADD R31, R3, 0x39 ;  /* 0x00000039031f7836 */ /* 0x000fe20000000000 */
[C---:B------:R-:W-:Y:S01]  /*2060*/  ISETP.GT.U32.AND P2, PT, R5.reuse, R40, PT ;  /* 0x000000280500720c */ /* 0x040fe20003f44070 */
[--C-:B------:R-:W-:Y:S01]  /*2070*/  @!P0 IMAD.IADD R56, R56, 0x1, -R5.reuse ;  /* 0x0000000138388824 */ /* 0x100fe200078e0a05 */
[C---:B------:R-:W-:Y:S01]  /*2080*/  ISETP.GT.U32.AND P6, PT, R5.reuse, R48, PT ;  /* 0x000000300500720c */ /* 0x040fe20003fc4070 */
[--C-:B------:R-:W-:Y:S01]  /*2090*/  @!P4 IMAD.IADD R46, R46, 0x1, -R5.reuse ;  /* 0x000000012e2ec824 */ /* 0x100fe200078e0a05 */
[C---:B------:R-:W-:Y:S01]  /*20a0*/  ISETP.GT.U32.AND P4, PT, R5.reuse, R60, PT ;  /* 0x0000003c0500720c */ /* 0x040fe20003f84070 */
[--C-:B------:R-:W-:Y:S01]  /*20b0*/  @!P3 IMAD.IADD R54, R54, 0x1, -R5.reuse ;  /* 0x000000013636b824 */ /* 0x100fe200078e0a05 */
[----:B------:R-:W-:Y:S01]  /*20c0*/  IABS R64, R91 ;  /* 0x0000005b00407213 */ /* 0x000fe20000000000 */
[--C-:B------:R-:W-:Y:S01]  /*20d0*/  @!P5 IMAD.IADD R58, R58, 0x1, -R5.reuse ;  /* 0x000000013a3ad824 */ /* 0x100fe200078e0a05 */
[----:B------:R-:W-:Y:S01]  /*20e0*/  ISETP.GT.U32.AND P3, PT, R5, R42, PT ;  /* 0x0000002a0500720c */ /* 0x000fe20003f64070 */
[----:B------:R-:W-:Y:S01]  /*20f0*/  VIADD R29, R3, 0x3a ;  /* 0x0000003a031d7836 */ /* 0x000fe20000000000 */
[C---:B------:R-:W-:Y:S01]  /*2100*/  ISETP.GT.U32.AND P0, PT, R5.reuse, R44, PT ;  /* 0x0000002c0500720c */ /* 0x040fe20003f04070 */
[--C-:B------:R-:W-:Y:S01]  /*2110*/  @!P1 IMAD.IADD R38, R38, 0x1, -R5.reuse ;  /* 0x0000000126269824 */ /* 0x100fe200078e0a05 */
[C---:B------:R-:W-:Y:S01]  /*2120*/  ISETP.GT.U32.AND P5, PT, R5.reuse, R46, PT ;  /* 0x0000002e0500720c */ /* 0x040fe20003fa4070 */
[--C-:B------:R-:W-:Y:S01]  /*2130*/  @!P2 IMAD.IADD R40, R40, 0x1, -R5.reuse ;  /* 0x000000012828a824 */ /* 0x100fe200078e0a05 */
[----:B------:R-:W-:Y:S01]  /*2140*/  ISETP.GT.U32.AND P1, PT, R5, R50, PT ;  /* 0x000000320500720c */ /* 0x000fe20003f24070 */
[----:B------:R-:W-:Y:S01]  /*2150*/  IMAD.HI.U32 R15, R7, R64, RZ ;  /* 0x00000040070f7227 */ /* 0x000fe200078e00ff */
[C---:B------:R-:W-:Y:S01]  /*2160*/  ISETP.GT.U32.AND P2, PT, R5.reuse, R52, PT ;  /* 0x000000340500720c */ /* 0x040fe20003f44070 */
[----:B------:R-:W-:Y:S01]  /*2170*/  STL [R1+0x5dc], R113 ;  /* 0x0005dc7101007387 */ /* 0x000fe20000100800 */
[----:B------:R-:W-:Y:S01]  /*2180*/  @!P4 IADD3 R60, PT, PT, R60, -R5, RZ ;  /* 0x800000053c3cc210 */ /* 0x000fe20007ffe0ff */
[----:B------:R-:W-:Y:S01]  /*2190*/  @!P6 IMAD.IADD R48, R48, 0x1, -R5 ;  /* 0x000000013030e824 */ /* 0x000fe200078e0a05 */
[----:B------:R-:W-:Y:S01]  /*21a0*/  IABS R74, R81 ;  /* 0x00000051004a7213 */ /* 0x000fe20000000000 */
[----:B------:R-:W-:Y:S01]  /*21b0*/  IMAD.MOV R15, RZ, RZ, -R15 ;  /* 0x000000ffff0f7224 */ /* 0x000fe200078e0a0f */
[C---:B------:R-:W-:Y:S01]  /*21c0*/  ISETP.GT.U32.AND P6, PT, R5.reuse, R36, PT ;  /* 0x000000240500720c */ /* 0x040fe20003fc4070 */
[--C-:B------:R-:W-:Y:S01]  /*21d0*/  @!P3 IMAD.IADD R42, R42, 0x1, -R5.reuse ;  /* 0x000000012a2ab824 */ /* 0x100fe200078e0a05 */
[C---:B------:R-:W-:Y:S01]  /*21e0*/  ISETP.GT.U32.AND P4, PT, R5.reuse, R48, PT ;  /* 0x000000300500720c */ /* 0x040fe20003f84070 */
[C---:B------:R-:W-:Y:S01]  /*21f0*/  IMAD R64, R5.reuse, R15, R64 ;  /* 0x0000000f05407224 */ /* 0x040fe200078e0240 */
[----:B------:R-:W-:Y:S01]  /*2200*/  @!P0 IADD3 R44, PT, PT, R44, -R5, RZ ;  /* 0x800000052c2c8210 */ /* 0x000fe20007ffe0ff */
[--C-:B------:R-:W-:Y:S01]  /*2210*/  @!P5 IMAD.IADD R46, R46, 0x1, -R5.reuse ;  /* 0x000000012e2ed824 */ /* 0x100fe200078e0a05 */
[----:B------:R-:W-:Y:S01]  /*2220*/  ISETP.GT.U32.AND P3, PT, R5, R54, PT ;  /* 0x000000360500720c */ /* 0x000fe20003f64070 */
[----:B------:R-:W-:Y:S01]  /*2230*/  IMAD.HI.U32 R15, R7, R74, RZ ;  /* 0x0000004a070f7227 */ /* 0x000fe200078e00ff */
[C---:B------:R-:W-:Y:S01]  /*2240*/  ISETP.GT.U32.AND P0, PT, R5.reuse, R56, PT ;  /* 0x000000380500720c */ /* 0x040fe20003f04070 */
[----:B------:R-:W-:Y:S01]  /*2250*/  STL [R1+0x5d8], R111 ;  /* 0x0005d86f01007387 */ /* 0x000fe20000100800 */
[C---:B------:R-:W-:Y:S01]  /*2260*/  ISETP.GT.U32.AND P5, PT, R5.reuse, R60, PT ;  /* 0x0000003c0500720c */ /* 0x040fe20003fa4070 */
[--C-:B------:R-:W-:Y:S01]  /*2270*/  @!P1 IMAD.IADD R50, R50, 0x1, -R5.reuse ;  /* 0x0000000132329824 */ /* 0x100fe200078e0a05 */
[C---:B------:R-:W-:Y:S01]  /*2280*/  ISETP.GT.U32.AND P1, PT, R5.reuse, R64, PT ;  /* 0x000000400500720c */ /* 0x040fe20003f24070 */
[----:B------:R-:W-:Y:S01]  /*2290*/  @!P2 IMAD.IADD R52, R52, 0x1, -R5 ;  /* 0x000000013434a824 */ /* 0x000fe200078e0a05 */
[C---:B------:R-:W-:Y:S01]  /*22a0*/  ISETP.GT.U32.AND P2, PT, R5.reuse, R66, PT ;  /* 0x000000420500720c */ /* 0x040fe20003f44070 */
[----:B------:R-:W-:Y:S01]  /*22b0*/  IMAD.MOV R15, RZ, RZ, -R15 ;  /* 0x000000ffff0f7224 */ /* 0x000fe200078e0a0f */
[----:B------:R-:W-:Y:S01]  /*22c0*/  IABS R84, R71 ;  /* 0x0000004700547213 */ /* 0x000fe20000000000 */
[--C-:B------:R-:W-:Y:S01]  /*22d0*/  @!P6 IMAD.IADD R36, R36, 0x1, -R5.reuse ;  /* 0x000000012424e824 */ /* 0x100fe200078e0a05 */
[C---:B------:R-:W-:Y:S01]  /*22e0*/  ISETP.GT.U32.AND P6, PT, R5.reuse, R58, PT ;  /* 0x0000003a0500720c */ /* 0x040fe20003fc4070 */
[C---:B------:R-:W-:Y:S01]  /*22f0*/  IMAD R74, R5.reuse, R15, R74 ;  /* 0x0000000f054a7224 */ /* 0x040fe200078e024a */
[-C--:B------:R-:W-:Y:S01]  /*2300*/  @!P3 IADD3 R54, PT, PT, R54, -R5.reuse, RZ ;  /* 0x800000053636b210 */ /* 0x080fe20007ffe0ff */
[--C-:B------:R-:W-:Y:S01]  /*2310*/  @!P4 IMAD.IADD R48, R48, 0x1, -R5.reuse ;  /* 0x000000013030c824 */ /* 0x100fe200078e0a05 */
        /* <DEDUP_REMOVED lines=16> */
[----:B------:R-:W-:Y:S01]  /*2420*/  IABS R94, R61 ;  /* 0x0000003d005e7213 */ /* 0x000fe20000000000 */
[--C-:B------:R-:W-:Y:S01]  /*2430*/  @!P4 IMAD.IADD R62, R62, 0x1, -R5.reuse ;  /* 0x000000013e3ec824 */ /* 0x100fe200078e0a05 */
[C---:B------:R-:W-:Y:S01]  /*2440*/  ISETP.GT.U32.AND P4, PT, R5.reuse, R76, PT ;  /* 0x0000004c0500720c */ /* 0x040fe20003f84070 */
[--C-:B------:R-:W-:Y:S01]  /*2450*/  @!P3 IMAD.IADD R68, R68, 0x1, -R5.reuse ;  /* 0x000000014444b824 */ /* 0x100fe200078e0a05 */
[-C--:B------:R-:W-:Y:S01]  /*2460*/  @!P5 IADD3 R74, PT, PT, R74, -R5.reuse, RZ ;  /* 0x800000054a4ad210 */ /* 0x080fe20007ffe0ff */
[--C-:B------:R-:W-:Y:S01]  /*2470*/  @!P0 IMAD.IADD R70, R70, 0x1, -R5.reuse ;  /* 0x0000000146468824 */ /* 0x100fe200078e0a05 */
[C---:B------:R-:W-:Y:S01]  /*2480*/  ISETP.GT.U32.AND P3, PT, R5.reuse, R82, PT ;  /* 0x000000520500720c */ /* 0x040fe20003f64070 */
        /* <DEDUP_REMOVED lines=15> */
[----:B------:R-:W-:Y:S01]  /*2580*/  @!P0 IADD3 R84, PT, PT, R84, -R5, RZ ;  /* 0x8000000554548210 */ /* 0x000fe20007ffe0ff */
[--C-:B------:R-:W-:Y:S01]  /*2590*/  @!P5 IMAD.IADD R62, R62, 0x1, -R5.reuse ;  /* 0x000000013e3ed824 */ /* 0x100fe200078e0a05 */
[C---:B------:R-:W-:Y:S01]  /*25a0*/  ISETP.GT.U32.AND P0, PT, R5.reuse, R72, PT ;  /* 0x000000480500720c */ /* 0x040fe20003f04070 */
[C---:B------:R-:W-:Y:S01]  /*25b0*/  IMAD R94, R5.reuse, R15, R94 ;  /* 0x0000000f055e7224 */ /* 0x040fe200078e025e */
[C---:B------:R-:W-:Y:S01]  /*25c0*/  ISETP.GT.U32.AND P5, PT, R5.reuse, R74, PT ;  /* 0x0000004a0500720c */ /* 0x040fe20003fa4070 */
[--C-:B------:R-:W-:Y:S01]  /*25d0*/  @!P2 IMAD.IADD R68, R68, 0x1, -R5.reuse ;  /* 0x000000014444a824 */ /* 0x100fe200078e0a05 */
[----:B------:R-:W-:Y:S01]  /*25e0*/  @!P1 IADD3 R66, PT, PT, R66, -R5, RZ ;  /* 0x8000000542429210 */ /* 0x000fe20007ffe0ff */
[--C-:B------:R-:W-:Y:S01]  /*25f0*/  @!P6 IMAD.IADD R86, R86, 0x1, -R5.reuse ;  /* 0x000000015656e824 */ /* 0x100fe200078e0a05 */
[C---:B------:R-:W-:Y:S01]  /*2600*/  ISETP.GT.U32.AND P1, PT, R5.reuse, R78, PT ;  /* 0x0000004e0500720c */ /* 0x040fe20003f24070 */
[--C-:B------:R-:W-:Y:S01]  /*2610*/  @!P4 IMAD.IADD R64, R64, 0x1, -R5.reuse ;  /* 0x000000014040c824 */ /* 0x100fe200078e0a05 */
[C---:B------:R-:W-:Y:S01]  /*2620*/  ISETP.GT.U32.AND P2, PT, R5.reuse, R80, PT ;  /* 0x000000500500720c */ /* 0x040fe20003f44070 */
[--C-:B------:R-:W-:Y:S01]  /*2630*/  @!P3 IMAD.IADD R70, R70, 0x1, -R5.reuse ;  /* 0x000000014646b824 */ /* 0x100fe200078e0a05 */
[----:B------:R-:W-:Y:S01]  /*2640*/  ISETP.GT.U32.AND P4, PT, R5, R76, PT ;  /* 0x0000004c0500720c */ /* 0x000fe20003f84070 */
[----:B------:R-:W-:Y:S01]  /*2650*/  VIADD R27, R3, 0x3b ;  /* 0x0000003b031b7836 */ /* 0x000fe20000000000 */
[C---:B------:R-:W-:Y:S01]  /*2660*/  ISETP.GT.U32.AND P3, PT, R5.reuse, R82, PT ;  /* 0x000000520500720c */ /* 0x040fe20003f64070 */
[--C-:B------:R-:W-:Y:S01]  /*2670*/  @!P0 IMAD.IADD R72, R72, 0x1, -R5.reuse ;  /* 0x0000000148488824 */ /* 0x100fe200078e0a05 */
[C---:B------:R-:W-:Y:S01]  /*2680*/  ISETP.GT.U32.AND P0, PT, R5.reuse, R86, PT ;  /* 0x000000560500720c */ /* 0x040fe20003f04070 */
[----:B------:R-:W-:Y:S01]  /*2690*/  IMAD R122, R5, R17, R122 ;  /* 0x00000011057a7224 */ /* 0x000fe200078e027a */
[----:B------:R-:W-:Y:S01]  /*26a0*/  @!P5 IADD3 R74, PT, PT, R74, -R5, RZ ;  /* 0x800000054a4ad210 */ /* 0x000fe20007ffe0ff */
        /* <DEDUP_REMOVED lines=19> */
[----:B------:R-:W-:Y:S01]  /*27e0*/  @!P2 IADD3 R94, PT, PT, R94, -R5, RZ ;  /* 0x800000055e5ea210 */ /* 0x000fe20007ffe0ff */
[----:B------:R-:W-:Y:S01]  /*27f0*/  IMAD.MOV R15, RZ, RZ, -R15 ;  /* 0x000000ffff0f7224 */ /* 0x000fe200078e0a0f */
[----:B------:R-:W-:Y:S01]  /*2800*/  ISETP.GT.U32.AND P1, PT, R5, R108, PT ;  /* 0x0000006c0500720c */ /* 0x000fe20003f24070 */
[----:B------:R-:W-:Y:S01]  /*2810*/  VIADD R23, R3, 0x3d ;  /* 0x0000003d03177836 */ /* 0x000fe20000000000 */
[C---:B------:R-:W-:Y:S01]  /*2820*/  ISETP.GT.U32.AND P2, PT, R5.reuse, R110, PT ;  /* 0x0000006e0500720c */ /* 0x040fe20003f44070 */
[C---:B------:R-:W-:Y:S01]  /*2830*/  IMAD R104, R5.reuse, R15, R104 ;  /* 0x0000000f05687224 */ /* 0x040fe200078e0268 */
        /* <DEDUP_REMOVED lines=18> */
[----:B------:R-:W-:Y:S01]  /*2960*/  ISETP.GT.U32.AND P6, PT, R5, R114, PT ;  /* 0x000000720500720c */ /* 0x000fe20003fc4070 */
[--C-:B------:R-:W-:Y:S01]  /*2970*/  @!P3 IMAD.IADD R112, R112, 0x1, -R5.reuse ;  /* 0x000000017070b824 */ /* 0x100fe200078e0a05 */
[----:B------:R-:W-:Y:S01]  /*2980*/  IADD3 R15, PT, PT, -R15, RZ, RZ ;  /* 0x000000ff0f0f7210 */ /* 0x000fe20007ffe1ff */
[----:B------:R-:W-:Y:S01]  /*2990*/  IMAD.HI.U32 R9, R7, R120, RZ ;  /* 0x0000007807097227 */ /* 0x000fe200078e00ff */
[-C--:B------:R-:W-:Y:S01]  /*29a0*/  @!P4 IADD3 R104, PT, PT, R104, -R5.reuse, RZ ;  /* 0x800000056868c210 */ /* 0x080fe20007ffe0ff */
[----:B------:R-:W-:Y:S01]  /*29b0*/  STL [R1+0x5c4], R99 ;  /* 0x0005c46301007387 */ /* 0x000fe20000100800 */
[----:B------:R-:W-:Y:S01]  /*29c0*/  @!P0 IADD3 R88, PT, PT, R88, -R5, RZ ;  /* 0x8000000558588210 */ /* 0x000fe20007ffe0ff */
[--C-:B------:R-:W-:Y:S01]  /*29d0*/  @!P5 IMAD.IADD R90, R90, 0x1, -R5.reuse ;  /* 0x000000015a5ad824 */ /* 0x100fe200078e0a05 */
[----:B------:R-:W-:Y:S01]  /*29e0*/  IABS R124, R31 ;  /* 0x0000001f007c7213 */ /* 0x000fe20000000000 */
[C---:B------:R-:W-:Y:S01]  /*29f0*/  IMAD R118, R5.reuse, R15, R118 ;  /* 0x0000000f05767224 */ /* 0x040fe200078e0276 */
[C---:B------:R-:W-:Y:S01]  /*2a00*/  ISETP.GT.U32.AND P4, PT, R5.reuse, R92, PT ;  /* 0x0000005c0500720c */ /* 0x040fe20003f84070 */
[--C-:B------:R-:W-:Y:S01]  /*2a10*/  @!P1 IMAD.IADD R94, R94, 0x1, -R5.reuse ;  /* 0x000000015e5e9824 */ /* 0x100fe200078e0a05 */
[C---:B------:R-:W-:Y:S01]  /*2a20*/  ISETP.GT.U32.AND P3, PT, R5.reuse, R98, PT ;  /* 0x000000620500720c */ /* 0x040fe20003f64070 */
[----:B------:R-:W-:Y:S01]  /*2a30*/  @!P2 IMAD.IADD R96, R96, 0x1, -R5 ;  /* 0x000000016060a824 */ /* 0x000fe200078e0a05 */
[C---:B------:R-:W-:Y:S01]  /*2a40*/  ISETP.GT.U32.AND P0, PT, R5.reuse, R100, PT ;  /* 0x000000640500720c */ /* 0x040fe20003f04070 */
[----:B------:R-:W-:Y:S01]  /*2a50*/  IMAD.MOV R15, RZ, RZ, -R9 ;  /* 0x000000ffff0f7224 */ /* 0x000fe200078e0a09 */
[----:B------:R-:W-:Y:S01]  /*2a60*/  ISETP.GT.U32.AND P5, PT, R5, R102, PT ;  /* 0x000000660500720c */ /* 0x000fe20003fa4070 */
[----:B------:R-:W-:Y:S01]  /*2a70*/  IMAD.HI.U32 R9, R7, R124, RZ ;  /* 0x0000007c07097227 */ /* 0x000fe200078e00ff */
[C---:B------:R-:W-:Y:S01]  /*2a80*/  ISETP.GT.U32.AND P1, PT, R5.reuse, R108, PT ;  /* 0x0000006c0500720c */ /* 0x040fe20003f24070 */
[----:B------:R-:W1:Y:S01]  /*2a90*/  LDS R13, [UR9] ;  /* 0x00000009ff0d7984 */ /* 0x000e620008000800 */
[C---:B------:R-:W-:Y:S01]  /*2aa0*/  ISETP.GT.U32.AND P2, PT, R5.reuse, R110, PT ;  /* 0x0000006e0500720c */ /* 0x040fe20003f44070 */
[----:B------:R-:W-:Y:S01]  /*2ab0*/  IMAD.MOV R9, RZ, RZ, -R9 ;  /* 0x000000ffff097224 */ /* 0x000fe200078e0a09 */
[----:B------:R-:W-:Y:S01]  /*2ac0*/  IABS R126, R29 ;  /* 0x0000001d007e7213 */ /* 0x000fe20000000000 */
[--C-:B------:R-:W-:Y:S01]  /*2ad0*/  @!P6 IMAD.IADD R114, R114, 0x1, -R5.reuse ;  /* 0x000000017272e824 */ /* 0x100fe200078e0a05 */
[----:B------:R-:W-:Y:S01]  /*2ae0*/  IABS R128, R27 ;  /* 0x0000001b00807213 */ /* 0x000fe20000000000 */
        /* <DEDUP_REMOVED lines=11> */
[----:B------:R-:W-:Y:S01]  /*2ba0*/  ISETP.GT.U32.AND P5, PT, R5, R118, PT ;  /* 0x000000760500720c */ /* 0x000fe20003fa4070 */
[----:B------:R-:W-:Y:S01]  /*2bb0*/  IMAD.HI.U32 R9, R7, R128, RZ ;  /* 0x0000008007097227 */ /* 0x000fe200078e00ff */
[----:B------:R-:W-:Y:S01]  /*2bc0*/  @!P2 IADD3 R110, PT, PT, R110, -R5, RZ ;  /* 0x800000056e6ea210 */ /* 0x000fe20007ffe0ff */
[----:B------:R-:W-:Y:S01]  /*2bd0*/  STL [R1+0x5bc], R95 ;  /* 0x0005bc5f01007387 */ /* 0x000fe20000100800 */
[C---:B------:R-:W-:Y:S01]  /*2be0*/  ISETP.GT.U32.AND P2, PT, R5.reuse, R124, PT ;  /* 0x0000007c0500720c */ /* 0x040fe20003f44070 */
[----:B------:R-:W-:Y:S01]  /*2bf0*/  @!P1 IMAD.IADD R108, R108, 0x1, -R5 ;  /* 0x000000016c6c9824 */ /* 0x000fe200078e0a05 */
[C---:B------:R-:W-:Y:S01]  /*2c00*/  ISETP.GT.U32.AND P1, PT, R5.reuse, R122, PT ;  /* 0x0000007a0500720c */ /* 0x040fe20003f24070 */
[----:B------:R-:W-:Y:S01]  /*2c10*/  IMAD.MOV R8, RZ, RZ, -R8 ;  /* 0x000000ffff087224 */ /* 0x000fe200078e0a08 */
[----:B------:R-:W-:Y:S01]  /*2c20*/  IABS R130, R25 ;  /* 0x0000001900827213 */ /* 0x000fe20000000000 */
[----:B------:R-:W-:Y:S01]  /*2c30*/  IMAD.MOV R9, RZ, RZ, -R9 ;  /* 0x000000ffff097224 */ /* 0x000fe200078e0a09 */
[----:B------:R-:W-:Y:S01]  /*2c40*/  IABS R134, R23 ;  /* 0x0000001700867213 */ /* 0x000fe20000000000 */
[C---:B------:R-:W-:Y:S01]  /*2c50*/  IMAD R120, R5.reuse, R15, R120 ;  /* 0x0000000f05787224 */ /* 0x040fe200078e0278 */
[----:B------:R-:W-:Y:S01]  /*2c60*/  SHF.R.U32.HI R15, RZ, 0x5, R2 ;  /* 0x00000005ff0f7819 */ /* 0x000fe20000011602 */
[C---:B------:R-:W-:Y:S01]  /*2c70*/  IMAD R126, R5.reuse, R8, R126 ;  /* 0x00000008057e7224 */ /* 0x040fe200078e027e */
[----:B------:R-:W-:Y:S01]  /*2c80*/  STL [R1+0x5b8], R93 ;  /* 0x0005b85d01007387 */ /* 0x000fe20000100800 */
[----:B------:R-:W-:Y:S01]  /*2c90*/  IMAD R128, R5, R9, R128 ;  /* 0x0000000905807224 */ /* 0x000fe200078e0280 */
[----:B------:R-:W-:Y:S01]  /*2ca0*/  R2UR UR8, R15 ;  /* 0x000000000f0872ca */ /* 0x000fe200000e0000 */
[--C-:B------:R-:W-:Y:S01]  /*2cb0*/  @!P4 IMAD.IADD R104, R104, 0x1, -R5.reuse ;  /* 0x000000016868c824 */ /* 0x100fe200078e0a05 */
[C---:B------:R-:W-:Y:S01]  /*2cc0*/  ISETP.GT.U32.AND P4, PT, R5.reuse, R120, PT ;  /* 0x000000780500720c */ /* 0x040fe20003f84070 */
[--C-:B------:R-:W-:Y:S01]  /*2cd0*/  @!P6 IMAD.IADD R112, R112, 0x1, -R5.reuse ;  /* 0x000000017070e824 */ /* 0x100fe200078e0a05 */
[C---:B------:R-:W-:Y:S01]  /*2ce0*/  ISETP.GT.U32.AND P6, PT, R5.reuse, R126, PT ;  /* 0x0000007e0500720c */ /* 0x040fe20003fc4070 */
[--C-:B------:R-:W-:Y:S01]  /*2cf0*/  @!P3 IMAD.IADD R114, R114, 0x1, -R5.reuse ;  /* 0x000000017272b824 */ /* 0x100fe200078e0a05 */
[----:B------:R-:W-:Y:S01]  /*2d00*/  ISETP.GT.U32.AND P3, PT, R5, R128, PT ;  /* 0x000000800500720c */ /* 0x000fe20003f64070 */
[--C-:B------:R-:W-:Y:S01]  /*2d10*/  @!P0 IMAD.IADD R116, R116, 0x1, -R5.reuse ;  /* 0x0000000174748824 */ /* 0x100fe200078e0a05 */
[----:B------:R-:W-:Y:S01]  /*2d20*/  STL [R1+0x5b4], R91 ;  /* 0x0005b45b01007387 */ /* 0x000fe20000100800 */
[----:B------:R-:W-:Y:S01]  /*2d30*/  @!P5 IMAD.IADD R118, R118, 0x1, -R5 ;  /* 0x000000017676d824 */ /* 0x000fe200078e0a05 */
[----:B-1----:R-:W-:Y:S01]  /*2d40*/  R2UR UR10, R13 ;  /* 0x000000000d0a72ca */ /* 0x002fe200000e0000 */
[C---:B------:R-:W-:Y:S01]  /*2d50*/  IMAD.HI.U32 R8, R7.reuse, R130, RZ ;  /* 0x0000008207087227 */ /* 0x040fe200078e00ff */
[----:B------:R-:W-:Y:S03]  /*2d60*/  STL [R1+0x5b0], R89 ;  /* 0x0005b05901007387 */ /* 0x000fe60000100800 */
[C---:B------:R-:W-:Y:S01]  /*2d70*/  IMAD.HI.U32 R9, R7.reuse, R134, RZ ;  /* 0x0000008607097227 */ /* 0x040fe200078e00ff */
[----:B------:R-:W-:Y:S01]  /*2d80*/  @!P4 IADD3 R120, PT, PT, R120, -R5, RZ ;  /* 0x800000057878c210 */ /* 0x000fe20007ffe0ff */
[----:B------:R-:W-:Y:S02]  /*2d90*/  STL [R1+0x5ac], R87 ;  /* 0x0005ac5701007387 */ /* 0x000fe40000100800 */
[----:B------:R-:W-:-:S02]  /*2da0*/  IMAD.HI.U32 R7, R7, R136, RZ ;  /* 0x0000008807077227 */ /* 0x000fc400078e00ff */
[----:B------:R-:W-:Y:S02]  /*2db0*/  STL [R1+0x5a8], R85 ;  /* 0x0005a85501007387 */ /* 0x000fe40000100800 */
[--C-:B------:R-:W-:Y:S01]  /*2dc0*/  @!P1 IMAD.IADD R122, R122, 0x1, -R5.reuse ;  /* 0x000000017a7a9824 */ /* 0x100fe200078e0a05 */
[C---:B------:R-:W-:Y:S01]  /*2dd0*/  ISETP.GT.U32.AND P1, PT, R5.reuse, R116, PT ;  /* 0x000000740500720c */ /* 0x040fe20003f24070 */
[----:B------:R-:W-:Y:S01]  /*2de0*/  @!P2 IMAD.IADD R124, R124, 0x1, -R5 ;  /* 0x000000017c7ca824 */ /* 0x000fe200078e0a05 */
[C---:B------:R-:W-:Y:S01]  /*2df0*/  ISETP.GT.U32.AND P2, PT, R5.reuse, R118, PT ;  /* 0x000000760500720c */ /* 0x040fe20003f44070 */
[----:B------:R-:W-:Y:S01]  /*2e00*/  IMAD.MOV R7, RZ, RZ, -R7 ;  /* 0x000000ffff077224 */ /* 0x000fe200078e0a07 */
[----:B------:R-:W-:Y:S01]  /*2e10*/  STL [R1+0x5a4], R83 ;  /* 0x0005a45301007387 */ /* 0x000fe20000100800 */
[----:B------:R-:W-:Y:S02]  /*2e20*/  IMAD.MOV R8, RZ, RZ, -R8 ;  /* 0x000000ffff087224 */ /* 0x000fe400078e0a08 */
[----:B------:R-:W-:Y:S01]  /*2e30*/  IMAD R136, R5, R7, R136 ;  /* 0x0000000705887224 */ /* 0x000fe200078e0288 */
[----:B------:R-:W-:Y:S01]  /*2e40*/  STL [R1+0x5a0], R81 ;  /* 0x0005a05101007387 */ /* 0x000fe20000100800 */
[----:B------:R-:W-:-:S02]  /*2e50*/  IMAD.MOV R9, RZ, RZ, -R9 ;  /* 0x000000ffff097224 */ /* 0x000fc400078e0a09 */
[C---:B------:R-:W-:Y:S01]  /*2e60*/  IMAD R130, R5.reuse, R8, R130 ;  /* 0x0000000805827224 */ /* 0x040fe200078e0282 */
        /* <DEDUP_REMOVED lines=10> */
[C---:B------:R-:W-:Y:S01]  /*2f10*/  ISETP.GT.U32.AND P2, PT, R5.reuse, R128, PT ;  /* 0x000000800500720c */ /* 0x040fe20003f44070 */
[----:B------:R-:W-:Y:S01]  /*2f20*/  IMAD.SHL.U32 R4, R2, 0x100, RZ ;  /* 0x0000010002047824 */ /* 0x000fe200078e00ff */
[C---:B------:R-:W-:Y:S01]  /*2f30*/  ISETP.GT.U32.AND P5, PT, R5.reuse, R134, PT ;  /* 0x000000860500720c */ /* 0x040fe20003fa4070 */
[--C-:B------:R-:W-:Y:S01]  /*2f40*/  @!P4 IMAD.IADD R136, R136, 0x1, -R5.reuse ;  /* 0x000000018888c824 */ /* 0x100fe200078e0a05 */
[----:B------:R-:W-:Y:S01]  /*2f50*/  STL [R1+0x59c], R79 ;  /* 0x00059c4f01007387 */ /* 0x000fe20000100800 */
[----:B------:R-:W-:Y:S01]  /*2f60*/  IMAD.SHL.U32 R7, R2, 0x4, RZ ;  /* 0x0000000402077824 */ /* 0x000fe200078e00ff */
[-C--:B------:R-:W-:Y:S01]  /*2f70*/  @!P6 IADD3 R120, PT, PT, R120, -R5.reuse, RZ ;  /* 0x800000057878e210 */ /* 0x080fe20007ffe0ff */
[----:B------:R-:W1:Y:S01]  /*2f80*/  LDC.64 R8, c[0x0][0x3a8] ;  /* 0x0000ea00ff087b82 */ /* 0x000e620000000a00 */
[-C--:B------:R-:W-:Y:S01]  /*2f90*/  @!P0 IADD3 R130, PT, PT, R130, -R5.reuse, RZ ;  /* 0x8000000582828210 */ /* 0x080fe20007ffe0ff */
[--C-:B------:R-:W-:Y:S01]  /*2fa0*/  @!P3 IMAD.IADD R122, R122, 0x1, -R5.reuse ;  /* 0x000000017a7ab824 */ /* 0x100fe200078e0a05 */
[C---:B------:R-:W-:Y:S01]  /*2fb0*/  ISETP.GT.U32.AND P3, PT, R5.reuse, R136, PT ;  /* 0x000000880500720c */ /* 0x040fe20003f64070 */
[--C-:B------:R-:W-:Y:S01]  /*2fc0*/  @!P1 IMAD.IADD R126, R126, 0x1, -R5.reuse ;  /* 0x000000017e7e9824 */ /* 0x100fe200078e0a05 */
[----:B------:R-:W-:Y:S01]  /*2fd0*/  ISETP.GT.U32.AND P4, PT, R5, R130, PT ;  /* 0x000000820500720c */ /* 0x000fe20003f84070 */
[----:B------:R2:W-:Y:S01]  /*2fe0*/  STL [R1+0x598], R77 ;  /* 0x0005984d01007387 */ /* 0x0005e20000100800 */
[----:B------:R-:W-:Y:S01]  /*2ff0*/  @!P2 IADD3 R128, PT, PT, R128, -R5, RZ ;  /* 0x800000058080a210 */ /* 0x000fe20007ffe0ff */
[----:B------:R-:W-:Y:S01]  /*3000*/  @!P5 IMAD.IADD R134, R134, 0x1, -R5 ;  /* 0x000000018686d824 */ /* 0x000fe200078e0a05 */
[----:B------:R-:W-:Y:S01]  /*3010*/  ISETP.GE.AND P1, PT, R3, RZ, PT ;  /* 0x000000ff0300720c */ /* 0x000fe20003f26270 */
[----:B------:R-:W-:Y:S01]  /*3020*/  STL [R1+0x594], R75 ;  /* 0x0005944b01007387 */ /* 0x000fe20000100800 */
[----:B------:R-:W-:-:S02]  /*3030*/  ISETP.GE.AND P2, PT, R140, RZ, PT ;  /* 0x000000ff8c00720c */ /* 0x000fc40003f46270 */
[----:B------:R-:W-:Y:S01]  /*3040*/  ISETP.GE.AND P5, PT, R142, RZ, PT ;  /* 0x000000ff8e00720c */ /* 0x000fe20003fa6270 */
[----:B------:R-:W-:Y:S01]  /*3050*/  STL [R1+0x590], R73 ;  /* 0x0005904901007387 */ /* 0x000fe20000100800 */
[----:B------:R-:W-:Y:S01]  /*3060*/  LOP3.LUT R2, R4, 0x607c, R7, 0xc8, !PT ;  /* 0x0000607c04027812 */ /* 0x000fe200078ec807 */
[----:B------:R-:W-:Y:S01]  /*3070*/  IMAD.MOV.U32 R7, RZ, RZ, R11 ;  /* 0x000000ffff077224 */ /* 0x000fe200078e000b */
[----:B------:R-:W-:Y:S01]  /*3080*/  ISETP.GT.U32.AND P0, PT, R5, R124, PT ;  /* 0x0000007c0500720c */ /* 0x000fe20003f04070 */
[--C-:B------:R-:W-:Y:S01]  /*3090*/  @!P4 IMAD.IADD R130, R130, 0x1, -R5.reuse ;  /* 0x000000018282c824 */ /* 0x100fe200078e0a05 */
[----:B------:R-:W-:Y:S01]  /*30a0*/  ISETP.GE.AND P4, PT, R137, RZ, PT ;  /* 0x000000ff8900720c */ /* 0x000fe20003f86270 */
[----:B------:R-:W-:Y:S01]  /*30b0*/  @!P3 IMAD.IADD R136, R136, 0x1, -R5 ;  /* 0x000000018888b824 */ /* 0x000fe200078e0a05 */
[----:B------:R-:W-:Y:S01]  /*30c0*/  ISETP.GE.AND P3, PT, R49, RZ, PT ;  /* 0x000000ff3100720c */ /* 0x000fe20003f66270 */
[----:B------:R-:W-:Y:S01]  /*30d0*/  STL [R1+0x58c], R71 ;  /* 0x00058c4701007387 */ /* 0x000fe20000100800 */
[----:B------:R-:W-:Y:S01]  /*30e0*/  @!P1 IADD3 R6, PT, PT, -R6, RZ, RZ ;  /* 0x000000ff06069210 */ /* 0x000fe20007ffe1ff */
[----:B------:R-:W-:Y:S01]  /*30f0*/  @!P2 IMAD.MOV R12, RZ, RZ, -R12 ;  /* 0x000000ffff0ca224 */ /* 0x000fe200078e0a0c */
[----:B------:R-:W-:Y:S01]  /*3100*/  ISETP.GE.AND P1, PT, R135, RZ, PT ;  /* 0x000000ff8700720c */ /* 0x000fe20003f26270 */
[----:B------:R-:W-:Y:S01]  /*3110*/  @!P5 IMAD.MOV R7, RZ, RZ, -R7 ;  /* 0x000000ffff07d224 */ /* 0x000fe200078e0a07 */
[----:B------:R-:W-:Y:S01]  /*3120*/  ISETP.GE.AND P2, PT, R133, RZ, PT ;  /* 0x000000ff8500720c */ /* 0x000fe20003f46270 */
[----:B------:R-:W-:Y:S01]  /*3130*/  STL [R1+0x588], R69 ;  /* 0x0005884501007387 */ /* 0x000fe20000100800 */
[----:B------:R-:W-:Y:S01]  /*3140*/  ISETP.GE.AND P5, PT, R139, RZ, PT ;  /* 0x000000ff8b00720c */ /* 0x000fe20003fa6270 */
[--C-:B------:R-:W-:Y:S01]  /*3150*/  @!P0 IMAD.IADD R124, R124, 0x1, -R5.reuse ;  /* 0x000000017c7c8824 */ /* 0x100fe200078e0a05 */
[----:B------:R-:W-:Y:S01]  /*3160*/  ISETP.GT.U32.AND P6, PT, R5, R134, PT ;  /* 0x000000860500720c */ /* 0x000fe20003fc4070 */
[----:B------:R-:W-:Y:S01]  /*3170*/  STL [R1+0x584], R67 ;  /* 0x0005844301007387 */ /* 0x000fe20000100800 */
[----:B------:R-:W-:Y:S01]  /*3180*/  @!P4 IADD3 R18, PT, PT, -R18, RZ, RZ ;  /* 0x000000ff1212c210 */ /* 0x000fe20007ffe1ff */
[----:B------:R-:W-:Y:S01]  /*3190*/  @!P3 IMAD.MOV R14, RZ, RZ, -R14 ;  /* 0x000000ffff0eb224 */ /* 0x000fe200078e0a0e */
[----:B------:R-:W-:Y:S01]  /*31a0*/  ISETP.GE.AND P3, PT, R132, RZ, PT ;  /* 0x000000ff8400720c */ /* 0x000fe20003f66270 */
[----:B------:R-:W-:Y:S01]  /*31b0*/  STL [R1+0x580], R65 ;  /* 0x0005804101007387 */ /* 0x000fe20000100800 */
[----:B------:R-:W-:Y:S01]  /*31c0*/  ISETP.GE.AND P4, PT, R129, RZ, PT ;  /* 0x000000ff8100720c */ /* 0x000fe20003f86270 */
[----:B------:R-:W-:Y:S01]  /*31d0*/  @!P1 IMAD.MOV R20, RZ, RZ, -R20 ;  /* 0x000000ffff149224 */ /* 0x000fe200078e0a14 */
[----:B------:R-:W-:Y:S01]  /*31e0*/  ISETP.GE.AND P1, PT, R127, RZ, PT ;  /* 0x000000ff7f00720c */ /* 0x000fe20003f26270 */
[----:B------:R-:W-:Y:S01]  /*31f0*/  @!P2 IMAD.MOV R22, RZ, RZ, -R22 ;  /* 0x000000ffff16a224 */ /* 0x000fe200078e0a16 */
[----:B------:R-:W-:Y:S01]  /*3200*/  ISETP.GE.AND P2, PT, R125, RZ, PT ;  /* 0x000000ff7d00720c */ /* 0x000fe20003f46270 */
[----:B------:R-:W-:Y:S01]  /*3210*/  @!P5 IMAD.MOV R16, RZ, RZ, -R16 ;  /* 0x000000ffff10d224 */ /* 0x000fe200078e0a10 */
[----:B------:R-:W-:Y:S01]  /*3220*/  ISETP.GE.AND P5, PT, R131, RZ, PT ;  /* 0x000000ff8300720c */ /* 0x000fe20003fa6270 */
[----:B------:R-:W-:Y:S01]  /*3230*/  @!P6 IMAD.IADD R134, R134, 0x1, -R5 ;  /* 0x000000018686e824 */ /* 0x000fe200078e0a05 */
[----:B------:R-:W-:Y:S01]  /*3240*/  ISETP.GE.AND P6, PT, R141, RZ, PT ;  /* 0x000000ff8d00720c */ /* 0x000fe20003fc6270 */
[----:B------:R-:W-:Y:S01]  /*3250*/  IMAD.MOV.U32 R5, RZ, RZ, R48 ;  /* 0x000000ffff057224 */ /* 0x000fe200078e0030 */
[----:B------:R-:W-:Y:S01]  /*3260*/  STL [R1+0x57c], R63 ;  /* 0x00057c3f01007387 */ /* 0x000fe20000100800 */
[----:B------:R-:W-:Y:S01]  /*3270*/  @!P3 IMAD.MOV R24, RZ, RZ, -R24 ;  /* 0x000000ffff18b224 */ /* 0x000fe200078e0a18 */
[----:B------:R-:W-:Y:S01]  /*3280*/  ISETP.GE.AND P3, PT, R123, RZ, PT ;  /* 0x000000ff7b00720c */ /* 0x000fe20003f66270 */
[----:B-1----:R-:W-:Y:S01]  /*3290*/  IMAD R49, R0, R9, RZ ;  /* 0x0000000900317224 */ /* 0x002fe200078e02ff */
[----:B------:R-:W-:Y:S01]  /*32a0*/  @!P4 IADD3 R28, PT, PT, -R28, RZ, RZ ;  /* 0x000000ff1c1cc210 */ /* 0x000fe20007ffe1ff */
[----:B------:R-:W-:Y:S01]  /*32b0*/  @!P1 IMAD.MOV R30, RZ, RZ, -R30 ;  /* 0x000000ffff1e9224 */ /* 0x000fe200078e0a1e */
[----:B------:R-:W-:Y:S01]  /*32c0*/  ISETP.GE.AND P4, PT, R119, RZ, PT ;  /* 0x000000ff7700720c */ /* 0x000fe20003f86270 */
[----:B------:R-:W-:Y:S01]  /*32d0*/  @!P2 IMAD.MOV R32, RZ, RZ, -R32 ;  /* 0x000000ffff20a224 */ /* 0x000fe200078e0a20 */
[----:B------:R-:W-:Y:S01]  /*32e0*/  ISETP.GE.AND P1, PT, R117, RZ, PT ;  /* 0x000000ff7500720c */ /* 0x000fe20003f26270 */
[----:B------:R-:W-:Y:S01]  /*32f0*/  @!P5 IMAD.MOV R26, RZ, RZ, -R26 ;  /* 0x000000ffff1ad224 */ /* 0x000fe200078e0a1a */
[----:B------:R-:W-:Y:S01]  /*3300*/  ISETP.GE.AND P2, PT, R115, RZ, PT ;  /* 0x000000ff7300720c */ /* 0x000fe20003f46270 */
[----:B------:R-:W-:Y:S01]  /*3310*/  STL [R1+0x578], R61 ;  /* 0x0005783d01007387 */ /* 0x000fe20000100800 */
[----:B------:R-:W-:Y:S01]  /*3320*/  ISETP.GE.AND P5, PT, R121, RZ, PT ;  /* 0x000000ff7900720c */ /* 0x000fe20003fa6270 */
[----:B------:R-:W-:Y:S01]  /*3330*/  @!P6 IMAD.MOV R10, RZ, RZ, -R10 ;  /* 0x000000ffff0ae224 */ /* 0x000fe200078e0a0a */
[----:B------:R-:W-:Y:S01]  /*3340*/  ISETP.NE.AND P0, PT, R106, RZ, PT ;  /* 0x000000ff6a00720c */ /* 0x000fe20003f05270 */
[----:B------:R-:W-:Y:S01]  /*3350*/  @!P3 IMAD.MOV R34, RZ, RZ, -R34 ;  /* 0x000000ffff22b224 */ /* 0x000fe200078e0a22 */
[----:B------:R-:W-:Y:S01]  /*3360*/  ISETP.GE.AND P3, PT, R113, RZ, PT ;  /* 0x000000ff7100720c */ /* 0x000fe20003f66270 */
[----:B------:R-:W-:Y:S01]  /*3370*/  STL [R1+0x574], R59 ;  /* 0x0005743b01007387 */ /* 0x000fe20000100800 */
[----:B------:R-:W-:Y:S01]  /*3380*/  ISETP.GE.AND P6, PT, R19, RZ, PT ;  /* 0x000000ff1300720c */ /* 0x000fe20003fc6270 */
[----:B------:R-:W2:Y:S01]  /*3390*/  LDC R132, c[0x0][0x3a0] ;  /* 0x0000e800ff847b82 */ /* 0x000ea20000000800 */
        /* <DEDUP_REMOVED lines=10> */
[----:B------:R-:W-:Y:S01]  /*3440*/  ISETP.GE.AND P3, PT, R101, RZ, PT ;  /* 0x000000ff6500720c */ /* 0x000fe20003f66270 */
[----:B------:R-:W-:Y:S01]  /*3450*/  STL [R1+0x56c], R55 ;  /* 0x00056c3701007387 */ /* 0x000fe20000100800 */
[----:B------:R-:W-:Y:S01]  /*3460*/  @!P0 LOP3.LUT R7, RZ, R106, RZ, 0x33, !PT ;  /* 0x0000006aff078212 */ /* 0x000fe200078e33ff */
[----:B------:R-:W-:Y:S01]  /*3470*/  @!P6 IMAD.MOV R136, RZ, RZ, -R136 ;  /* 0x000000ffff88e224 */ /* 0x000fe200078e0a88 */
[----:B------:R-:W-:Y:S01]  /*3480*/  ISETP.NE.AND P0, PT, R107, RZ, PT ;  /* 0x000000ff6b00720c */ /* 0x000fe20003f05270 */
[----:B------:R-:W-:Y:S01]  /*3490*/  @!P4 IMAD.MOV R5, RZ, RZ, -R5 ;  /* 0x000000ffff05c224 */ /* 0x000fe200078e0a05 */
[----:B------:R-:W-:Y:S01]  /*34a0*/  ISETP.GE.AND P4, PT, R97, RZ, PT ;  /* 0x000000ff6100720c */ /* 0x000fe20003f86270 */
[----:B------:R-:W-:Y:S01]  /*34b0*/  @!P1 IMAD.MOV R50, RZ, RZ, -R50 ;  /* 0x000000ffff329224 */ /* 0x000fe200078e0a32 */
[----:B------:R-:W-:Y:S01]  /*34c0*/  ISETP.GE.AND P1, PT, R95, RZ, PT ;  /* 0x000000ff5f00720c */ /* 0x000fe20003f26270 */
[----:B------:R-:W-:Y:S01]  /*34d0*/  @!P2 IMAD.MOV R52, RZ, RZ, -R52 ;  /* 0x000000ffff34a224 */ /* 0x000fe200078e0a34 */
[----:B------:R-:W-:Y:S01]  /*34e0*/  ISETP.GE.AND P2, PT, R93, RZ, PT ;  /* 0x000000ff5d00720c */ /* 0x000fe20003f46270 */
[----:B------:R-:W-:Y:S01]  /*34f0*/  STL [R1+0x568], R53 ;  /* 0x0005683501007387 */ /* 0x000fe20000100800 */
[----:B------:R-:W-:Y:S01]  /*3500*/  @!P5 IADD3 R46, PT, PT, -R46, RZ, RZ ;  /* 0x000000ff2e2ed210 */ /* 0x000fe20007ffe1ff */
[----:B------:R-:W-:Y:S01]  /*3510*/  @!P3 IMAD.MOV R54, RZ, RZ, -R54 ;  /* 0x000000ffff36b224 */ /* 0x000fe200078e0a36 */
[----:B------:R-:W-:Y:S01]  /*3520*/  ISETP.GE.AND P5, PT, R99, RZ, PT ;  /* 0x000000ff6300720c */ /* 0x000fe20003fa6270 */
[----:B------:R-:W-:Y:S01]  /*3530*/  STL [R1+0x564], R51 ;  /* 0x0005643301007387 */ /* 0x000fe20000100800 */
[----:B------:R-:W-:Y:S01]  /*3540*/  ISETP.GE.AND P3, PT, R91, RZ, PT ;  /* 0x000000ff5b00720c */ /* 0x000fe20003f66270 */
[----:B----4-:R-:W-:Y:S01]  /*3550*/  IMAD R7, R7, UR5, RZ ;  /* 0x0000000507077c24 */ /* 0x010fe2000f8e02ff */
[----:B------:R-:W-:Y:S01]  /*3560*/  LOP3.LUT R4, RZ, R107, RZ, 0x33, !PT ;  /* 0x0000006bff047212 */ /* 0x000fe200078e33ff */
[----:B------:R-:W-:Y:S01]  /*3570*/  @!P4 IMAD.MOV R58, RZ, RZ, -R58 ;  /* 0x000000ffff3ac224 */ /* 0x000fe200078e0a3a */
[----:B------:R-:W-:Y:S01]  /*3580*/  ISETP.GE.AND P4, PT, R87, RZ, PT ;  /* 0x000000ff5700720c */ /* 0x000fe20003f86270 */
[----:B------:R-:W-:Y:S01]  /*3590*/  @!P1 IMAD.MOV R60, RZ, RZ, -R60 ;  /* 0x000000ffff3c9224 */ /* 0x000fe200078e0a3c */
[----:B------:R-:W-:Y:S01]  /*35a0*/  ISETP.GE.AND P1, PT, R85, RZ, PT ;  /* 0x000000ff5500720c */ /* 0x000fe20003f26270 */
[----:B------:R-:W-:Y:S01]  /*35b0*/  @!P2 IMAD.MOV R62, RZ, RZ, -R62 ;  /* 0x000000ffff3ea224 */ /* 0x000fe200078e0a3e */
[----:B------:R-:W-:Y:S01]  /*35c0*/  ISETP.GE.AND P2, PT, R83, RZ, PT ;  /* 0x000000ff5300720c */ /* 0x000fe20003f46270 */
[----:B------:R-:W-:Y:S01]  /*35d0*/  STL [R1+0x560], R47 ;  /* 0x0005602f01007387 */ /* 0x000fe20000100800 */
[----:B------:R-:W-:Y:S01]  /*35e0*/  SEL R11, R4, R6, !P0 ;  /* 0x00000006040b7207 */ /* 0x000fe20004000000 */
[----:B------:R-:W-:Y:S01]  /*35f0*/  IMAD R154, R8, 0x3, RZ ;  /* 0x00000003089a7824 */ /* 0x000fe200078e02ff */
        /* <DEDUP_REMOVED lines=13> */
[----:B--2---:R-:W-:Y:S01]  /*36d0*/  VIADD R77, R132, 0xfffffffe ;  /* 0xfffffffe844d7836 */ /* 0x004fe20000000000 */
[----:B------:R-:W-:Y:S01]  /*36e0*/  SEL R15, R4, R14, !P0 ;  /* 0x0000000e040f7207 */ /* 0x000fe20004000000 */
[----:B------:R-:W-:Y:S01]  /*36f0*/  STL [R1+0x554], R41 ;  /* 0x0005542901007387 */ /* 0x000fe20000100800 */
[----:B------:R-:W-:Y:S01]  /*3700*/  @!P5 IADD3 R66, PT, PT, -R66, RZ, RZ ;  /* 0x000000ff4242d210 */ /* 0x000fe20007ffe1ff */
[----:B------:R-:W-:Y:S01]  /*3710*/  @!P3 IMAD.MOV R74, RZ, RZ, -R74 ;  /* 0x000000ffff4ab224 */ /* 0x000fe200078e0a4a */
        /* <DEDUP_REMOVED lines=9> */
[----:B-----5:R-:W-:Y:S01]  /*37b0*/  IMAD R13, R13, UR6, RZ ;  /* 0x000000060d0d7c24 */ /* 0x020fe2000f8e02ff */
[C---:B------:R-:W-:Y:S01]  /*37c0*/  SEL R17, R4.reuse, R16, !P0 ;  /* 0x0000001004117207 */ /* 0x040fe20004000000 */
[----:B------:R-:W-:Y:S01]  /*37d0*/  STL [R1+0x54c], R37 ;  /* 0x00054c2501007387 */ /* 0x000fe20000100800 */
[----:B------:R-:W-:Y:S01]  /*37e0*/  SEL R79, R4, R50, !P0 ;  /* 0x00000032044f7207 */ /* 0x000fe20004000000 */
[----:B------:R-:W-:Y:S01]  /*37f0*/  IMAD R15, R15, UR6, RZ ;  /* 0x000000060f0f7c24 */ /* 0x000fe2000f8e02ff */
        /* <DEDUP_REMOVED lines=11> */
[----:B------:R-:W-:Y:S01]  /*38b0*/  IMAD R17, R17, UR6, RZ ;  /* 0x0000000611117c24 */ /* 0x000fe2000f8e02ff */
        /* <DEDUP_REMOVED lines=17> */
[----:B------:R1:W-:Y:S01]  /*39d0*/  STL [R1+0x528], R21 ;  /* 0x0005281501007387 */ /* 0x0003e20000100800 */
        /* <DEDUP_REMOVED lines=27> */
[----:B------:R2:W-:Y:S01]  /*3b90*/  STL [R1+0x538], R27 ;  /* 0x0005381b01007387 */ /* 0x0005e20000100800 */
[----:B------:R-:W-:Y:S01]  /*3ba0*/  ISETP.GE.AND P2, PT, R21, RZ, PT ;  /* 0x000000ff1500720c */ /* 0x000fe20003f46270 */
[----:B------:R-:W-:Y:S01]  /*3bb0*/  IMAD R89, R89, UR6, RZ ;  /* 0x0000000659597c24 */ /* 0x000fe2000f8e02ff */
[C---:B------:R-:W-:Y:S01]  /*3bc0*/  SEL R10, R4.reuse, R10, !P0 ;  /* 0x0000000a040a7207 */ /* 0x040fe20004000000 */
[----:B------:R3:W-:Y:S01]  /*3bd0*/  STL [R1+0x534], R25 ;  /* 0x0005341901007387 */ /* 0x0007e20000100800 */
[----:B-1----:R-:W-:Y:S01]  /*3be0*/  SEL R21, R4, R20, !P0 ;  /* 0x0000001404157207 */ /* 0x002fe20004000000 */
[----:B------:R-:W-:Y:S01]  /*3bf0*/  IMAD R91, R91, UR6, RZ ;  /* 0x000000065b5b7c24 */ /* 0x000fe2000f8e02ff */
[----:B------:R-:W-:Y:S01]  /*3c00*/  @!P5 IADD3 R118, PT, PT, -R118, RZ, RZ ;  /* 0x000000ff7676d210 */ /* 0x000fe20007ffe1ff */
[----:B------:R-:W-:Y:S01]  /*3c10*/  @!P3 IMAD.MOV R126, RZ, RZ, -R126 ;  /* 0x000000ffff7eb224 */ /* 0x000fe200078e0a7e */
[----:B------:R-:W-:Y:S01]  /*3c20*/  ISETP.GE.AND P5, PT, R27, RZ, PT ;  /* 0x000000ff1b00720c */ /* 0x000fe20003fa6270 */
[----:B------:R-:W-:Y:S01]  /*3c30*/  @!P4 IMAD.MOV R130, RZ, RZ, -R130 ;  /* 0x000000ffff82c224 */ /* 0x000fe200078e0a82 */
[----:B------:R1:W-:Y:S01]  /*3c40*/  STL [R1+0x530], R23 ;  /* 0x0005301701007387 */ /* 0x0003e20000100800 */
[----:B------:R-:W-:Y:S01]  /*3c50*/  @!P1 IMAD.MOV R134, RZ, RZ, -R134 ;  /* 0x000000ffff869224 */ /* 0x000fe200078e0a86 */
[C---:B--2---:R-:W-:Y:S01]  /*3c60*/  SEL R27, R4.reuse, R26, !P0 ;  /* 0x0000001a041b7207 */ /* 0x044fe20004000000 */
[----:B------:R-:W-:Y:S01]  /*3c70*/  @!P2 IMAD.MOV R138, RZ, RZ, -R138 ;  /* 0x000000ffff8aa224 */ /* 0x000fe200078e0a8a */
[----:B------:R2:W-:Y:S01]  /*3c80*/  STL [R1+0x52c], R19 ;  /* 0x00052c1301007387 */ /* 0x0005e20000100800 */
[C---:B---3--:R-:W-:Y:S01]  /*3c90*/  SEL R25, R4.reuse, R24, !P0 ;  /* 0x0000001804197207 */ /* 0x048fe20004000000 */
[----:B------:R-:W-:Y:S01]  /*3ca0*/  IMAD R21, R21, UR6, RZ ;  /* 0x0000000615157c24 */ /* 0x000fe2000f8e02ff */
[C---:B------:R-:W-:Y:S01]  /*3cb0*/  SEL R29, R4.reuse, R28, !P0 ;  /* 0x0000001c041d7207 */ /* 0x040fe20004000000 */
[----:B------:R-:W-:Y:S01]  /*3cc0*/  IMAD R27, R27, UR6, RZ ;  /* 0x000000061b1b7c24 */ /* 0x000fe2000f8e02ff */
[----:B------:R-:W-:Y:S01]  /*3cd0*/  SEL R31, R4, R30, !P0 ;  /* 0x0000001e041f7207 */ /* 0x000fe20004000000 */
[----:B------:R-:W-:Y:S01]  /*3ce0*/  IMAD R25, R25, UR6, RZ ;  /* 0x0000000619197c24 */ /* 0x000fe2000f8e02ff */
[----:B------:R-:W-:Y:S01]  /*3cf0*/  @!P5 IADD3 R128, PT, PT, -R128, RZ, RZ ;  /* 0x000000ff8080d210 */ /* 0x000fe20007ffe1ff */
[----:B------:R-:W-:Y:S01]  /*3d00*/  IMAD R29, R29, UR6, RZ ;  /* 0x000000061d1d7c24 */ /* 0x000fe2000f8e02ff */
[C---:B-1----:R-:W-:Y:S01]  /*3d10*/  SEL R23, R4.reuse, R22, !P0 ;  /* 0x0000001604177207 */ /* 0x042fe20004000000 */
[----:B------:R-:W-:Y:S01]  /*3d20*/  IMAD R31, R31, UR6, RZ ;  /* 0x000000061f1f7c24 */ /* 0x000fe2000f8e02ff */
[----:B--2---:R-:W-:Y:S01]  /*3d30*/  SEL R19, R4, R18, !P0 ;  /* 0x0000001204137207 */ /* 0x004fe20004000000 */
[----:B------:R-:W-:Y:S01]  /*3d40*/  IMAD.SHL.U32 R150, R8, 0x4, RZ ;  /* 0x0000000408967824 */ /* 0x000fe200078e00ff */
[C---:B------:R-:W-:Y:S01]  /*3d50*/  SEL R33, R4.reuse, R32, !P0 ;  /* 0x0000002004217207 */ /* 0x040fe20004000000 */
[----:B------:R-:W-:Y:S01]  /*3d60*/  IMAD R23, R23, UR6, RZ ;  /* 0x0000000617177c24 */ /* 0x000fe2000f8e02ff */
        /* <DEDUP_REMOVED lines=14> */
[----:B------:R-:W-:Y:S01]  /*3e50*/  SEL R12, R4, R5, !P0 ;  /* 0x00000005040c7207 */ /* 0x000fe20004000000 */
[----:B------:R-:W-:Y:S01]  /*3e60*/  IMAD R5, R10, UR6, RZ ;  /* 0x000000060a057c24 */ /* 0x000fe2000f8e02ff */
[C---:B------:R-:W-:Y:S01]  /*3e70*/  SEL R52, R4.reuse, R52, !P0 ;  /* 0x0000003404347207 */ /* 0x040fe20004000000 */
[----:B------:R-:W-:Y:S01]  /*3e80*/  IMAD R45, R45, UR6, RZ ;  /* 0x000000062d2d7c24 */ /* 0x000fe2000f8e02ff */
[C---:B------:R-:W-:Y:S01]  /*3e90*/  SEL R56, R4.reuse, R56, !P0 ;  /* 0x0000003804387207 */ /* 0x040fe20004000000 */
[----:B------:R-:W-:Y:S01]  /*3ea0*/  IMAD R47, R47, UR6, RZ ;  /* 0x000000062f2f7c24 */ /* 0x000fe2000f8e02ff */
[----:B------:R-:W-:Y:S01]  /*3eb0*/  SEL R60, R4, R60, !P0 ;  /* 0x0000003c043c7207 */ /* 0x000fe20004000000 */
[----:B------:R-:W-:Y:S01]  /*3ec0*/  IMAD R117, R8, 0x14, RZ ;  /* 0x0000001408757824 */ /* 0x000fe200078e02ff */
[----:B------:R-:W-:Y:S01]  /*3ed0*/  SEL R64, R4, R64, !P0 ;  /* 0x0000004004407207 */ /* 0x000fe20004000000 */
[----:B------:R-:W-:Y:S01]  /*3ee0*/  IMAD R109, R8, 0x18, RZ ;  /* 0x00000018086d7824 */ /* 0x000fe200078e02ff */
[----:B------:R-:W-:Y:S01]  /*3ef0*/  SEL R68, R4, R68, !P0 ;  /* 0x0000004404447207 */ /* 0x000fe20004000000 */
[----:B------:R-:W-:Y:S01]  /*3f00*/  IMAD R131, R8, 0xd, RZ ;  /* 0x0000000d08837824 */ /* 0x000fe200078e02ff */
[----:B------:R-:W-:Y:S01]  /*3f10*/  SEL R72, R4, R72, !P0 ;  /* 0x0000004804487207 */ /* 0x000fe20004000000 */
[----:B------:R-:W-:Y:S01]  /*3f20*/  IMAD R129, R8, 0xe, RZ ;  /* 0x0000000e08817824 */ /* 0x000fe200078e02ff */
[----:B------:R-:W-:Y:S01]  /*3f30*/  SEL R14, R4, R76, !P0 ;  /* 0x0000004c040e7207 */ /* 0x000fe20004000000 */
[----:B------:R-:W-:Y:S01]  /*3f40*/  IMAD R76, R12, UR6, RZ ;  /* 0x000000060c4c7c24 */ /* 0x000fe2000f8e02ff */
[----:B------:R-:W-:Y:S01]  /*3f50*/  SEL R93, R4, R78, !P0 ;  /* 0x0000004e045d7207 */ /* 0x000fe20004000000 */
[----:B------:R-:W-:Y:S01]  /*3f60*/  IMAD R127, R8, 0xf, RZ ;  /* 0x0000000f087f7824 */ /* 0x000fe200078e02ff */
[----:B------:R-:W-:Y:S01]  /*3f70*/  SEL R16, R4, R80, !P0 ;  /* 0x0000005004107207 */ /* 0x000fe20004000000 */
[----:B------:R-:W-:Y:S01]  /*3f80*/  IMAD R80, R52, UR6, RZ ;  /* 0x0000000634507c24 */ /* 0x000fe2000f8e02ff */
        /* <DEDUP_REMOVED lines=54> */
[----:B------:R-:W-:Y:S01]  /*42f0*/  LEA R48, P3, R49, UR14, 0x2 ;  /* 0x0000000e31307c11 */ /* 0x000fe2000f8610ff */
[----:B------:R-:W-:Y:S01]  /*4300*/  IMAD R58, R58, UR6, RZ ;  /* 0x000000063a3a7c24 */ /* 0x000fe2000f8e02ff */
[----:B------:R-:W-:Y:S01]  /*4310*/  LEA R6, P1, R7, UR12, 0x2 ;  /* 0x0000000c07067c11 */ /* 0x000fe2000f8210ff */
[----:B------:R-:W-:Y:S01]  /*4320*/  IMAD R57, R57, UR6, RZ ;  /* 0x0000000639397c24 */ /* 0x000fe2000f8e02ff */
[----:B------:R-:W-:Y:S01]  /*4330*/  LEA.HI.X.SX32 R49, R49, UR15, 0x2, P3 ;  /* 0x0000000f31317c11 */ /* 0x000fe200098f16ff */
[----:B------:R-:W-:Y:S01]  /*4340*/  IMAD R56, R124, UR6, RZ ;  /* 0x000000067c387c24 */ /* 0x000fe2000f8e02ff */
[-C--:B------:R-:W-:Y:S01]  /*4350*/  LEA R10, P0, R4, R48.reuse, 0x2 ;  /* 0x00000030040a7211 */ /* 0x080fe200078010ff */
[----:B------:R-:W-:Y:S01]  /*4360*/  IMAD R50, R50, UR6, RZ ;  /* 0x0000000632327c24 */ /* 0x000fe2000f8e02ff */
[----:B------:R-:W-:Y:S01]  /*4370*/  LEA.HI.X.SX32 R7, R7, UR13, 0x2, P1 ;  /* 0x0000000d07077c11 */ /* 0x000fe200088f16ff */
[----:B------:R-:W-:Y:S01]  /*4380*/  IMAD R51, R51, UR6, RZ ;  /* 0x0000000633337c24 */ /* 0x000fe2000f8e02ff */
[-C--:B------:R-:W-:Y:S01]  /*4390*/  LEA.HI.X.SX32 R11, R4, R49.reuse, 0x2, P0 ;  /* 0x00000031040b7211 */ /* 0x080fe200000f16ff */
[----:B------:R-:W-:Y:S01]  /*43a0*/  IMAD R52, R130, UR6, RZ ;  /* 0x0000000682347c24 */ /* 0x000fe2000f8e02ff */
[-C--:B------:R-:W-:Y:S01]  /*43b0*/  LEA R12, P2, R13, R48.reuse, 0x2 ;  /* 0x000000300d0c7211 */ /* 0x080fe200078410ff */
[----:B------:R-:W-:Y:S01]  /*43c0*/  IMAD R53, R53, UR6, RZ ;  /* 0x0000000635357c24 */ /* 0x000fe2000f8e02ff */
[-C--:B------:R-:W-:Y:S01]  /*43d0*/  LEA R4, P1, R5, R48.reuse, 0x2 ;  /* 0x0000003005047211 */ /* 0x080fe200078210ff */
[----:B------:R-:W-:Y:S01]  /*43e0*/  IMAD R54, R54, UR6, RZ ;  /* 0x0000000636367c24 */ /* 0x000fe2000f8e02ff */
[-C--:B------:R-:W-:Y:S01]  /*43f0*/  LEA R14, P3, R15, R48.reuse, 0x2 ;  /* 0x000000300f0e7211 */ /* 0x080fe200078610ff */
[----:B------:R-:W-:Y:S01]  /*4400*/  IMAD R55, R55, UR6, RZ ;  /* 0x0000000637377c24 */ /* 0x000fe2000f8e02ff */
[-C--:B------:R-:W-:Y:S01]  /*4410*/  LEA R16, P5, R17, R48.reuse, 0x2 ;  /* 0x0000003011107211 */ /* 0x080fe200078a10ff */
[C---:B------:R-:W-:Y:S01]  /*4420*/  IMAD R134, R8.reuse, 0xc, RZ ;  /* 0x0000000c08867824 */ /* 0x040fe200078e02ff */
[-C--:B------:R-:W-:Y:S01]  /*4430*/  LEA R18, P4, R19, R48.reuse, 0x2 ;  /* 0x0000003013127211 */ /* 0x080fe200078810ff */
[C---:B------:R-:W-:Y:S01]  /*4440*/  IMAD R138, R8.reuse, 0xa, RZ ;  /* 0x0000000a088a7824 */ /* 0x040fe200078e02ff */
[-C--:B------:R-:W-:Y:S01]  /*4450*/  LEA R20, P0, R21, R48.reuse, 0x2 ;  /* 0x0000003015147211 */ /* 0x080fe200078010ff */
[C---:B------:R-:W-:Y:S01]  /*4460*/  IMAD R136, R8.reuse, 0xb, RZ ;  /* 0x0000000b08887824 */ /* 0x040fe200078e02ff */
[-C--:B------:R-:W-:Y:S01]  /*4470*/  LEA.HI.X.SX32 R13, R13, R49.reuse, 0x2, P2 ;  /* 0x000000310d0d7211 */ /* 0x080fe200010f16ff */
[C---:B------:R-:W-:Y:S01]  /*4480*/  IMAD.SHL.U32 R125, R8.reuse, 0x10, RZ ;  /* 0x00000010087d7824 */ /* 0x040fe200078e00ff */
[-C--:B------:R-:W-:Y:S01]  /*4490*/  LEA.HI.X.SX32 R5, R5, R49.reuse, 0x2, P1 ;  /* 0x0000003105057211 */ /* 0x080fe200008f16ff */
[C---:B------:R-:W-:Y:S01]  /*44a0*/  IMAD R123, R8.reuse, 0x11, RZ ;  /* 0x00000011087b7824 */ /* 0x040fe200078e02ff */
[-C--:B------:R-:W-:Y:S01]  /*44b0*/  LEA R24, P2, R25, R48.reuse, 0x2 ;  /* 0x0000003019187211 */ /* 0x080fe200078410ff */
[C---:B------:R-:W-:Y:S01]  /*44c0*/  IMAD R118, R8.reuse, 0x44, RZ ;  /* 0x0000004408767824 */ /* 0x040fe200078e02ff */
[-C--:B------:R-:W-:Y:S01]  /*44d0*/  LEA.HI.X.SX32 R15, R15, R49.reuse, 0x2, P3 ;  /* 0x000000310f0f7211 */ /* 0x080fe200018f16ff */
[C---:B------:R-:W-:Y:S01]  /*44e0*/  IMAD R121, R8.reuse, 0x12, RZ ;  /* 0x0000001208797824 */ /* 0x040fe200078e02ff */
[-C--:B------:R-:W-:Y:S01]  /*44f0*/  LEA R22, P1, R23, R48.reuse, 0x2 ;  /* 0x0000003017167211 */ /* 0x080fe200078210ff */
[C---:B------:R-:W-:Y:S01]  /*4500*/  IMAD R139, R8.reuse, 0x48, RZ ;  /* 0x00000048088b7824 */ /* 0x040fe200078e02ff */
[-C--:B------:R-:W-:Y:S01]  /*4510*/  LEA R26, P3, R27, R48.reuse, 0x2 ;  /* 0x000000301b1a7211 */ /* 0x080fe200078610ff */
[C---:B------:R-:W-:Y:S01]  /*4520*/  IMAD R119, R8.reuse, 0x13, RZ ;  /* 0x0000001308777824 */ /* 0x040fe200078e02ff */
        /* <DEDUP_REMOVED lines=39> */
[----:B------:R-:W-:Y:S01]  /*47a0*/  IMAD R242, R8, 0x90, RZ ;  /* 0x0000009008f27824 */ /* 0x000fe200078e02ff */
        /* <DEDUP_REMOVED lines=16> */
[-C--:B------:R-:W-:Y:S01]  /*48b0*/  LEA.HI.X.SX32 R45, R45, R49.reuse, 0x2, P0 ;  /* 0x000000312d2d7211 */ /* 0x080fe200000f16ff */
[----:B------:R-:W-:Y:S01]  /*48c0*/  IMAD R135, R8, 0x42, RZ ;  /* 0x0000004208877824 */ /* 0x000fe200078e02ff */
[-C--:B------:R-:W-:Y:S01]  /*48d0*/  LEA R140, P0, R82, R48.reuse, 0x2 ;  /* 0x00000030528c7211 */ /* 0x080fe200078010ff */
[----:B------:R-:W-:Y:S01]  /*48e0*/  IMAD R124, R8, 0x108, RZ ;  /* 0x00000108087c7824 */ /* 0x000fe200078e02ff */
[-C--:B------:R-:W-:Y:S01]  /*48f0*/  LEA.HI.X.SX32 R149, R76, R49.reuse, 0x2, P2 ;  /* 0x000000314c957211 */ /* 0x080fe200010f16ff */
[C---:B------:R-:W-:Y:S01]  /*4900*/  IMAD R76, R8.reuse, 0xcc, RZ ;  /* 0x000000cc084c7824 */ /* 0x040fe200078e02ff */
[-C--:B------:R-:W-:Y:S01]  /*4910*/  LEA.HI.X.SX32 R47, R47, R49.reuse, 0x2, P1 ;  /* 0x000000312f2f7211 */ /* 0x080fe200008f16ff */
[----:B------:R-:W-:Y:S01]  /*4920*/  IMAD R128, R8, 0x10c, RZ ;  /* 0x0000010c08807824 */ /* 0x000fe200078e02ff */
[-C--:B------:R-:W-:Y:S01]  /*4930*/  LEA R100, P2, R84, R48.reuse, 0x2 ;  /* 0x0000003054647211 */ /* 0x080fe200078410ff */
[----:B------:R1:W-:Y:S01]  /*4940*/  STL.64 [R1+0xf8], R148 ;  /* 0x0000f89401007387 */ /* 0x0003e20000100a00 */
[-C--:B------:R-:W-:Y:S01]  /*4950*/  LEA.HI.X.SX32 R147, R79, R49.reuse, 0x2, P3 ;  /* 0x000000314f937211 */ /* 0x080fe200018f16ff */
[C---:B------:R-:W-:Y:S01]  /*4960*/  IMAD R79, R8.reuse, 0x34, RZ ;  /* 0x00000034084f7824 */ /* 0x040fe200078e02ff */
[-C--:B------:R-:W-:Y:S01]  /*4970*/  LEA R106, P1, R83, R48.reuse, 0x2 ;  /* 0x00000030536a7211 */ /* 0x080fe200078210ff */
[----:B------:R-:W-:Y:S01]  /*4980*/  IMAD R133, R8, 0x110, RZ ;  /* 0x0000011008857824 */ /* 0x000fe200078e02ff */
[-C--:B------:R-:W-:Y:S01]  /*4990*/  LEA.HI.X.SX32 R145, R80, R49.reuse, 0x2, P5 ;  /* 0x0000003150917211 */ /* 0x080fe200028f16ff */
[----:B------:R2:W-:Y:S01]  /*49a0*/  STL.64 [R1+0x100], R146 ;  /* 0x0001009201007387 */ /* 0x0005e20000100a00 */
[-C--:B------:R-:W-:Y:S01]  /*49b0*/  LEA R98, P3, R85, R48.reuse, 0x2 ;  /* 0x0000003055627211 */ /* 0x080fe200078610ff */
[----:B------:R-:W-:Y:S01]  /*49c0*/  IMAD R137, R8, 0x114, RZ ;  /* 0x0000011408897824 */ /* 0x000fe200078e02ff */
[-C--:B------:R-:W-:Y:S01]  /*49d0*/  LEA.HI.X.SX32 R143, R81, R49.reuse, 0x2, P4 ;  /* 0x00000031518f7211 */ /* 0x080fe200020f16ff */
[----:B------:R3:W-:Y:S01]  /*49e0*/  STL.64 [R1+0x108], R144 ;  /* 0x0001089001007387 */ /* 0x0007e20000100a00 */
[-C--:B------:R-:W-:Y:S01]  /*49f0*/  LEA.HI.X.SX32 R141, R82, R49.reuse, 0x2, P0 ;  /* 0x00000031528d7211 */ /* 0x080fe200000f16ff */
[----:B-1----:R-:W-:Y:S01]  /*4a00*/  IMAD R148, R8, 0x5, RZ ;  /* 0x0000000508947824 */ /* 0x002fe200078e02ff */
[-C--:B------:R-:W-:Y:S01]  /*4a10*/  LEA R104, P5, R86, R48.reuse, 0x2 ;  /* 0x0000003056687211 */ /* 0x080fe200078a10ff */
[----:B------:R1:W-:Y:S01]  /*4a20*/  STL.64 [R1+0x110], R142 ;  /* 0x0001108e01007387 */ /* 0x0003e20000100a00 */
[-C--:B------:R-:W-:Y:S01]  /*4a30*/  LEA.HI.X.SX32 R101, R84, R49.reuse, 0x2, P2 ;  /* 0x0000003154657211 */ /* 0x080fe200010f16ff */
[----:B------:R-:W-:Y:S01]  /*4a40*/  IMAD R151, R8, 0x46, RZ ;  /* 0x0000004608977824 */ /* 0x000fe200078e02ff */
[-C--:B------:R-:W-:Y:S01]  /*4a50*/  LEA R80, P0, R88, R48.reuse, 0x2 ;  /* 0x0000003058507211 */ /* 0x080fe200078010ff */
[----:B------:R4:W-:Y:S01]  /*4a60*/  STL.64 [R1+0x118], R140 ;  /* 0x0001188c01007387 */ /* 0x0009e20000100a00 */
[-C--:B------:R-:W-:Y:S01]  /*4a70*/  LEA.HI.X.SX32 R107, R83, R49.reuse, 0x2, P1 ;  /* 0x00000031536b7211 */ /* 0x080fe200008f16ff */
[C---:B--2---:R-:W-:Y:S01]  /*4a80*/  IMAD R146, R8.reuse, 0x6, RZ ;  /* 0x0000000608927824 */ /* 0x044fe200078e02ff */
[-C--:B------:R-:W-:Y:S01]  /*4a90*/  LEA.HI.X.SX32 R99, R85, R49.reuse, 0x2, P3 ;  /* 0x0000003155637211 */ /* 0x080fe200018f16ff */
[----:B------:R2:W-:Y:S01]  /*4aa0*/  STL.64 [R1+0x128], R100 ;  /* 0x0001286401007387 */ /* 0x0005e20000100a00 */
[-C--:B------:R-:W-:Y:S01]  /*4ab0*/  LEA R102, P4, R87, R48.reuse, 0x2 ;  /* 0x0000003057667211 */ /* 0x080fe200078810ff */
[----:B---3--:R-:W-:Y:S01]  /*4ac0*/  IMAD R144, R8, 0x7, RZ ;  /* 0x0000000708907824 */ /* 0x008fe200078e02ff */
[-C--:B------:R-:W-:Y:S01]  /*4ad0*/  LEA.HI.X.SX32 R105, R86, R49.reuse, 0x2, P5 ;  /* 0x0000003156697211 */ /* 0x080fe200028f16ff */
[----:B------:R3:W-:Y:S01]  /*4ae0*/  STL.64 [R1+0x120], R106 ;  /* 0x0001206a01007387 */ /* 0x0007e20000100a00 */
[-C--:B------:R-:W-:Y:S01]  /*4af0*/  LEA R96, P1, R89, R48.reuse, 0x2 ;  /* 0x0000003059607211 */ /* 0x080fe200078210ff */
[----:B-1----:R-:W-:Y:S01]  /*4b00*/  IMAD.SHL.U32 R142, R8, 0x8, RZ ;  /* 0x00000008088e7824 */ /* 0x002fe200078e00ff */
[-C--:B------:R-:W-:Y:S01]  /*4b10*/  LEA.HI.X.SX32 R81, R88, R49.reuse, 0x2, P0 ;  /* 0x0000003158517211 */ /* 0x080fe200000f16ff */
[----:B------:R1:W-:Y:S01]  /*4b20*/  STL.64 [R1+0x130], R98 ;  /* 0x0001306201007387 */ /* 0x0003e20000100a00 */
[-C--:B------:R-:W-:Y:S01]  /*4b30*/  LEA R84, P5, R92, R48.reuse, 0x2 ;  /* 0x000000305c547211 */ /* 0x080fe200078a10ff */
[----:B----4-:R-:W-:Y:S01]  /*4b40*/  IMAD R140, R8, 0x9, RZ ;  /* 0x00000009088c7824 */ /* 0x010fe200078e02ff */
[-C--:B------:R-:W-:Y:S01]  /*4b50*/  LEA.HI.X.SX32 R103, R87, R49.reuse, 0x2, P4 ;  /* 0x0000003157677211 */ /* 0x080fe200020f16ff */
[----:B------:R4:W-:Y:S01]  /*4b60*/  STL.64 [R1+0x138], R104 ;  /* 0x0001386801007387 */ /* 0x0009e20000100a00 */
[-C--:B--2---:R-:W-:Y:S01]  /*4b70*/  LEA R100, P2, R90, R48.reuse, 0x2 ;  /* 0x000000305a647211 */ /* 0x084fe200078410ff */
[C---:B------:R-:W-:Y:S01]  /*4b80*/  IMAD R141, R8.reuse, 0x43, RZ ;  /* 0x00000043088d7824 */ /* 0x040fe200078e02ff */
[-C--:B------:R-:W-:Y:S01]  /*4b90*/  LEA R82, P4, R93, R48.reuse, 0x2 ;  /* 0x000000305d527211 */ /* 0x080fe200078810ff */
[----:B------:R2:W-:Y:S01]  /*4ba0*/  STL.64 [R1+0x148], R80 ;  /* 0x0001485001007387 */ /* 0x0005e20000100a00 */
[-C--:B------:R-:W-:Y:S01]  /*4bb0*/  LEA.HI.X.SX32 R97, R89, R49.reuse, 0x2, P1 ;  /* 0x0000003159617211 */ /* 0x080fe200008f16ff */
[----:B---3--:R-:W-:Y:S01]  /*4bc0*/  IMAD R107, R8, 0x19, RZ ;  /* 0x00000019086b7824 */ /* 0x008fe200078e02ff */
[-C--:B------:R-:W-:Y:S01]  /*4bd0*/  LEA.HI.X.SX32 R101, R90, R49.reuse, 0x2, P2 ;  /* 0x000000315a657211 */ /* 0x080fe200010f16ff */
[----:B------:R3:W-:Y:S01]  /*4be0*/  STL.64 [R1+0x140], R102 ;  /* 0x0001406601007387 */ /* 0x0007e20000100a00 */
[CC--:B-1----:R-:W-:Y:S01]  /*4bf0*/  LEA R98, P3, R91.reuse, R48.reuse, 0x2 ;  /* 0x000000305b627211 */ /* 0x0c2fe200078610ff */
[----:B------:R-:W-:Y:S01]  /*4c00*/  IMAD R106, R8, 0xf4, RZ ;  /* 0x000000f4086a7824 */ /* 0x000fe200078e02ff */
[-C--:B------:R-:W-:Y:S01]  /*4c10*/  LEA.HI.X.SX32 R85, R92, R49.reuse, 0x2, P5 ;  /* 0x000000315c557211 */ /* 0x080fe200028f16ff */
[----:B------:R1:W-:Y:S01]  /*4c20*/  STL.64 [R1+0x150], R96 ;  /* 0x0001506001007387 */ /* 0x0003e20000100a00 */
[-C--:B------:R-:W-:Y:S01]  /*4c30*/  LEA.HI.X.SX32 R99, R91, R49.reuse, 0x2, P3 ;  /* 0x000000315b637211 */ /* 0x080fe200018f16ff */
[----:B----4-:R-:W-:Y:S01]  /*4c40*/  IMAD R105, R8, 0x1a, RZ ;  /* 0x0000001a08697824 */ /* 0x010fe200078e02ff */
[-C--:B------:R-:W-:Y:S01]  /*4c50*/  LEA.HI.X.SX32 R83, R93, R49.reuse, 0x2, P4 ;  /* 0x000000315d537211 */ /* 0x080fe200020f16ff */
[----:B------:R4:W-:Y:S01]  /*4c60*/  STL.64 [R1+0x158], R100 ;  /* 0x0001586401007387 */ /* 0x0009e20000100a00 */
[-C--:B--2---:R-:W-:Y:S01]  /*4c70*/  LEA R80, P0, R94, R48.reuse, 0x2 ;  /* 0x000000305e507211 */ /* 0x084fe200078010ff */
[----:B------:R-:W-:Y:S01]  /*4c80*/  IMAD.SHL.U32 R93, R8, 0x20, RZ ;  /* 0x00000020085d7824 */ /* 0x000fe200078e00ff */
[-C--:B------:R-:W-:Y:S01]  /*4c90*/  LEA R88, P2, R75, R48.reuse, 0x2 ;  /* 0x000000304b587211 */ /* 0x080fe200078410ff */
[----:B------:R2:W-:Y:S01]  /*4ca0*/  STL.64 [R1+0x168], R84 ;  /* 0x0001685401007387 */ /* 0x0005e20000100a00 */
[-C--:B------:R-:W-:Y:S01]  /*4cb0*/  LEA.HI.X.SX32 R81, R94, R49.reuse, 0x2, P0 ;  /* 0x000000315e517211 */ /* 0x080fe200000f16ff */
[----:B---3--:R-:W-:Y:S01]  /*4cc0*/  IMAD R103, R8, 0x1b, RZ ;  /* 0x0000001b08677824 */ /* 0x008fe200078e02ff */
[-C--:B------:R-:W-:Y:S01]  /*4cd0*/  LEA R86, P3, R74, R48.reuse, 0x2 ;  /* 0x000000304a567211 */ /* 0x080fe200078610ff */
[----:B------:R3:W-:Y:S01]  /*4ce0*/  STL.64 [R1+0x160], R98 ;  /* 0x0001606201007387 */ /* 0x0007e20000100a00 */
[-C--:B-1----:R-:W-:Y:S01]  /*4cf0*/  LEA R96, P1, R95, R48.reuse, 0x2 ;  /* 0x000000305f607211 */ /* 0x082fe200078210ff */
[C---:B------:R-:W-:Y:S01]  /*4d00*/  IMAD R94, R8.reuse, 0x1f, RZ ;  /* 0x0000001f085e7824 */ /* 0x040fe200078e02ff */
[-C--:B------:R-:W-:Y:S01]  /*4d10*/  LEA.HI.X.SX32 R89, R75, R49.reuse, 0x2, P2 ;  /* 0x000000314b597211 */ /* 0x080fe200010f16ff */
[----:B------:R1:W-:Y:S01]  /*4d20*/  STL.64 [R1+0x170], R82 ;  /* 0x0001705201007387 */ /* 0x0003e20000100a00 */
[-C--:B------:R-:W-:Y:S01]  /*4d30*/  LEA.HI.X.SX32 R97, R95, R49.reuse, 0x2, P1 ;  /* 0x000000315f617211 */ /* 0x080fe200008f16ff */
[----:B----4-:R-:W-:Y:S01]  /*4d40*/  IMAD R101, R8, 0x1c, RZ ;  /* 0x0000001c08657824 */ /* 0x010fe200078e02ff */
[-C--:B------:R-:W-:Y:S01]  /*4d50*/  LEA.HI.X.SX32 R87, R74, R49.reuse, 0x2, P3 ;  /* 0x000000314a577211 */ /* 0x080fe200018f16ff */
[----:B------:R4:W-:Y:S01]  /*4d60*/  STL.64 [R1+0x178], R80 ;  /* 0x0001785001007387 */ /* 0x0009e20000100a00 */
[CC--:B--2---:R-:W-:Y:S01]  /*4d70*/  LEA R84, P5, R73.reuse, R48.reuse, 0x2 ;  /* 0x0000003049547211 */ /* 0x0c4fe200078a10ff */
[----:B------:R-:W-:Y:S01]  /*4d80*/  IMAD R95, R8, 0x3c, RZ ;  /* 0x0000003c085f7824 */ /* 0x000fe200078e02ff */
[-C--:B------:R-:W-:Y:S01]  /*4d90*/  LEA R90, P1, R70, R48.reuse, 0x2 ;  /* 0x00000030465a7211 */ /* 0x080fe200078210ff */
[----:B------:R2:W-:Y:S01]  /*4da0*/  STL.64 [R1+0x188], R88 ;  /* 0x0001885801007387 */ /* 0x0005e20000100a00 */
[-C--:B------:R-:W-:Y:S01]  /*4db0*/  LEA.HI.X.SX32 R85, R73, R49.reuse, 0x2, P5 ;  /* 0x0000003149557211 */ /* 0x080fe200028f16ff */
[----:B---3--:R-:W-:Y:S01]  /*4dc0*/  IMAD R99, R8, 0x1d, RZ ;  /* 0x0000001d08637824 */ /* 0x008fe200078e02ff */
[-C--:B------:R-:W-:Y:S01]  /*4dd0*/  LEA.HI.X.SX32 R91, R70, R49.reuse, 0x2, P1 ;  /* 0x00000031465b7211 */ /* 0x080fe200008f16ff */
[----:B------:R3:W-:Y:S01]  /*4de0*/  STL.64 [R1+0x180], R96 ;  /* 0x0001806001007387 */ /* 0x0007e20000100a00 */
[-C--:B-1----:R-:W-:Y:S01]  /*4df0*/  LEA R82, P4, R72, R48.reuse, 0x2 ;  /* 0x0000003048527211 */ /* 0x082fe200078810ff */
[----:B------:R-:W-:Y:S01]  /*4e00*/  IMAD R92, R8, 0x21, RZ ;  /* 0x00000021085c7824 */ /* 0x000fe200078e02ff */
[-C--:B------:R-:W-:Y:S01]  /*4e10*/  LEA R74, P1, R64, R48.reuse, 0x2 ;  /* 0x00000030404a7211 */ /* 0x080fe200078210ff */
[----:B------:R1:W-:Y:S01]  /*4e20*/  STL.64 [R1+0x190], R86 ;  /* 0x0001905601007387 */ /* 0x0003e20000100a00 */
[CC--:B----4-:R-:W-:Y:S01]  /*4e30*/  LEA R80, P0, R71.reuse, R48.reuse, 0x2 ;  /* 0x0000003047507211 */ /* 0x0d0fe200078010ff */
[----:B------:R-:W-:Y:S01]  /*4e40*/  IMAD R100, R8, 0x39, RZ ;  /* 0x0000003908647824 */ /* 0x000fe200078e02ff */
[-C--:B------:R-:W-:Y:S01]  /*4e50*/  LEA.HI.X.SX32 R83, R72, R49.reuse, 0x2, P4 ;  /* 0x0000003148537211 */ /* 0x080fe200020f16ff */
[----:B------:R4:W-:Y:S01]  /*4e60*/  STL.64 [R1+0x198], R84 ;  /* 0x0001985401007387 */ /* 0x0009e20000100a00 */
[-C--:B------:R-:W-:Y:S01]  /*4e70*/  LEA.HI.X.SX32 R81, R71, R49.reuse, 0x2, P0 ;  /* 0x0000003147517211 */ /* 0x080fe200000f16ff */
[----:B------:R-:W-:Y:S01]  /*4e80*/  IMAD R104, R8, 0x3a, RZ ;  /* 0x0000003a08687824 */ /* 0x000fe200078e02ff */
[CC--:B--2---:R-:W-:Y:S01]  /*4e90*/  LEA R88, P2, R69.reuse, R48.reuse, 0x2 ;  /* 0x0000003045587211 */ /* 0x0c4fe200078410ff */
[----:B------:R2:W-:Y:S01]  /*4ea0*/  STL.64 [R1+0x1a0], R82 ;  /* 0x0001a05201007387 */ /* 0x0005e20000100a00 */
[-C--:B------:R-:W-:Y:S01]  /*4eb0*/  LEA.HI.X.SX32 R75, R64, R49.reuse, 0x2, P1 ;  /* 0x00000031404b7211 */ /* 0x080fe200008f16ff */
[----:B---3--:R-:W-:Y:S01]  /*4ec0*/  IMAD R97, R8, 0x1e, RZ ;  /* 0x0000001e08617824 */ /* 0x008fe200078e02ff */
[-C--:B------:R-:W-:Y:S01]  /*4ed0*/  LEA.HI.X.SX32 R89, R69, R49.reuse, 0x2, P2 ;  /* 0x0000003145597211 */ /* 0x080fe200010f16ff */
[----:B------:R3:W-:Y:S01]  /*4ee0*/  STL.64 [R1+0x1a8], R80 ;  /* 0x0001a85001007387 */ /* 0x0007e20000100a00 */
[-C--:B-1----:R-:W-:Y:S01]  /*4ef0*/  LEA R86, P3, R68, R48.reuse, 0x2 ;  /* 0x0000003044567211 */ /* 0x082fe200078610ff */
[C---:B------:R-:W-:Y:S01]  /*4f00*/  IMAD R96, R8.reuse, 0xe8, RZ ;  /* 0x000000e808607824 */ /* 0x040fe200078e02ff */
[-C--:B------:R-:W-:Y:S01]  /*4f10*/  LEA R72, P2, R63, R48.reuse, 0x2 ;  /* 0x000000303f487211 */ /* 0x080fe200078410ff */
[----:B------:R1:W-:Y:S01]  /*4f20*/  STL.64 [R1+0x1b0], R90 ;  /* 0x0001b05a01007387 */ /* 0x0003e20000100a00 */
[-C--:B----4-:R-:W-:Y:S01]  /*4f30*/  LEA R84, P5, R67, R48.reuse, 0x2 ;  /* 0x0000003043547211 */ /* 0x090fe200078a10ff */
[----:B------:R-:W-:Y:S01]  /*4f40*/  IMAD R98, R8, 0xec, RZ ;  /* 0x000000ec08627824 */ /* 0x000fe200078e02ff */
[-C--:B------:R-:W-:Y:S01]  /*4f50*/  LEA.HI.X.SX32 R87, R68, R49.reuse, 0x2, P3 ;  /* 0x0000003144577211 */ /* 0x080fe200018f16ff */
[----:B------:R4:W-:Y:S01]  /*4f60*/  STL.64 [R1+0x1b8], R88 ;  /* 0x0001b85801007387 */ /* 0x0009e20000100a00 */
[-C--:B--2---:R-:W-:Y:S01]  /*4f70*/  LEA R82, P4, R66, R48.reuse, 0x2 ;  /* 0x0000003042527211 */ /* 0x084fe200078810ff */
[----:B------:R-:W-:Y:S01]  /*4f80*/  IMAD R102, R8, 0xf0, RZ ;  /* 0x000000f008667824 */ /* 0x000fe200078e02ff */
[-C--:B------:R-:W-:Y:S01]  /*4f90*/  LEA R70, P3, R62, R48.reuse, 0x2 ;  /* 0x000000303e467211 */ /* 0x080fe200078610ff */
[----:B------:R2:W-:Y:S01]  /*4fa0*/  STL.64 [R1+0x1c0], R86 ;  /* 0x0001c05601007387 */ /* 0x0005e20000100a00 */
[-C--:B---3--:R-:W-:Y:S01]  /*4fb0*/  LEA R80, P0, R65, R48.reuse, 0x2 ;  /* 0x0000003041507211 */ /* 0x088fe200078010ff */
[----:B------:R-:W-:Y:S01]  /*4fc0*/  IMAD R147, R8, 0x45, RZ ;  /* 0x0000004508937824 */ /* 0x000fe200078e02ff */
[-C--:B------:R-:W-:Y:S01]  /*4fd0*/  LEA.HI.X.SX32 R83, R66, R49.reuse, 0x2, P4 ;  /* 0x0000003142537211 */ /* 0x080fe200020f16ff */
[C---:B-1----:R-:W-:Y:S01]  /*4fe0*/  IMAD R91, R8.reuse, 0x22, RZ ;  /* 0x00000022085b7824 */ /* 0x042fe200078e02ff */
[-C--:B------:R-:W-:Y:S01]  /*4ff0*/  LEA.HI.X.SX32 R85, R67, R49.reuse, 0x2, P5 ;  /* 0x0000003143557211 */ /* 0x080fe200028f16ff */
[C---:B------:R-:W-:Y:S01]  /*5000*/  IMAD R90, R8.reuse, 0x94, RZ ;  /* 0x00000094085a7824 */ /* 0x040fe200078e02ff */
[----:B------:R-:W-:Y:S01]  /*5010*/  LEA R68, P5, R61, R48, 0x2 ;  /* 0x000000303d447211 */ /* 0x000fe200078a10ff */
[----:B------:R1:W-:Y:S01]  /*5020*/  STL.64 [R1+0x1d0], R82 ;  /* 0x0001d05201007387 */ /* 0x0003e20000100a00 */
[-C--:B------:R-:W-:Y:S01]  /*5030*/  LEA.HI.X.SX32 R81, R65, R49.reuse, 0x2, P0 ;  /* 0x0000003141517211 */ /* 0x080fe200000f16ff */
[----:B----4-:R-:W-:Y:S01]  /*5040*/  IMAD R89, R8, 0x98, RZ ;  /* 0x0000009808597824 */ /* 0x010fe200078e02ff */
[-C--:B------:R-:W-:Y:S01]  /*5050*/  LEA.HI.X.SX32 R73, R63, R49.reuse, 0x2, P2 ;  /* 0x000000313f497211 */ /* 0x080fe200010f16ff */
[----:B------:R3:W-:Y:S01]  /*5060*/  STL.64 [R1+0x1c8], R84 ;  /* 0x0001c85401007387 */ /* 0x0007e20000100a00 */
[-C--:B------:R-:W-:Y:S01]  /*5070*/  LEA.HI.X.SX32 R71, R62, R49.reuse, 0x2, P3 ;  /* 0x000000313e477211 */ /* 0x080fe200018f16ff */
[C---:B--2---:R-:W-:Y:S01]  /*5080*/  IMAD R87, R8.reuse, 0x38, RZ ;  /* 0x0000003808577824 */ /* 0x044fe200078e02ff */
[-C--:B------:R-:W-:Y:S01]  /*5090*/  LEA.HI.X.SX32 R69, R61, R49.reuse, 0x2, P5 ;  /* 0x000000313d457211 */ /* 0x080fe200028f16ff */
[----:B------:R2:W-:Y:S01]  /*50a0*/  STL.64 [R1+0x1d8], R80 ;  /* 0x0001d85001007387 */ /* 0x0005e20000100a00 */
[C---:B------:R-:W-:Y:S01]  /*50b0*/  LEA R176, P6, R8.reuse, R6, 0x3 ;  /* 0x0000000608b07211 */ /* 0x040fe200078c18ff */
[----:B------:R-:W-:Y:S01]  /*50c0*/  IMAD R86, R8, 0xe0, RZ ;  /* 0x000000e008567824 */ /* 0x000fe200078e02ff */
[----:B------:R-:W-:Y:S01]  /*50d0*/  IADD3 R78, PT, PT, R132, -0x1, RZ ;  /* 0xffffffff844e7810 */ /* 0x000fe20007ffe0ff */
[----:B------:R4:W-:Y:S01]  /*50e0*/  STL.64 [R1+0x1e0], R74 ;  /* 0x0001e04a01007387 */ /* 0x0009e20000100a00 */
[-C--:B-1----:R-:W-:Y:S01]  /*50f0*/  LEA R82, P4, R60, R48.reuse, 0x2 ;  /* 0x000000303c527211 */ /* 0x082fe200078810ff */
[C---:B------:R-:W-:Y:S01]  /*5100*/  IMAD R88, R8.reuse, 0xe4, RZ ;  /* 0x000000e408587824 */ /* 0x040fe200078e02ff */
[----:B------:R-:W-:Y:S01]  /*5110*/  SHF.L.U32 R156, R8, 0x1, RZ ;  /* 0x00000001089c7819 */ /* 0x000fe200000006ff */
[----:B------:R1:W-:Y:S01]  /*5120*/  STL.64 [R1+0x1e8], R72 ;  /* 0x0001e84801007387 */ /* 0x0003e20000100a00 */
[-C--:B------:R-:W-:Y:S01]  /*5130*/  LEA.HI.X.SX32 R83, R60, R49.reuse, 0x2, P4 ;  /* 0x000000313c537211 */ /* 0x080fe200020f16ff */
[C---:B---3--:R-:W-:Y:S01]  /*5140*/  IMAD R85, R8.reuse, 0x37, RZ ;  /* 0x0000003708557824 */ /* 0x048fe200078e02ff */
[-C--:B------:R-:W-:Y:S01]  /*5150*/  LEA R66, P4, R51, R48.reuse, 0x2 ;  /* 0x0000003033427211 */ /* 0x080fe200078810ff */
[----:B------:R3:W-:Y:S01]  /*5160*/  STL.64 [R1+0x1f0], R70 ;  /* 0x0001f04601007387 */ /* 0x0007e20000100a00 */
[-C--:B--2---:R-:W-:Y:S01]  /*5170*/  LEA R80, P0, R59, R48.reuse, 0x2 ;  /* 0x000000303b507211 */ /* 0x084fe200078010ff */
[----:B------:R-:W-:Y:S01]  /*5180*/  IMAD R84, R8, 0xdc, RZ ;  /* 0x000000dc08547824 */ /* 0x000fe200078e02ff */
[-C--:B------:R-:W-:Y:S01]  /*5190*/  LEA.HI.X.SX32 R67, R51, R49.reuse, 0x2, P4 ;  /* 0x0000003133437211 */ /* 0x080fe200020f16ff */
[----:B------:R2:W-:Y:S01]  /*51a0*/  STL.64 [R1+0x1f8], R68 ;  /* 0x0001f84401007387 */ /* 0x0005e20000100a00 */
[-C--:B----4-:R-:W-:Y:S01]  /*51b0*/  LEA R74, P1, R58, R48.reuse, 0x2 ;  /* 0x000000303a4a7211 */ /* 0x090fe200078210ff */
[C---:B------:R-:W-:Y:S01]  /*51c0*/  IMAD R51, R8.reuse, 0x26, RZ ;  /* 0x0000002608337824 */ /* 0x040fe200078e02ff */
[-C--:B------:R-:W-:Y:S01]  /*51d0*/  LEA.HI.X.SX32 R81, R59, R49.reuse, 0x2, P0 ;  /* 0x000000313b517211 */ /* 0x080fe200000f16ff */
[----:B------:R4:W-:Y:S01]  /*51e0*/  STL.64 [R1+0x200], R82 ;  /* 0x0002005201007387 */ /* 0x0009e20000100a00 */
[CC--:B-1----:R-:W-:Y:S01]  /*51f0*/  LEA R72, P2, R57.reuse, R48.reuse, 0x2 ;  /* 0x0000003039487211 */ /* 0x0c2fe200078410ff */
[----:B------:R-:W-:Y:S01]  /*5200*/  IMAD R143, R8, 0x118, RZ ;  /* 0x00000118088f7824 */ /* 0x000fe200078e02ff */
[-C--:B------:R-:W-:Y:S01]  /*5210*/  LEA.HI.X.SX32 R75, R58, R49.reuse, 0x2, P1 ;  /* 0x000000313a4b7211 */ /* 0x080fe200008f16ff */
[----:B------:R-:W-:Y:S01]  /*5220*/  STL.64 [R1+0x208], R80 ;  /* 0x0002085001007387 */ /* 0x000fe20000100a00 */
[-C--:B---3--:R-:W-:Y:S01]  /*5230*/  LEA R70, P3, R56, R48.reuse, 0x2 ;  /* 0x0000003038467211 */ /* 0x088fe200078610ff */
[----:B------:R-:W-:Y:S01]  /*5240*/  IMAD R155, R8, 0x47, RZ ;  /* 0x00000047089b7824 */ /* 0x000fe200078e02ff */
[-C--:B------:R-:W-:Y:S01]  /*5250*/  LEA R64, P0, R52, R48.reuse, 0x2 ;  /* 0x0000003034407211 */ /* 0x080fe200078010ff */
[----:B------:R-:W-:Y:S01]  /*5260*/  STL.64 [R1+0x210], R74 ;  /* 0x0002104a01007387 */ /* 0x000fe20000100a00 */
[-C--:B--2---:R-:W-:Y:S01]  /*5270*/  LEA R68, P5, R50, R48.reuse, 0x2 ;  /* 0x0000003032447211 */ /* 0x084fe200078a10ff */
[C---:B------:R-:W-:Y:S01]  /*5280*/  IMAD R145, R8.reuse, 0x11c, RZ ;  /* 0x0000011c08917824 */ /* 0x040fe200078e02ff */
[-C--:B------:R-:W-:Y:S01]  /*5290*/  LEA.HI.X.SX32 R73, R57, R49.reuse, 0x2, P2 ;  /* 0x0000003139497211 */ /* 0x080fe200010f16ff */
[C---:B------:R-:W-:Y:S01]  /*52a0*/  IMAD R57, R8.reuse, 0x29, RZ ;  /* 0x0000002908397824 */ /* 0x040fe200078e02ff */
[-C--:B------:R-:W-:Y:S01]  /*52b0*/  LEA R62, P1, R53, R48.reuse, 0x2 ;  /* 0x00000030353e7211 */ /* 0x080fe200078210ff */
[----:B----4-:R-:W-:Y:S01]  /*52c0*/  IMAD R83, R8, 0x36, RZ ;  /* 0x0000003608537824 */ /* 0x010fe200078e02ff */
[-C--:B------:R-:W-:Y:S01]  /*52d0*/  LEA.HI.X.SX32 R71, R56, R49.reuse, 0x2, P3 ;  /* 0x0000003138477211 */ /* 0x080fe200018f16ff */
[----:B------:R-:W-:Y:S01]  /*52e0*/  STL.64 [R1+0x218], R72 ;  /* 0x0002184801007387 */ /* 0x000fe20000100a00 */
[-C--:B------:R-:W-:Y:S01]  /*52f0*/  LEA R60, P2, R54, R48.reuse, 0x2 ;  /* 0x00000030363c7211 */ /* 0x080fe200078410ff */
[----:B------:R-:W-:Y:S01]  /*5300*/  IMAD R56, R8, 0xa4, RZ ;  /* 0x000000a408387824 */ /* 0x000fe200078e02ff */
[-C--:B------:R-:W-:Y:S01]  /*5310*/  LEA.HI.X.SX32 R69, R50, R49.reuse, 0x2, P5 ;  /* 0x0000003132457211 */ /* 0x080fe200028f16ff */
[----:B------:R1:W-:Y:S01]  /*5320*/  STL.64 [R1+0x220], R70 ;  /* 0x0002204601007387 */ /* 0x0003e20000100a00 */
[----:B------:R-:W-:Y:S01]  /*5330*/  LEA R58, P3, R55, R48, 0x2 ;  /* 0x00000030373a7211 */ /* 0x000fe200078610ff */
[----:B------:R-:W-:Y:S01]  /*5340*/  VIADD R48, R132, 0xfffffffd ;  /* 0xfffffffd84307836 */ /* 0x000fe20000000000 */
[-C--:B------:R-:W-:Y:S01]  /*5350*/  LEA.HI.X.SX32 R65, R52, R49.reuse, 0x2, P0 ;  /* 0x0000003134417211 */ /* 0x080fe200000f16ff */
[----:B------:R-:W-:Y:S01]  /*5360*/  STL.64 [R1+0x228], R68 ;  /* 0x0002284401007387 */ /* 0x000fe20000100a00 */
[-C--:B------:R-:W-:Y:S01]  /*5370*/  LEA.HI.X.SX32 R63, R53, R49.reuse, 0x2, P1 ;  /* 0x00000031353f7211 */ /* 0x080fe200008f16ff */
[----:B------:R-:W-:Y:S01]  /*5380*/  VIADD R50, R132, 0xfffffffb ;  /* 0xfffffffb84327836 */ /* 0x000fe20000000000 */
[-C--:B------:R-:W-:Y:S01]  /*5390*/  LEA.HI.X.SX32 R61, R54, R49.reuse, 0x2, P2 ;  /* 0x00000031363d7211 */ /* 0x080fe200010f16ff */
[----:B------:R-:W-:Y:S01]  /*53a0*/  STL.64 [R1+0x230], R66 ;  /* 0x0002304201007387 */ /* 0x000fe20000100a00 */
[----:B------:R-:W-:Y:S01]  /*53b0*/  LEA.HI.X.SX32 R59, R55, R49, 0x2, P3 ;  /* 0x00000031373b7211 */ /* 0x000fe200018f16ff */
[----:B------:R-:W-:Y:S01]  /*53c0*/  VIADD R49, R132, 0xfffffffc ;  /* 0xfffffffc84317836 */ /* 0x000fe20000000000 */
[----:B------:R-:W-:Y:S01]  /*53d0*/  ISETP.GE.U32.AND P3, PT, R78, 0x7fffff80, PT ;  /* 0x7fffff804e00780c */ /* 0x000fe20003f66070 */
[----:B------:R-:W-:Y:S01]  /*53e0*/  STL.64 [R1+0x238], R64 ;  /* 0x0002384001007387 */ /* 0x000fe20000100a00 */
[----:B------:R-:W-:Y:S01]  /*53f0*/  ISETP.GE.U32.AND P0, PT, R77, 0x7fffff7f, PT ;  /* 0x7fffff7f4d00780c */ /* 0x000fe20003f06070 */
[----:B------:R-:W-:Y:S01]  /*5400*/  IMAD R55, R8, 0x28, RZ ;  /* 0x0000002808377824 */ /* 0x000fe200078e02ff */
[----:B------:R-:W-:Y:S01]  /*5410*/  ISETP.GE.U32.AND P5, PT, R48, 0x7fffff7e, PT ;  /* 0x7fffff7e3000780c */ /* 0x000fe20003fa6070 */
[----:B------:R2:W-:Y:S01]  /*5420*/  STL.64 [R1+0x240], R62 ;  /* 0x0002403e01007387 */ /* 0x0005e20000100a00 */
[----:B------:R-:W-:Y:S01]  /*5430*/  ISETP.GE.U32.AND P4, PT, R49, 0x7fffff7d, PT ;  /* 0x7fffff7d3100780c */ /* 0x000fe20003f86070 */
[----:B-1----:R-:W-:Y:S01]  /*5440*/  IMAD R71, R8, 0x30, RZ ;  /* 0x0000003008477824 */ /* 0x002fe200078e02ff */
[----:B------:R-:W-:Y:S01]  /*5450*/  ISETP.GE.U32.AND P1, PT, R50, 0x7fffff7c, PT ;  /* 0x7fffff7c3200780c */ /* 0x000fe20003f26070 */
[----:B------:R1:W-:Y:S01]  /*5460*/  STL.64 [R1+0x248], R60 ;  /* 0x0002483c01007387 */ /* 0x0003e20000100a00 */
[C---:B------:R-:W-:Y:S01]  /*5470*/  IMAD R50, R8.reuse, 0x24, RZ ;  /* 0x0000002408327824 */ /* 0x040fe200078e02ff */
[C---:B------:R-:W-:Y:S01]  /*5480*/  SHF.L.U32 R126, R8.reuse, 0x6, RZ ;  /* 0x00000006087e7819 */ /* 0x040fe200000006ff */
[C---:B------:R-:W-:Y:S01]  /*5490*/  IMAD R48, R8.reuse, 0x23, RZ ;  /* 0x0000002308307824 */ /* 0x040fe200078e02ff */
[----:B------:R3:W-:Y:S01]  /*54a0*/  STL.64 [R1+0x250], R58 ;  /* 0x0002503a01007387 */ /* 0x0007e20000100a00 */
[C---:B------:R-:W-:Y:S01]  /*54b0*/  IMAD R49, R8.reuse, 0x25, RZ ;  /* 0x0000002508317824 */ /* 0x040fe200078e02ff */
[----:B------:R-:W-:Y:S01]  /*54c0*/  UMOV UR6, 0x1 ;  /* 0x0000000100067882 */ /* 0x000fe20000000000 */
[C---:B------:R-:W-:Y:S01]  /*54d0*/  IMAD R53, R8.reuse, 0x27, RZ ;  /* 0x0000002708357824 */ /* 0x040fe200078e02ff */
[----:B------:R4:W-:Y:S01]  /*54e0*/  STL [R1+0xe8], R176 ;  /* 0x0000e8b001007387 */ /* 0x0009e20000100800 */
[----:B--2---:R-:W-:-:S02]  /*54f0*/  IMAD R63, R8, 0x2c, RZ ;  /* 0x0000002c083f7824 */ /* 0x004fc400078e02ff */
[C---:B------:R-:W-:Y:S02]  /*5500*/  IMAD R52, R8.reuse, 0x9c, RZ ;  /* 0x0000009c08347824 */ /* 0x040fe400078e02ff */
[C---:B------:R-:W-:Y:S02]  /*5510*/  IMAD R54, R8.reuse, 0xa0, RZ ;  /* 0x000000a008367824 */ /* 0x040fe400078e02ff */
[C---:B-1----:R-:W-:Y:S02]  /*5520*/  IMAD R61, R8.reuse, 0x2b, RZ ;  /* 0x0000002b083d7824 */ /* 0x042fe400078e02ff */
[C---:B---3--:R-:W-:Y:S02]  /*5530*/  IMAD R59, R8.reuse, 0x2a, RZ ;  /* 0x0000002a083b7824 */ /* 0x048fe400078e02ff */
[C---:B------:R-:W-:Y:S02]  /*5540*/  IMAD R58, R8.reuse, 0xa8, RZ ;  /* 0x000000a8083a7824 */ /* 0x040fe400078e02ff */
[----:B------:R-:W-:-:S02]  /*5550*/  IMAD R60, R8, 0xac, RZ ;  /* 0x000000ac083c7824 */ /* 0x000fc400078e02ff */
[C---:B------:R-:W-:Y:S02]  /*5560*/  IMAD R62, R8.reuse, 0xb0, RZ ;  /* 0x000000b0083e7824 */ /* 0x040fe400078e02ff */
[C---:B------:R-:W-:Y:S02]  /*5570*/  IMAD R65, R8.reuse, 0x2d, RZ ;  /* 0x0000002d08417824 */ /* 0x040fe400078e02ff */
[C---:B------:R-:W-:Y:S02]  /*5580*/  IMAD R64, R8.reuse, 0xb4, RZ ;  /* 0x000000b408407824 */ /* 0x040fe400078e02ff */
[C---:B------:R-:W-:Y:S02]  /*5590*/  IMAD R67, R8.reuse, 0x2e, RZ ;  /* 0x0000002e08437824 */ /* 0x040fe400078e02ff */
        /* <DEDUP_REMOVED lines=36> */
[----:B------:R-:W-:Y:S01]  /*57e0*/  IMAD R208, R8, 0x154, RZ ;  /* 0x0000015408d07824 */ /* 0x000fe200078e02ff */
[----:B------:R-:W-:Y:S06]  /*57f0*/  BAR.SYNC.DEFER_BLOCKING 0x0 ;  /* 0x0000000000007b1d */ /* 0x000fec0000010000 */
[----:B----4-:R-:W-:Y:S05]  /*5800*/  BRA.U UP0, `(.L_x_5) ;  /* 0x0000000100187547 */ /* 0x010fea000b800000 */
[----:B------:R-:W-:Y:S01]  /*5810*/  ELECT P2, URZ, PT ;  /* 0x0000000000ff782f */ /* 0x000fe20003840000 */
[----:B------:R-:W-:Y:S01]  /*5820*/  IMAD.MOV.U32 R157, RZ, RZ, 0x1 ;  /* 0x00000001ff9d7424 */ /* 0x000fe200078e00ff */
[----:B------:R-:W-:Y:S01]  /*5830*/  UMOV UR5, 0x40 ;  /* 0x0000004000057882 */ /* 0x000fe20000000000 */
[----:B------:R-:W-:Y:S01]  /*5840*/  UVIRTCOUNT.DEALLOC.SMPOOL 0x80 ;  /* 0x000000800000784c */ /* 0x000fe20000000000 */
[----:B------:R-:W-:-:S09]  /*5850*/  ULEA UR5, UR4, UR5, 0x18 ;  /* 0x0000000504057291 */ /* 0x000fd2000f8ec0ff */
[----:B------:R1:W-:Y:S03]  /*5860*/  @P2 STS.U8 [UR5], R157 ;  /* 0x0000009dff002988 */ /* 0x0003e60008000005 */
.L_x_5:
[----:B------:R2:W-:Y:S01]  /*5870*/  STL.64 [R1+0x770], R2 ;  /* 0x0007700201007387 */ /* 0x0005e20000100a00 */
[----:B------:R-:W-:Y:S01]  /*5880*/  IMAD.MOV.U32 R178, RZ, RZ, R176 ;  /* 0x000000ffffb27224 */ /* 0x000fe200078e00b0 */
[-C--:B------:R-:W-:Y:S01]  /*5890*/  IADD3 R176, P2, PT, R134, R6.reuse, RZ ;  /* 0x0000000686b07210 */ /* 0x080fe20007f5e0ff */
[----:B------:R-:W-:Y:S01]  /*58a0*/  IMAD.MOV.U32 R179, RZ, RZ, R177 ;  /* 0x000000ffffb37224 */ /* 0x000fe200078e00b1 */
[----:B------:R-:W-:Y:S01]  /*58b0*/  STL.64 [R1+0x768], R10 ;  /* 0x0007680a01007387 */ /* 0x000fe20000100a00 */
[-C--:B------:R-:W-:Y:S01]  /*58c0*/  LEA.HI.X.SX32 R179, R156, R7.reuse, 0x2, P6 ;  /* 0x000000079cb37211 */ /* 0x080fe200030f16ff */
[----:B-1----:R-:W-:Y:S01]  /*58d0*/  IMAD R157, R8, 0x158, RZ ;  /* 0x00000158089d7824 */ /* 0x002fe200078e02ff */
[----:B------:R-:W-:Y:S01]  /*58e0*/  LEA.HI.X.SX32 R177, R154, R7, 0x2, P2 ;  /* 0x000000079ab17211 */ /* 0x000fe200010f16ff */
[----:B------:R-:W-:Y:S01]  /*58f0*/  STL.64 [R1+0x760], R24 ;  /* 0x0007601801007387 */ /* 0x000fe20000100a00 */
[C---:B------:R-:W-:Y:S02]  /*5900*/  IMAD R216, R8.reuse, 0x56, RZ ;  /* 0x0000005608d87824 */ /* 0x040fe400078e02ff */
[----:B------:R-:W-:Y:S01]  /*5910*/  IMAD R205, R8, 0x160, RZ ;  /* 0x0000016008cd7824 */ /* 0x000fe200078e02ff */
[----:B------:R-:W-:Y:S01]  /*5920*/  STL.64 [R1+0x758], R40 ;  /* 0x0007582801007387 */ /* 0x000fe20000100a00 */
[----:B--2---:R-:W-:Y:S01]  /*5930*/  IADD3 R2, P6, PT, R150, R6, RZ ;  /* 0x0000000696027210 */ /* 0x004fe20007fde0ff */
[----:B------:R-:W-:-:S02]  /*5940*/  IMAD R206, R8, 0x15c, RZ ;  /* 0x0000015c08ce7824 */ /* 0x000fc400078e02ff */
[----:B------:R1:W-:Y:S01]  /*5950*/  STL.64 [R1+0x750], R4 ;  /* 0x0007500401007387 */ /* 0x0003e20000100a00 */
[C---:B------:R-:W-:Y:S01]  /*5960*/  LEA.HI.X.SX32 R3, R8.reuse, R7, 0x2, P6 ;  /* 0x0000000708037211 */ /* 0x040fe200030f16ff */
[C---:B------:R-:W-:Y:S02]  /*5970*/  IMAD R215, R8.reuse, 0x57, RZ ;  /* 0x0000005708d77824 */ /* 0x040fe400078e02ff */
[----:B------:R-:W-:Y:S01]  /*5980*/  STL.64 [R1+0x748], R26 ;  /* 0x0007481a01007387 */ /* 0x000fe20000100a00 */
[----:B------:R-:W-:-:S03]  /*5990*/  IMAD R213, R8, 0x59, RZ ;  /* 0x0000005908d57824 */ /* 0x000fc600078e02ff */
[----:B------:R-:W-:Y:S04]  /*59a0*/  STL.64 [R1+0x740], R42 ;  /* 0x0007402a01007387 */ /* 0x000fe80000100a00 */
[----:B------:R-:W-:Y:S01]  /*59b0*/  STL.64 [R1+0x738], R12 ;  /* 0x0007380c01007387 */ /* 0x000fe20000100a00 */
[----:B-1----:R-:W-:-:S03]  /*59c0*/  LEA R4, P2, R8, R6, 0x4 ;  /* 0x0000000608047211 */ /* 0x002fc600078420ff */
[----:B------:R-:W-:Y:S01]  /*59d0*/  STL.64 [R1+0x730], R28 ;  /* 0x0007301c01007387 */ /* 0x000fe20000100a00 */
[----:B------:R-:W-:-:S03]  /*59e0*/  LEA.HI.X.SX32 R5, R150, R7, 0x2, P2 ;  /* 0x0000000796057211 */ /* 0x000fc600010f16ff */
[----:B------:R-:W-:Y:S04]  /*59f0*/  STL.64 [R1+0x728], R44 ;  /* 0x0007282c01007387 */ /* 0x000fe80000100a00 */
        /* <DEDUP_REMOVED lines=11> */
[----:B------:R-:W-:Y:S04]  /*5ab0*/  STL [R1+0xec], R179 ;  /* 0x0000ecb301007387 */ /* 0x000fe80000100800 */
[----:B------:R-:W-:Y:S04]  /*5ac0*/  STL.64 [R1+0xe0], R176 ;  /* 0x0000e0b001007387 */ /* 0x000fe80000100a00 */
[----:B------:R1:W-:Y:S04]  /*5ad0*/  STL.64 [R1+0xf0], R2 ;  /* 0x0000f00201007387 */ /* 0x0003e80000100a00 */
[----:B------:R2:W-:Y:S01]  /*5ae0*/  STL.64 [R1+0xd8], R4 ;  /* 0x0000d80401007387 */ /* 0x0005e20000100a00 */
[----:B-1----:R-:W-:-:S04]  /*5af0*/  IADD3 R2, P6, PT, R117, R6, RZ ;  /* 0x0000000675027210 */ /* 0x002fc80007fde0ff */
[----:B------:R-:W-:Y:S02]  /*5b00*/  LEA.HI.X.SX32 R3, R148, R7, 0x2, P6 ;  /* 0x0000000794037211 */ /* 0x000fe400030f16ff */
[----:B--2---:R-:W-:-:S03]  /*5b10*/  IADD3 R4, P2, PT, R109, R6, RZ ;  /* 0x000000066d047210 */ /* 0x004fc60007f5e0ff */
[----:B------:R1:W-:Y:S01]  /*5b20*/  STL.64 [R1+0xd0], R2 ;  /* 0x0000d00201007387 */ /* 0x0003e20000100a00 */
[----:B------:R-:W-:-:S05]  /*5b30*/  LEA.HI.X.SX32 R5, R146, R7, 0x2, P2 ;  /* 0x0000000792057211 */ /* 0x000fca00010f16ff */
[----:B------:R2:W-:Y:S01]  /*5b40*/  STL.64 [R1+0xc8], R4 ;  /* 0x0000c80401007387 */ /* 0x0005e20000100a00 */
[----:B-1----:R-:W-:-:S04]  /*5b50*/  IADD3 R2, P6, PT, R101, R6, RZ ;  /* 0x0000000665027210 */ /* 0x002fc80007fde0ff */
[----:B------:R-:W-:Y:S02]  /*5b60*/  LEA.HI.X.SX32 R3, R144, R7, 0x2, P6 ;  /* 0x0000000790037211 */ /* 0x000fe400030f16ff */
[----:B--2---:R-:W-:-:S03]  /*5b70*/  LEA R4, P2, R8, R6, 0x5 ;  /* 0x0000000608047211 */ /* 0x004fc600078428ff */
[----:B------:R1:W-:Y:S01]  /*5b80*/  STL.64 [R1+0xc0], R2 ;  /* 0x0000c00201007387 */ /* 0x0003e20000100a00 */
[----:B------:R-:W-:-:S05]  /*5b90*/  LEA.HI.X.SX32 R5, R142, R7, 0x2, P2 ;  /* 0x000000078e057211 */ /* 0x000fca00010f16ff */
[----:B------:R2:W-:Y:S01]  /*5ba0*/  STL.64 [R1+0xb8], R4 ;  /* 0x0000b80401007387 */ /* 0x0005e20000100a00 */
[----:B-1----:R-:W-:-:S04]  /*5bb0*/  IADD3 R2, P6, PT, R50, R6, RZ ;  /* 0x0000000632027210 */ /* 0x002fc80007fde0ff */
[----:B------:R-:W-:Y:S02]  /*5bc0*/  LEA.HI.X.SX32 R3, R140, R7, 0x2, P6 ;  /* 0x000000078c037211 */ /* 0x000fe400030f16ff */
[----:B--2---:R-:W-:-:S03]  /*5bd0*/  IADD3 R4, P2, PT, R55, R6, RZ ;  /* 0x0000000637047210 */ /* 0x004fc60007f5e0ff */
[----:B------:R1:W-:Y:S01]  /*5be0*/  STL.64 [R1+0xb0], R2 ;  /* 0x0000b00201007387 */ /* 0x0003e20000100a00 */
[----:B------:R-:W-:Y:S02]  /*5bf0*/  LEA.HI.X.SX32 R5, R138, R7, 0x2, P2 ;  /* 0x000000078a057211 */ /* 0x000fe400010f16ff */
[----:B------:R-:W-:-:S03]  /*5c00*/  IADD3 R10, P2, PT, R71, R6, RZ ;  /* 0x00000006470a7210 */ /* 0x000fc60007f5e0ff */
[----:B------:R-:W-:Y:S01]  /*5c10*/  STL.64 [R1+0xa8], R4 ;  /* 0x0000a80401007387 */ /* 0x000fe20000100a00 */
[----:B------:R-:W-:Y:S02]  /*5c20*/  LEA.HI.X.SX32 R11, R134, R7, 0x2, P2 ;  /* 0x00000007860b7211 */ /* 0x000fe400010f16ff */
[-C--:B------:R-:W-:Y:S02]  /*5c30*/  IADD3 R40, P2, PT, R87, R6.reuse, RZ ;  /* 0x0000000657287210 */ /* 0x080fe40007f5e0ff */
[----:B-1----:R-:W-:-:S04]  /*5c40*/  IADD3 R2, P6, PT, R63, R6, RZ ;  /* 0x000000063f027210 */ /* 0x002fc80007fde0ff */
[----:B------:R-:W-:Y:S02]  /*5c50*/  LEA.HI.X.SX32 R3, R136, R7, 0x2, P6 ;  /* 0x0000000788037211 */ /* 0x000fe400030f16ff */
[----:B------:R-:W-:-:S03]  /*5c60*/  IADD3 R24, P6, PT, R79, R6, RZ ;  /* 0x000000064f187210 */ /* 0x000fc60007fde0ff */
[----:B------:R-:W-:Y:S04]  /*5c70*/  STL.64 [R1+0xa0], R2 ;  /* 0x0000a00201007387 */ /* 0x000fe80000100a00 */
[----:B------:R1:W-:Y:S04]  /*5c80*/  STL.64 [R1+0x778], R2 ;  /* 0x0007780201007387 */ /* 0x0003e80000100a00 */
[----:B-1----:R-:W2:Y:S04]  /*5c90*/  LDL.64 R2, [R1+0xd0] ;  /* 0x0000d00001027983 */ /* 0x002ea80000100a00 */
[----:B--2---:R1:W-:Y:S04]  /*5ca0*/  STL.64 [R1+0x780], R2 ;  /* 0x0007800201007387 */ /* 0x0043e80000100a00 */
[----:B-1----:R-:W2:Y:S04]  /*5cb0*/  LDL.64 R2, [R1+0xd8] ;  /* 0x0000d80001027983 */ /* 0x002ea80000100a00 */
[----:B--2---:R1:W-:Y:S04]  /*5cc0*/  STL.64 [R1+0x788], R2 ;  /* 0x0007880201007387 */ /* 0x0043e80000100a00 */
[----:B-1----:R-:W2:Y:S01]  /*5cd0*/  LDL.64 R2, [R1+0xe0] ;  /* 0x0000e00001027983 */ /* 0x002ea20000100a00 */
[----:B------:R-:W-:-:S02]  /*5ce0*/  LEA.HI.X.SX32 R41, R129, R7, 0x2, P2 ;  /* 0x0000000781297211 */ /* 0x000fc400010f16ff */
[-C--:B------:R-:W-:Y:S02]  /*5cf0*/  LEA R26, P2, R8, R6.reuse, 0x6 ;  /* 0x00000006081a7211 */ /* 0x080fe400078430ff */
[-C--:B------:R-:W-:Y:S02]  /*5d00*/  LEA.HI.X.SX32 R25, R131, R7.reuse, 0x2, P6 ;  /* 0x0000000783197211 */ /* 0x080fe400030f16ff */
[-C--:B------:R-:W-:Y:S02]  /*5d10*/  IADD3 R4, P6, PT, R95, R6.reuse, RZ ;  /* 0x000000065f047210 */ /* 0x080fe40007fde0ff */
[-C--:B------:R-:W-:Y:S02]  /*5d20*/  LEA.HI.X.SX32 R27, R125, R7.reuse, 0x2, P2 ;  /* 0x000000077d1b7211 */ /* 0x080fe400010f16ff */
[----:B------:R-:W-:Y:S02]  /*5d30*/  IADD3 R12, P2, PT, R139, R6, RZ ;  /* 0x000000068b0c7210 */ /* 0x000fe40007f5e0ff */
[----:B------:R-:W-:-:S02]  /*5d40*/  LEA.HI.X.SX32 R5, R127, R7, 0x2, P6 ;  /* 0x000000077f057211 */ /* 0x000fc400030f16ff */
[-C--:B------:R-:W-:Y:S01]  /*5d50*/  IADD3 R42, P6, PT, R118, R6.reuse, RZ ;  /* 0x00000006762a7210 */ /* 0x080fe20007fde0ff */
[----:B--2---:R1:W-:Y:S04]  /*5d60*/  STL.64 [R1+0x790], R2 ;  /* 0x0007900201007387 */ /* 0x0043e80000100a00 */
[----:B-1----:R-:W2:Y:S01]  /*5d70*/  LDL.64 R2, [R1+0xe8] ;  /* 0x0000e80001027983 */ /* 0x002ea20000100a00 */
[-C--:B------:R-:W-:Y:S02]  /*5d80*/  LEA.HI.X.SX32 R13, R121, R7.reuse, 0x2, P2 ;  /* 0x00000007790d7211 */ /* 0x080fe400010f16ff */
[----:B------:R-:W-:Y:S02]  /*5d90*/  IADD3 R44, P2, PT, R163, R6, RZ ;  /* 0x00000006a32c7210 */ /* 0x000fe40007f5e0ff */
[----:B------:R-:W-:-:S02]  /*5da0*/  LEA.HI.X.SX32 R43, R123, R7, 0x2, P6 ;  /* 0x000000077b2b7211 */ /* 0x000fc400030f16ff */
[-C--:B------:R-:W-:Y:S02]  /*5db0*/  IADD3 R28, P6, PT, R152, R6.reuse, RZ ;  /* 0x00000006981c7210 */ /* 0x080fe40007fde0ff */
[-C--:B------:R-:W-:Y:S02]  /*5dc0*/  LEA.HI.X.SX32 R45, R117, R7.reuse, 0x2, P2 ;  /* 0x00000007752d7211 */ /* 0x080fe400010f16ff */
[-C--:B------:R-:W-:Y:S02]  /*5dd0*/  IADD3 R30, P2, PT, R201, R6.reuse, RZ ;  /* 0x00000006c91e7210 */ /* 0x080fe40007f5e0ff */
        /* <DEDUP_REMOVED lines=19> */
[----:B------:R-:W-:Y:S02]  /*5f10*/  LEA R250, P2, R8, R6, 0x7 ;  /* 0x0000000608fa7211 */ /* 0x000fe400078438ff */
        /* <DEDUP_REMOVED lines=63> */
[-C--:B------:R-:W-:Y:S02]  /*6310*/  LEA R102, P2, R8, R6.reuse, 0x8 ;  /* 0x0000000608667211 */ /* 0x080fe400078440ff */
[-C--:B------:R-:W-:Y:S02]  /*6320*/  LEA.HI.X.SX32 R97, R114, R7.reuse, 0x2, P6 ;  /* 0x0000000772617211 */ /* 0x080fe400030f16ff */
[----:B------:R-:W-:Y:S02]  /*6330*/  IADD3 R100, P6, PT, R112, R6, RZ ;  /* 0x0000000670647210 */ /* 0x000fe40007fde0ff */
[----:B------:R-:W-:-:S02]  /*6340*/  LEA.HI.X.SX32 R103, R126, R7, 0x2, P2 ;  /* 0x000000077e677211 */ /* 0x000fc400010f16ff */
[-C--:B------:R-:W-:Y:S02]  /*6350*/  IADD3 R106, P2, PT, R124, R6.reuse, RZ ;  /* 0x000000067c6a7210 */ /* 0x080fe40007f5e0ff */
[-C--:B------:R-:W-:Y:S02]  /*6360*/  LEA.HI.X.SX32 R101, R122, R7.reuse, 0x2, P6 ;  /* 0x000000077a657211 */ /* 0x080fe400030f16ff */
[-C--:B------:R-:W-:Y:S02]  /*6370*/  IADD3 R104, P6, PT, R120, R6.reuse, RZ ;  /* 0x0000000678687210 */ /* 0x080fe40007fde0ff */
[-C--:B------:R-:W-:Y:S02]  /*6380*/  LEA.HI.X.SX32 R107, R135, R7.reuse, 0x2, P2 ;  /* 0x00000007876b7211 */ /* 0x080fe400010f16ff */
[-C--:B------:R-:W-:Y:S01]  /*6390*/  IADD3 R110, P2, PT, R133, R6.reuse, RZ ;  /* 0x00000006856e7210 */ /* 0x080fe20007f5e0ff */
[----:B--2---:R1:W-:Y:S04]  /*63a0*/  STL.64 [R1+0x798], R2 ;  /* 0x0007980201007387 */ /* 0x0043e80000100a00 */
[----:B-1----:R-:W2:Y:S01]  /*63b0*/  LDL.64 R2, [R1+0xf0] ;  /* 0x0000f00001027983 */ /* 0x002ea20000100a00 */
[-C--:B------:R-:W-:Y:S01]  /*63c0*/  LEA.HI.X.SX32 R105, R130, R7.reuse, 0x2, P6 ;  /* 0x0000000782697211 */ /* 0x080fe200030f16ff */
[----:B------:R-:W-:Y:S01]  /*63d0*/  IMAD R193, R8, 0x168, RZ ;  /* 0x0000016808c17824 */ /* 0x000fe200078e02ff */
[-C--:B------:R-:W-:Y:S01]  /*63e0*/  IADD3 R108, P6, PT, R128, R6.reuse, RZ ;  /* 0x00000006806c7210 */ /* 0x080fe20007fde0ff */
[----:B------:R-:W-:Y:S01]  /*63f0*/  IMAD R203, R8, 0x164, RZ ;  /* 0x0000016408cb7824 */ /* 0x000fe200078e02ff */
[-C--:B------:R-:W-:Y:S01]  /*6400*/  LEA.HI.X.SX32 R111, R118, R7.reuse, 0x2, P2 ;  /* 0x00000007766f7211 */ /* 0x080fe200010f16ff */
[C---:B------:R-:W-:Y:S01]  /*6410*/  IMAD R212, R8.reuse, 0x5a, RZ ;  /* 0x0000005a08d47824 */ /* 0x040fe200078e02ff */
[-C--:B------:R-:W-:Y:S01]  /*6420*/  IADD3 R114, P2, PT, R143, R6.reuse, RZ ;  /* 0x000000068f727210 */ /* 0x080fe20007f5e0ff */
[C---:B------:R-:W-:Y:S01]  /*6430*/  IMAD R179, R8.reuse, 0x170, RZ ;  /* 0x0000017008b37824 */ /* 0x040fe200078e02ff */
        /* <DEDUP_REMOVED lines=13> */
[----:B------:R-:W-:Y:S01]  /*6510*/  IMAD R211, R8, 0x5d, RZ ;  /* 0x0000005d08d37824 */ /* 0x000fe200078e02ff */
[-C--:B------:R-:W-:Y:S01]  /*6520*/  IADD3 R122, P2, PT, R158, R6.reuse, RZ ;  /* 0x000000069e7a7210 */ /* 0x080fe20007f5e0ff */
[C---:B------:R-:W-:Y:S01]  /*6530*/  IMAD R176, R8.reuse, 0x17c, RZ ;  /* 0x0000017c08b07824 */ /* 0x040fe200078e02ff */
[-C--:B------:R-:W-:Y:S01]  /*6540*/  LEA.HI.X.SX32 R117, R155, R7.reuse, 0x2, P6 ;  /* 0x000000079b757211 */ /* 0x080fe200030f16ff */
[C---:B------:R-:W-:Y:S01]  /*6550*/  IMAD R182, R8.reuse, 0x188, RZ ;  /* 0x0000018808b67824 */ /* 0x040fe200078e02ff */
[-C--:B------:R-:W-:Y:S01]  /*6560*/  IADD3 R120, P6, PT, R153, R6.reuse, RZ ;  /* 0x0000000699787210 */ /* 0x080fe20007fde0ff */
[----:B------:R-:W-:Y:S01]  /*6570*/  IMAD R195, R8, 0x5f, RZ ;  /* 0x0000005f08c37824 */ /* 0x000fe200078e02ff */
        /* <DEDUP_REMOVED lines=9> */
[----:B------:R-:W-:Y:S01]  /*6610*/  IMAD R184, R8, 0x18c, RZ ;  /* 0x0000018c08b87824 */ /* 0x000fe200078e02ff */
[-C--:B------:R-:W-:Y:S01]  /*6620*/  IADD3 R130, P2, PT, R166, R6.reuse, RZ ;  /* 0x00000006a6827210 */ /* 0x080fe20007f5e0ff */
[C---:B------:R-:W-:Y:S01]  /*6630*/  IMAD R190, R8.reuse, 0x198, RZ ;  /* 0x0000019808be7824 */ /* 0x040fe200078e02ff */
[-C--:B------:R-:W-:Y:S01]  /*6640*/  LEA.HI.X.SX32 R125, R165, R7.reuse, 0x2, P6 ;  /* 0x00000007a57d7211 */ /* 0x080fe200030f16ff */
[----:B------:R-:W-:Y:S01]  /*6650*/  IMAD R185, R8, 0x63, RZ ;  /* 0x0000006308b97824 */ /* 0x000fe200078e02ff */
        /* <DEDUP_REMOVED lines=47> */
[----:B------:R-:W-:Y:S01]  /*6950*/  USHF.L.U32 UR5, UR8, 0x15, URZ ;  /* 0x0000001508057899 */ /* 0x000fe200080006ff */
        /* <DEDUP_REMOVED lines=9> */
[----:B------:R-:W-:Y:S01]  /*69f0*/  IMAD R232, R8, 0x1ec, RZ ;  /* 0x000001ec08e87824 */ /* 0x000fe200078e02ff */
[-C--:B------:R-:W-:Y:S01]  /*6a00*/  LEA.HI.X.SX32 R171, R217, R7.reuse, 0x2, P2 ;  /* 0x00000007d9ab7211 */ /* 0x080fe200010f16ff */
[----:B------:R-:W-:Y:S01]  /*6a10*/  UIADD3 UR4, UPT, UPT, UR9, 0x98000, URZ ;  /* 0x0009800009047890 */ /* 0x000fe2000fffe0ff */
[-C--:B------:R-:W-:Y:S01]  /*6a20*/  IADD3 R174, P2, PT, R174, R6.reuse, RZ ;  /* 0x00000006aeae7210 */ /* 0x080fe20007f5e0ff */
[----:B------:R-:W-:Y:S01]  /*6a30*/  IMAD R234, R8, 0x1f0, RZ ;  /* 0x000001f008ea7824 */ /* 0x000fe200078e02ff */
[-C--:B------:R-:W-:Y:S01]  /*6a40*/  LEA.HI.X.SX32 R169, R210, R7.reuse, 0x2, P6 ;  /* 0x00000007d2a97211 */ /* 0x080fe200030f16ff */
[C---:B------:R-:W-:Y:S01]  /*6a50*/  IMAD R210, R8.reuse, 0x1c0, RZ ;  /* 0x000001c008d27824 */ /* 0x040fe200078e02ff */
[-C--:B------:R-:W-:Y:S01]  /*6a60*/  IADD3 R172, P6, PT, R177, R6.reuse, RZ ;  /* 0x00000006b1ac7210 */ /* 0x080fe20007fde0ff */
[C---:B------:R-:W-:Y:S01]  /*6a70*/  IMAD R236, R8.reuse, 0x1f4, RZ ;  /* 0x000001f408ec7824 */ /* 0x040fe200078e02ff */
[-C--:B------:R-:W-:Y:S01]  /*6a80*/  LEA.HI.X.SX32 R175, R207, R7.reuse, 0x2, P2 ;  /* 0x00000007cfaf7211 */ /* 0x080fe200010f16ff */
[----:B------:R-:W-:Y:S01]  /*6a90*/  IMAD R238, R8, 0x1f8, RZ ;  /* 0x000001f808ee7824 */ /* 0x000fe200078e02ff */
[----:B------:R-:W-:Y:S01]  /*6aa0*/  IADD3 R178, P2, PT, R178, R6, RZ ;  /* 0x00000006b2b27210 */ /* 0x000fe20007f5e0ff */
[----:B------:R-:W-:Y:S01]  /*6ab0*/  STL.64 [R1+0x98], R10 ;  /* 0x0000980a01007387 */ /* 0x000fe20000100a00 */
[----:B------:R-:W-:-:S02]  /*6ac0*/  LEA.HI.X.SX32 R173, R211, R7, 0x2, P6 ;  /* 0x00000007d3ad7211 */ /* 0x000fc400030f16ff */
[-C--:B------:R-:W-:Y:S01]  /*6ad0*/  IADD3 R176, P6, PT, R176, R6.reuse, RZ ;  /* 0x00000006b0b07210 */ /* 0x080fe20007fde0ff */
[----:B------:R-:W-:Y:S01]  /*6ae0*/  ULOP3.LUT UR5, UR5, 0x600000, URZ, 0xc0, !UPT ;  /* 0x0060000005057892 */ /* 0x000fe2000f8ec0ff */
[-C--:B------:R-:W-:Y:S01]  /*6af0*/  LEA.HI.X.SX32 R179, R218, R7.reuse, 0x2, P2 ;  /* 0x00000007dab37211 */ /* 0x080fe200010f16ff */
[----:B------:R-:W-:Y:S01]  /*6b00*/  IMAD R218, R8, 0x1d0, RZ ;  /* 0x000001d008da7824 */ /* 0x000fe200078e02ff */
[-C--:B------:R-:W-:Y:S01]  /*6b10*/  IADD3 R182, P2, PT, R182, R6.reuse, RZ ;  /* 0x00000006b6b67210 */ /* 0x080fe20007f5e0ff */
[----:B------:R-:W-:Y:S01]  /*6b20*/  STL.64 [R1+0x90], R24 ;  /* 0x0000901801007387 */ /* 0x000fe20000100a00 */
[-C--:B------:R-:W-:Y:S02]  /*6b30*/  LEA.HI.X.SX32 R177, R195, R7.reuse, 0x2, P6 ;  /* 0x00000007c3b17211 */ /* 0x080fe400030f16ff */
[-C--:B------:R-:W-:Y:S01]  /*6b40*/  IADD3 R180, P6, PT, R180, R6.reuse, RZ ;  /* 0x00000006b4b47210 */ /* 0x080fe20007fde0ff */
[----:B------:R-:W-:Y:S01]  /*6b50*/  UIADD3 UR11, UPT, UPT, UR10, UR5, URZ ;  /* 0x000000050a0b7290 */ /* 0x000fe2000fffe0ff */
[-C--:B------:R-:W-:Y:S01]  /*6b60*/  LEA.HI.X.SX32 R183, R142, R7.reuse, 0x2, P2 ;  /* 0x000000078eb77211 */ /* 0x080fe200010f16ff */
[----:B------:R-:W-:Y:S01]  /*6b70*/  IMAD R142, R8, 0x72, RZ ;  /* 0x00000072088e7824 */ /* 0x000fe200078e02ff */
[----:B------:R-:W-:Y:S01]  /*6b80*/  IADD3 R186, P2, PT, R186, R6, RZ ;  /* 0x00000006baba7210 */ /* 0x000fe20007f5e0ff */
[----:B------:R-:W-:Y:S01]  /*6b90*/  STL.64 [R1+0x88], R40 ;  /* 0x0000882801007387 */ /* 0x000fe20000100a00 */
[----:B------:R-:W-:-:S02]  /*6ba0*/  LEA.HI.X.SX32 R181, R181, R7, 0x2, P6 ;  /* 0x00000007b5b57211 */ /* 0x000fc400030f16ff */
[-C--:B------:R-:W-:Y:S01]  /*6bb0*/  IADD3 R184, P6, PT, R184, R6.reuse, RZ ;  /* 0x00000006b8b87210 */ /* 0x080fe20007fde0ff */
[----:B------:R-:W-:Y:S01]  /*6bc0*/  STL.64 [R1+0x80], R4 ;  /* 0x0000800401007387 */ /* 0x000fe20000100a00 */
[-C--:B------:R-:W-:Y:S02]  /*6bd0*/  LEA.HI.X.SX32 R187, R219, R7.reuse, 0x2, P2 ;  /* 0x00000007dbbb7211 */ /* 0x080fe400010f16ff */
[-C--:B------:R-:W-:Y:S01]  /*6be0*/  IADD3 R190, P2, PT, R190, R6.reuse, RZ ;  /* 0x00000006bebe7210 */ /* 0x080fe20007f5e0ff */
[----:B------:R-:W-:Y:S01]  /*6bf0*/  STTM.x64 tmem[UR11], RZ ;  /* 0x000000ff000079ed */ /* 0x000fe2000834000b */
[----:B------:R-:W-:Y:S01]  /*6c00*/  LEA.HI.X.SX32 R185, R185, R7, 0x2, P6 ;  /* 0x00000007b9b97211 */ /* 0x000fe200030f16ff */
[----:B------:R-:W1:Y:S02]  /*6c10*/  FENCE.VIEW.ASYNC.T ;  /* 0x00000000000073c6 */ /* 0x000e640000000200 */
[----:B-1----:R-:W-:Y:S01]  /*6c20*/  BAR.SYNC.DEFER_BLOCKING 0x0 ;  /* 0x0000000000007b1d */ /* 0x002fe20000010000 */
[----:B------:R-:W-:-:S02]  /*6c30*/  IADD3 R188, P6, PT, R188, R6, RZ ;  /* 0x00000006bcbc7210 */ /* 0x000fc40007fde0ff */
[-C--:B------:R-:W-:Y:S01]  /*6c40*/  LEA.HI.X.SX32 R191, R140, R7.reuse, 0x2, P2 ;  /* 0x000000078cbf7211 */ /* 0x080fe200010f16ff */
[----:B------:R-:W-:Y:S01]  /*6c50*/  IMAD R140, R8, 0x73, RZ ;  /* 0x00000073088c7824 */ /* 0x000fe200078e02ff */
[-C--:B------:R-:W-:Y:S02]  /*6c60*/  IADD3 R194, P2, PT, R194, R6.reuse, RZ ;  /* 0x00000006c2c27210 */ /* 0x080fe40007f5e0ff */
[-C--:B------:R-:W-:Y:S01]  /*6c70*/  LEA.HI.X.SX32 R189, R189, R7.reuse, 0x2, P6 ;  /* 0x00000007bdbd7211 */ /* 0x080fe200030f16ff */
[----:B------:R-:W-:Y:S01]  /*6c80*/  STL.64 [R1+0x78], R26 ;  /* 0x0000781a01007387 */ /* 0x000fe20000100a00 */
[-C--:B------:R-:W-:Y:S02]  /*6c90*/  IADD3 R192, P6, PT, R192, R6.reuse, RZ ;  /* 0x00000006c0c07210 */ /* 0x080fe40007fde0ff */
[----:B------:R-:W-:Y:S01]  /*6ca0*/  LEA.HI.X.SX32 R195, R220, R7, 0x2, P2 ;  /* 0x00000007dcc37211 */ /* 0x000fe200010f16ff */
[----:B------:R-:W-:Y:S01]  /*6cb0*/  STL.64 [R1+0x70], R42 ;  /* 0x0000702a01007387 */ /* 0x000fe20000100a00 */
[----:B------:R-:W-:-:S02]  /*6cc0*/  IADD3 R198, P2, PT, R198, R6, RZ ;  /* 0x00000006c6c67210 */ /* 0x000fc40007f5e0ff */
[-C--:B------:R-:W-:Y:S01]  /*6cd0*/  LEA.HI.X.SX32 R193, R138, R7.reuse, 0x2, P6 ;  /* 0x000000078ac17211 */ /* 0x080fe200030f16ff */
[----:B------:R-:W-:Y:S01]  /*6ce0*/  IMAD R220, R8, 0x1d4, RZ ;  /* 0x000001d408dc7824 */ /* 0x000fe200078e02ff */
[-C--:B------:R-:W-:Y:S01]  /*6cf0*/  IADD3 R196, P6, PT, R196, R6.reuse, RZ ;  /* 0x00000006c4c47210 */ /* 0x080fe20007fde0ff */
[----:B------:R-:W-:Y:S01]  /*6d00*/  IMAD R240, R8, 0x1fc, RZ ;  /* 0x000001fc08f07824 */ /* 0x000fe200078e02ff */
[-C--:B------:R-:W-:Y:S01]  /*6d10*/  LEA.HI.X.SX32 R199, R134, R7.reuse, 0x2, P2 ;  /* 0x0000000786c77211 */ /* 0x080fe200010f16ff */
[----:B------:R-:W-:Y:S01]  /*6d20*/  IMAD R134, R8, 0x75, RZ ;  /* 0x0000007508867824 */ /* 0x000fe200078e02ff */
[-C--:B------:R-:W-:Y:S01]  /*6d30*/  IADD3 R202, P2, PT, R202, R6.reuse, RZ ;  /* 0x00000006caca7210 */ /* 0x080fe20007f5e0ff */
[----:B------:R-:W-:Y:S01]  /*6d40*/  STL.64 [R1+0x68], R12 ;  /* 0x0000680c01007387 */ /* 0x000fe20000100a00 */
[-C--:B------:R-:W-:Y:S02]  /*6d50*/  LEA.HI.X.SX32 R197, R133, R7.reuse, 0x2, P6 ;  /* 0x0000000785c57211 */ /* 0x080fe400030f16ff */
[----:B------:R-:W-:Y:S01]  /*6d60*/  IADD3 R200, P6, PT, R200, R6, RZ ;  /* 0x00000006c8c87210 */ /* 0x000fe20007fde0ff */
[----:B------:R-:W-:Y:S01]  /*6d70*/  STL.64 [R1+0x60], R28 ;  /* 0x0000601c01007387 */ /* 0x000fe20000100a00 */
[----:B------:R-:W-:-:S02]  /*6d80*/  LEA.HI.X.SX32 R203, R221, R7, 0x2, P2 ;  /* 0x00000007ddcb7211 */ /* 0x000fc400010f16ff */
[-C--:B------:R-:W-:Y:S01]  /*6d90*/  IADD3 R206, P2, PT, R206, R6.reuse, RZ ;  /* 0x00000006cece7210 */ /* 0x080fe20007f5e0ff */
[----:B------:R-:W-:Y:S01]  /*6da0*/  IMAD R133, R8, 0x76, RZ ;  /* 0x0000007608857824 */ /* 0x000fe200078e02ff */
[-C--:B------:R-:W-:Y:S01]  /*6db0*/  LEA.HI.X.SX32 R201, R135, R7.reuse, 0x2, P6 ;  /* 0x0000000787c97211 */ /* 0x080fe200030f16ff */
[----:B------:R-:W-:Y:S01]  /*6dc0*/  STL.64 [R1+0x58], R44 ;  /* 0x0000582c01007387 */ /* 0x000fe20000100a00 */
        /* <DEDUP_REMOVED lines=8> */
[----:B------:R-:W-:Y:S01]  /*6e50*/  STL.64 [R1+0x40], R46 ;  /* 0x0000402e01007387 */ /* 0x000fe20000100a00 */
[-C--:B------:R-:W-:Y:S02]  /*6e60*/  IADD3 R214, P2, PT, R214, R6.reuse, RZ ;  /* 0x00000006d6d67210 */ /* 0x080fe40007f5e0ff */
        /* <DEDUP_REMOVED lines=9> */
[----:B------:R-:W-:Y:S01]  /*6f00*/  STL.64 [R1+0x28], R38 ;  /* 0x0000282601007387 */ /* 0x000fe20000100a00 */
[-C--:B------:R-:W-:Y:S02]  /*6f10*/  LEA.HI.X.SX32 R219, R223, R7.reuse, 0x2, P2 ;  /* 0x00000007dfdb7211 */ /* 0x080fe400010f16ff */
        /* <DEDUP_REMOVED lines=8> */
[-C--:B------:R-:W-:Y:S01]  /*6fa0*/  LEA.HI.X.SX32 R221, R134, R7.reuse, 0x2, P6 ;  /* 0x0000000786dd7211 */ /* 0x080fe200030f16ff */
[C---:B------:R-:W-:Y:S01]  /*6fb0*/  IMAD R134, R8.reuse, 0x7a, RZ ;  /* 0x0000007a08867824 */ /* 0x040fe200078e02ff */
[-C--:B------:R-:W-:Y:S01]  /*6fc0*/  LEA.HI.X.SX32 R227, R227, R7.reuse, 0x2, P2 ;  /* 0x00000007e3e37211 */ /* 0x080fe200010f16ff */
[----:B------:R-:W-:Y:S01]  /*6fd0*/  IMAD R133, R8, 0x77, RZ ;  /* 0x0000007708857824 */ /* 0x000fe200078e02ff */
[----:B------:R-:W-:Y:S01]  /*6fe0*/  IADD3 R230, P2, PT, R230, R6, RZ ;  /* 0x00000006e6e67210 */ /* 0x000fe20007f5e0ff */
[----:B------:R-:W-:Y:S03]  /*6ff0*/  STL.64 [R1+0x8], R34 ;  /* 0x0000082201007387 */ /* 0x000fe60000100a00 */
[----:B------:R-:W-:Y:S01]  /*7000*/  LEA.HI.X.SX32 R231, R134, R7, 0x2, P2 ;  /* 0x0000000786e77211 */ /* 0x000fe200010f16ff */
[----:B------:R-:W-:Y:S01]  /*7010*/  STL.64 [R1], R18 ;  /* 0x0000001201007387 */ /* 0x000fe20000100a00 */
[----:B------:R-:W-:-:S02]  /*7020*/  ISETP.NE.U32.AND P2, PT, R0, RZ, PT ;  /* 0x000000ff0000720c */ /* 0x000fc40003f45070 */
[-C--:B------:R-:W-:Y:S01]  /*7030*/  IADD3 R224, P6, PT, R224, R6.reuse, RZ ;  /* 0x00000006e0e07210 */ /* 0x080fe20007fde0ff */
[----:B------:R-:W-:Y:S01]  /*7040*/  VIADD R134, R132, 0xfffffffa ;  /* 0xfffffffa84867836 */ /* 0x000fe20000000000 */
[----:B------:R-:W3:Y:S02]  /*7050*/  LDL.64 R136, [R1+0xa8] ;  /* 0x0000a80001887983 */ /* 0x000ee40000100a00 */
[-C--:B------:R-:W-:Y:S01]  /*7060*/  LEA.HI.X.SX32 R225, R133, R7.reuse, 0x2, P6 ;  /* 0x0000000785e17211 */ /* 0x080fe200030f16ff */
[----:B------:R-:W-:Y:S01]  /*7070*/  IMAD R133, R8, 0x79, RZ ;  /* 0x0000007908857824 */ /* 0x000fe200078e02ff */
[----:B------:R-:W-:Y:S01]  /*7080*/  IADD3 R228, P6, PT, R228, R6, RZ ;  /* 0x00000006e4e47210 */ /* 0x000fe20007fde0ff */
[----:B------:R-:W4:Y:S04]  /*7090*/  LDL.64 R138, [R1+0xb0] ;  /* 0x0000b000018a7983 */ /* 0x000f280000100a00 */
[----:B------:R-:W-:Y:S01]  /*70a0*/  VOTEU.ALL UP1, P2 ;  /* 0x0000000000ff7886 */ /* 0x000fe20001020000 */
[----:B------:R-:W-:Y:S01]  /*70b0*/  LEA.HI.X.SX32 R229, R133, R7, 0x2, P6 ;  /* 0x0000000785e57211 */ /* 0x000fe200030f16ff */
[----:B------:R-:W3:Y:S03]  /*70c0*/  LDL.64 R142, [R1+0xb8] ;  /* 0x0000b800018e7983 */ /* 0x000ee60000100a00 */
[----:B------:R-:W-:-:S04]  /*70d0*/  @!UP1 UIADD3 UR12, UPT, UPT, -UR6, 0x100000, URZ ;  /* 0x00100000060c9890 */ /* 0x000fc8000fffe1ff */
[----:B------:R-:W-:Y:S02]  /*70e0*/  @!UP1 USHF.L.U32 UR13, UR12, 0xb, URZ ;  /* 0x0000000b0c0d9899 */ /* 0x000fe400080006ff */
[----:B------:R-:W-:Y:S01]  /*70f0*/  @!UP1 USHF.L.U32 UR12, UR12, 0x1, URZ ;  /* 0x000000010c0c9899 */ /* 0x000fe200080006ff */
[----:B------:R-:W-:Y:S01]  /*7100*/  IMAD R133, R8, 0x7b, RZ ;  /* 0x0000007b08857824 */ /* 0x000fe200078e02ff */
[----:B------:R-:W-:Y:S01]  /*7110*/  IADD3 R232, P6, PT, R232, R6, RZ ;  /* 0x00000006e8e87210 */ /* 0x000fe20007fde0ff */
[----:B------:R-:W3:Y:S01]  /*7120*/  LDL.64 R140, [R1+0xc0] ;  /* 0x0000c000018c7983 */ /* 0x000ee20000100a00 */
[----:B------:R-:W-:-:S04]  /*7130*/  @!UP1 UIADD3 UR6, UPT, UPT, -UR6, 0x100000, URZ ;  /* 0x0010000006069890 */ /* 0x000fc8000fffe1ff */
[----:B------:R-:W-:Y:S02]  /*7140*/  @!UP1 USHF.L.U32 UR7, UR6, 0xb, URZ ;  /* 0x0000000b06079899 */ /* 0x000fe400080006ff */
[----:B------:R-:W-:Y:S01]  /*7150*/  @!UP1 USHF.L.U32 UR6, UR6, 0x1, URZ ;  /* 0x0000000106069899 */ /* 0x000fe200080006ff */
[----:B------:R-:W-:Y:S01]  /*7160*/  VOTEU.ALL UP1, P2 ;  /* 0x0000000000ff7886 */ /* 0x000fe20001020000 */
[-C--:B------:R-:W-:Y:S01]  /*7170*/  LEA.HI.X.SX32 R233, R133, R7.reuse, 0x2, P6 ;  /* 0x0000000785e97211 */ /* 0x080fe200030f16ff */
[----:B------:R-:W-:Y:S01]  /*7180*/  IMAD R133, R8, 0x7d, RZ ;  /* 0x0000007d08857824 */ /* 0x000fe200078e02ff */
[-C--:B------:R-:W-:Y:S01]  /*7190*/  IADD3 R234, P6, PT, R234, R6.reuse, RZ ;  /* 0x00000006eaea7210 */ /* 0x080fe20007fde0ff */
[----:B------:R-:W-:Y:S01]  /*71a0*/  VOTEU.ALL UP2, P2 ;  /* 0x0000000000ff7886 */ /* 0x000fe20001040000 */
[----:B------:R1:W-:Y:S04]  /*71b0*/  STL.64 [R1+0x6e0], R6 ;  /* 0x0006e00601007387 */ /* 0x0003e80000100a00 */
[----:B------:R-:W1:Y:S02]  /*71c0*/  FENCE.VIEW.ASYNC.S ;  /* 0x00000000000073c6 */ /* 0x000e640000000000 */
[----:B-1----:R-:W1:Y:S01]  /*71d0*/  @!UP1 SYNCS.EXCH.64 URZ, [UR4], UR12 ;  /* 0x0000000c04ff95b2 */ /* 0x002e620008000100 */
[----:B------:R-:W-:Y:S01]  /*71e0*/  LEA.HI.X.SX32 R235, R235, R7, 0x2, P6 ;  /* 0x00000007ebeb7211 */ /* 0x000fe200030f16ff */
[----:B-1----:R-:W-:Y:S01]  /*71f0*/  BAR.SYNC.DEFER_BLOCKING 0x0 ;  /* 0x0000000000007b1d */ /* 0x002fe20000010000 */
[----:B------:R-:W-:-:S04]  /*7200*/  IADD3 R236, P6, PT, R236, R6, RZ ;  /* 0x00000006ecec7210 */ /* 0x000fc80007fde0ff */
[----:B------:R-:W-:Y:S01]  /*7210*/  LEA.HI.X.SX32 R237, R133, R7, 0x2, P6 ;  /* 0x0000000785ed7211 */ /* 0x000fe200030f16ff */
[----:B------:R-:W-:Y:S01]  /*7220*/  IMAD R133, R8, 0x7e, RZ ;  /* 0x0000007e08857824 */ /* 0x000fe200078e02ff */
[----:B------:R-:W-:-:S04]  /*7230*/  IADD3 R238, P6, PT, R238, R6, RZ ;  /* 0x00000006eeee7210 */ /* 0x000fc80007fde0ff */
[----:B------:R-:W-:Y:S01]  /*7240*/  LEA.HI.X.SX32 R239, R133, R7, 0x2, P6 ;  /* 0x0000000785ef7211 */ /* 0x000fe200030f16ff */
[----:B------:R-:W-:Y:S01]  /*7250*/  IMAD R133, R8, 0x7f, RZ ;  /* 0x0000007f08857824 */ /* 0x000fe200078e02ff */
[----:B------:R-:W-:-:S04]  /*7260*/  IADD3 R240, P6, PT, R240, R6, RZ ;  /* 0x00000006f0f07210 */ /* 0x000fc80007fde0ff */
[----:B------:R-:W-:Y:S02]  /*7270*/  LEA.HI.X.SX32 R241, R133, R7, 0x2, P6 ;  /* 0x0000000785f17211 */ /* 0x000fe400030f16ff */
[----:B------:R-:W-:Y:S02]  /*7280*/  ISETP.GE.U32.AND P6, PT, R134, 0x7fffff7b, PT ;  /* 0x7fffff7b8600780c */ /* 0x000fe40003fc6070 */
[----:B------:R-:W-:Y:S02]  /*7290*/  LEA R134, R0, UR9, 0x9 ;  /* 0x0000000900867c11 */ /* 0x000fe4000f8e48ff */
[C---:B------:R-:W-:Y:S01]  /*72a0*/  IADD3 R133, PT, PT, R132.reuse, -0x7, RZ ;  /* 0xfffffff984857810 */ /* 0x040fe20007ffe0ff */
[----:B------:R1:W1:Y:S02]  /*72b0*/  @!UP2 SYNCS.EXCH.64 URZ, [UR9+0x98008], UR6 ;  /* 0x0980080609ffa5b2 */ /* 0x0002640008000100 */
[----:B------:R-:W-:Y:S01]  /*72c0*/  @!PT LDS RZ, [RZ] ;  /* 0x00000000fffff984 */ /* 0x000fe20000000800 */
[----:B------:R-:W-:Y:S01]  /*72d0*/  @!PT LDS RZ, [RZ] ;  /* 0x00000000fffff984 */ /* 0x000fe20000000800 */
[----:B------:R-:W-:Y:S01]  /*72e0*/  @!PT LDS RZ, [RZ] ;  /* 0x00000000fffff984 */ /* 0x000fe20000000800 */
[----:B-1----:R-:W-:Y:S01]  /*72f0*/  LDGSTS.E [R134], desc[UR22][R6.64], !P3 ;  /* 0x0000000006867fae */ /* 0x002fe2000d9a1016 */
[C---:B------:R-:W-:Y:S01]  /*7300*/  VIADD R135, R132.reuse, 0xffffff80 ;  /* 0xffffff8084877836 */ /* 0x040fe20000000000 */
[----:B------:R-:W1:Y:S02]  /*7310*/  LDCU UR6, c[0x0][0x3a0] ;  /* 0x00007400ff0677ac */ /* 0x000e640008000800 */
[----:B------:R-:W3:Y:S01]  /*7320*/  LDL.64 R6, [R1+0xc8] ;  /* 0x0000c80001067983 */ /* 0x000ee20000100a00 */
[----:B------:R-:W-:Y:S01]  /*7330*/  ISETP.GE.U32.AND P3, PT, R133, 0x7fffff7a, PT ;  /* 0x7fffff7a8500780c */ /* 0x000fe20003f66070 */
[----:B------:R-:W-:-:S02]  /*7340*/  VIADD R133, R132, 0xfffffff8 ;  /* 0xfffffff884857836 */ /* 0x000fc40000000000 */
[----:B--2---:R-:W-:Y:S04]  /*7350*/  LDGSTS.E [R134+0x4], desc[UR22][R2.64], !P0 ;  /* 0x0000400002867fae */ /* 0x004fe8000c1a1016 */
[----:B------:R-:W2:Y:S01]  /*7360*/  LDL.LU.64 R2, [R1+0x798] ;  /* 0x0007980001027983 */ /* 0x000ea20000300a00 */
[----:B------:R-:W-:Y:S01]  /*7370*/  ISETP.GE.U32.AND P0, PT, R133, 0x7fffff79, PT ;  /* 0x7fffff798500780c */ /* 0x000fe20003f06070 */
[C---:B------:R-:W-:Y:S02]  /*7380*/  VIADD R133, R132.reuse, 0xfffffff7 ;  /* 0xfffffff784857836 */ /* 0x040fe40000000000 */
[----:B--2---:R-:W-:Y:S04]  /*7390*/  LDGSTS.E [R134+0x8], desc[UR22][R2.64], !P5 ;  /* 0x0000800002867fae */ /* 0x004fe8000e9a1016 */
[----:B------:R-:W2:Y:S01]  /*73a0*/  LDL.LU.64 R2, [R1+0x790] ;  /* 0x0007900001027983 */ /* 0x000ea20000300a00 */
[----:B------:R-:W-:Y:S01]  /*73b0*/  ISETP.GE.U32.AND P5, PT, R133, 0x7fffff78, PT ;  /* 0x7fffff788500780c */ /* 0x000fe20003fa6070 */
[----:B------:R-:W-:-:S02]  /*73c0*/  VIADD R133, R132, 0xfffffff6 ;  /* 0xfffffff684857836 */ /* 0x000fc40000000000 */
[----:B--2---:R-:W-:Y:S04]  /*73d0*/  LDGSTS.E [R134+0xc], desc[UR22][R2.64], !P4 ;  /* 0x0000c00002867fae */ /* 0x004fe8000e1a1016 */
[----:B------:R-:W2:Y:S01]  /*73e0*/  LDL.LU.64 R2, [R1+0x788] ;  /* 0x0007880001027983 */ /* 0x000ea20000300a00 */
[----:B------:R-:W-:Y:S01]  /*73f0*/  ISETP.GE.U32.AND P4, PT, R133, 0x7fffff77, PT ;  /* 0x7fffff778500780c */ /* 0x000fe20003f86070 */
[----:B------:R-:W-:Y:S02]  /*7400*/  VIADD R133, R132, 0xfffffff5 ;  /* 0xfffffff584857836 */ /* 0x000fe40000000000 */
[----:B--2---:R-:W-:Y:S04]  /*7410*/  LDGSTS.E [R134+0x10], desc[UR22][R2.64], !P1 ;  /* 0x0001000002867fae */ /* 0x004fe8000c9a1016 */
[----:B------:R-:W2:Y:S01]  /*7420*/  LDL.LU.64 R2, [R1+0x780] ;  /* 0x0007800001027983 */ /* 0x000ea20000300a00 */
[----:B------:R-:W-:-:S02]  /*7430*/  ISETP.GE.U32.AND P1, PT, R133, 0x7fffff76, PT ;  /* 0x7fffff768500780c */ /* 0x000fc40003f26070 */
[C---:B------:R-:W-:Y:S01]  /*7440*/  IADD3 R133, PT, PT, R132.reuse, -0xc, RZ ;  /* 0xfffffff484857810 */ /* 0x040fe20007ffe0ff */
[----:B--2---:R-:W-:Y:S04]  /*7450*/  LDGSTS.E [R134+0x14], desc[UR22][R2.64], !P6 ;  /* 0x0001400002867fae */ /* 0x004fe8000f1a1016 */
[----:B------:R-:W2:Y:S01]  /*7460*/  LDL.LU.64 R2, [R1+0x778] ;  /* 0x0007780001027983 */ /* 0x000ea20000300a00 */
[----:B------:R-:W-:Y:S01]  /*7470*/  ISETP.GE.U32.AND P6, PT, R133, 0x7fffff75, PT ;  /* 0x7fffff758500780c */ /* 0x000fe20003fc6070 */
[C---:B------:R-:W-:Y:S02]  /*7480*/  VIADD R133, R132.reuse, 0xfffffff3 ;  /* 0xfffffff384857836 */ /* 0x040fe40000000000 */
[----:B---3--:R3:W-:Y:S03]  /*7490*/  LDGSTS.E [R134+0x18], desc[UR22][R6.64], !P3 ;  /* 0x0001800006867fae */ /* 0x0087e6000d9a1016 */
[----:B------:R-:W-:Y:S01]  /*74a0*/  ISETP.GE.U32.AND P3, PT, R133, 0x7fffff74, PT ;  /* 0x7fffff748500780c */ /* 0x000fe20003f66070 */
[C---:B------:R-:W-:Y:S01]  /*74b0*/  VIADD R133, R132.reuse, 0xfffffff2 ;  /* 0xfffffff284857836 */ /* 0x040fe20000000000 */
[----:B------:R-:W-:Y:S04]  /*74c0*/  LDGSTS.E [R134+0x1c], desc[UR22][R140.64], !P0 ;  /* 0x0001c0008c867fae */ /* 0x000fe8000c1a1016 */
[----:B------:R-:W-:Y:S01]  /*74d0*/  ISETP.GE.U32.AND P0, PT, R133, 0x7fffff73, PT ;  /* 0x7fffff738500780c */ /* 0x000fe20003f06070 */
[C---:B------:R-:W-:Y:S01]  /*74e0*/  VIADD R133, R132.reuse, 0xfffffff1 ;  /* 0xfffffff184857836 */ /* 0x040fe20000000000 */
[----:B------:R1:W-:Y:S04]  /*74f0*/  LDGSTS.E [R134+0x20], desc[UR22][R142.64], !P5 ;  /* 0x000200008e867fae */ /* 0x0003e8000e9a1016 */
[----:B------:R-:W-:Y:S01]  /*7500*/  ISETP.GE.U32.AND P5, PT, R133, 0x7fffff72, PT ;  /* 0x7fffff728500780c */ /* 0x000fe20003fa6070 */
[C---:B------:R-:W-:Y:S01]  /*7510*/  VIADD R133, R132.reuse, 0xfffffff0 ;  /* 0xfffffff084857836 */ /* 0x040fe20000000000 */
[----:B----4-:R4:W-:Y:S04]  /*7520*/  LDGSTS.E [R134+0x24], desc[UR22][R138.64], !P4 ;  /* 0x000240008a867fae */ /* 0x0109e8000e1a1016 */
[----:B------:R-:W-:Y:S01]  /*7530*/  ISETP.GE.U32.AND P4, PT, R133, 0x7fffff71, PT ;  /* 0x7fffff718500780c */ /* 0x000fe20003f86070 */
[----:B------:R1:W-:Y:S01]  /*7540*/  LDGSTS.E [R134+0x28], desc[UR22][R136.64], !P1 ;  /* 0x0002800088867fae */ /* 0x0003e2000c9a1016 */
[----:B------:R-:W-:-:S04]  /*7550*/  IADD3 R133, PT, PT, R132, -0x11, RZ ;  /* 0xffffffef84857810 */ /* 0x000fc80007ffe0ff */
[----:B------:R-:W-:Y:S01]  /*7560*/  ISETP.GE.U32.AND P1, PT, R133, 0x7fffff70, PT ;  /* 0x7fffff708500780c */ /* 0x000fe20003f26070 */
[C---:B------:R-:W-:Y:S01]  /*7570*/  VIADD R133, R132.reuse, 0xffffffee ;  /* 0xffffffee84857836 */ /* 0x040fe20000000000 */
[----:B--2---:R-:W-:Y:S04]  /*7580*/  LDGSTS.E [R134+0x2c], desc[UR22][R2.64], !P6 ;  /* 0x0002c00002867fae */ /* 0x004fe8000f1a1016 */
[----:B------:R-:W-:Y:S01]  /*7590*/  ISETP.GE.U32.AND P6, PT, R133, 0x7fffff6f, PT ;  /* 0x7fffff6f8500780c */ /* 0x000fe20003fc6070 */
[C---:B------:R-:W-:Y:S01]  /*75a0*/  VIADD R133, R132.reuse, 0xffffffed ;  /* 0xffffffed84857836 */ /* 0x040fe20000000000 */
[----:B------:R-:W-:Y:S04]  /*75b0*/  LDGSTS.E [R134+0x30], desc[UR22][R10.64], !P3 ;  /* 0x000300000a867fae */ /* 0x000fe8000d9a1016 */
[----:B------:R-:W-:Y:S01]  /*75c0*/  ISETP.GE.U32.AND P3, PT, R133, 0x7fffff6e, PT ;  /* 0x7fffff6e8500780c */ /* 0x000fe20003f66070 */
[C---:B------:R-:W-:Y:S01]  /*75d0*/  VIADD R133, R132.reuse, 0xffffffec ;  /* 0xffffffec84857836 */ /* 0x040fe20000000000 */
[----:B------:R-:W-:Y:S04]  /*75e0*/  LDGSTS.E [R134+0x34], desc[UR22][R24.64], !P0 ;  /* 0x0003400018867fae */ /* 0x000fe8000c1a1016 */
[----:B------:R-:W-:Y:S01]  /*75f0*/  ISETP.GE.U32.AND P0, PT, R133, 0x7fffff6d, PT ;  /* 0x7fffff6d8500780c */ /* 0x000fe20003f06070 */
[C---:B------:R-:W-:Y:S01]  /*7600*/  VIADD R133, R132.reuse, 0xffffffeb ;  /* 0xffffffeb84857836 */ /* 0x040fe20000000000 */
[----:B------:R-:W-:Y:S04]  /*7610*/  LDGSTS.E [R134+0x38], desc[UR22][R40.64], !P5 ;  /* 0x0003800028867fae */ /* 0x000fe8000e9a1016 */
[----:B------:R-:W-:Y:S01]  /*7620*/  ISETP.GE.U32.AND P5, PT, R133, 0x7fffff6c, PT ;  /* 0x7fffff6c8500780c */ /* 0x000fe20003fa6070 */
[----:B------:R-:W-:Y:S01]  /*7630*/  LDGSTS.E [R134+0x3c], desc[UR22][R4.64], !P4 ;  /* 0x0003c00004867fae */ /* 0x000fe2000e1a1016 */
[----:B------:R-:W-:-:S03]  /*7640*/  IADD3 R133, PT, PT, R132, -0x16, RZ ;  /* 0xffffffea84857810 */ /* 0x000fc60007ffe0ff */
[----:B------:R-:W-:Y:S01]  /*7650*/  LDGSTS.E [R134+0x40], desc[UR22][R26.64], !P1 ;  /* 0x000400001a867fae */ /* 0x000fe2000c9a1016 */
[----:B------:R-:W-:Y:S01]  /*7660*/  ISETP.GE.U32.AND P4, PT, R133, 0x7fffff6b, PT ;  /* 0x7fffff6b8500780c */ /* 0x000fe20003f86070 */
[C---:B------:R-:W-:Y:S02]  /*7670*/  VIADD R133, R132.reuse, 0xffffffe9 ;  /* 0xffffffe984857836 */ /* 0x040fe40000000000 */
[----:B------:R-:W-:Y:S03]  /*7680*/  LDGSTS.E [R134+0x44], desc[UR22][R42.64], !P6 ;  /* 0x000440002a867fae */ /* 0x000fe6000f1a1016 */
        /* <DEDUP_REMOVED lines=44> */
[----:B------:R-:W2:Y:S01]  /*7950*/  LDL.LU.64 R2, [R1+0x770] ;  /* 0x0007700001027983 */ /* 0x000ea20000300a00 */
        /* <DEDUP_REMOVED lines=175> */
[----:B------:R-:W4:Y:S01]  /*8450*/  LDL.LU.64 R30, [R1+0x718] ;  /* 0x00071800011e7983 */ /* 0x000f220000300a00 */
        /* <DEDUP_REMOVED lines=50> */
[----:B------:R-:W-:Y:S01]  /*8780*/  LDGSTS.E [R134+0x1a0], desc[UR22][R194.64], !P5 ;  /* 0x001a0000c2867fae */ /* 0x000fe2000e9a1016 */
[C---:B---3--:R-:W-:Y:S02]  /*8790*/  VIADD R6, R132.reuse, 0x7f ;  /* 0x0000007f84067836 */ /* 0x048fe40000000000 */
        /* <DEDUP_REMOVED lines=12> */
[----:B------:R-:W-:Y:S01]  /*8860*/  STL.64 [R1+0x680], R250 ;  /* 0x000680fa01007387 */ /* 0x000fe20000100a00 */
        /* <DEDUP_REMOVED lines=21> */
[----:B------:R-:W-:Y:S04]  /*89c0*/  STL.64 [R1+0x690], R246 ;  /* 0x000690f601007387 */ /* 0x000fe80000100a00 */
[----:B------:R-:W-:Y:S01]  /*89d0*/  ISETP.GE.U32.AND P1, PT, R133, 0x7fffff0a, PT ;  /* 0x7fffff0a8500780c */ /* 0x000fe20003f26070 */
[C---:B------:R-:W-:Y:S01]  /*89e0*/  VIADD R133, R132.reuse, 0xffffff88 ;  /* 0xffffff8884857836 */ /* 0x040fe20000000000 */
[----:B------:R-:W-:Y:S04]  /*89f0*/  STL.64 [R1+0x698], R244 ;  /* 0x000698f401007387 */ /* 0x000fe80000100a00 */
[----:B------:R-:W-:Y:S01]  /*8a00*/  ISETP.GE.U32.AND P6, PT, R133, 0x7fffff09, PT ;  /* 0x7fffff098500780c */ /* 0x000fe20003fc6070 */
[C---:B------:R-:W-:Y:S01]  /*8a10*/  VIADD R133, R132.reuse, 0xffffff87 ;  /* 0xffffff8784857836 */ /* 0x040fe20000000000 */
[----:B------:R-:W-:Y:S04]  /*8a20*/  STL.64 [R1+0x6a0], R242 ;  /* 0x0006a0f201007387 */ /* 0x000fe80000100a00 */
[----:B------:R-:W-:Y:S01]  /*8a30*/  ISETP.GE.U32.AND P3, PT, R133, 0x7fffff08, PT ;  /* 0x7fffff088500780c */ /* 0x000fe20003f66070 */
[----:B------:R-:W-:Y:S01]  /*8a40*/  LDGSTS.E [R134+0x1cc], desc[UR22][R216.64], !P0 ;  /* 0x001cc000d8867fae */ /* 0x000fe2000c1a1016 */
[----:B------:R-:W-:-:S03]  /*8a50*/  IADD3 R133, PT, PT, R132, -0x7a, RZ ;  /* 0xffffff8684857810 */ /* 0x000fc60007ffe0ff */
[----:B------:R-:W-:Y:S01]  /*8a60*/  STL.64 [R1+0x6a8], R48 ;  /* 0x0006a83001007387 */ /* 0x000fe20000100a00 */
[----:B------:R-:W-:Y:S01]  /*8a70*/  ISETP.GE.U32.AND P0, PT, R133, 0x7fffff07, PT ;  /* 0x7fffff078500780c */ /* 0x000fe20003f06070 */
[C---:B------:R-:W-:Y:S02]  /*8a80*/  VIADD R133, R132.reuse, 0xffffff85 ;  /* 0xffffff8584857836 */ /* 0x040fe40000000000 */
[----:B------:R3:W-:Y:S04]  /*8a90*/  STL.64 [R1+0x6b0], R50 ;  /* 0x0006b03201007387 */ /* 0x0007e80000100a00 */
[----:B------:R1:W-:Y:S04]  /*8aa0*/  STL.64 [R1+0x6b8], R52 ;  /* 0x0006b83401007387 */ /* 0x0003e80000100a00 */
[----:B------:R-:W-:Y:S04]  /*8ab0*/  STL.64 [R1+0x6f8], R54 ;  /* 0x0006f83601007387 */ /* 0x000fe80000100a00 */
[----:B---3--:R-:W3:Y:S04]  /*8ac0*/  LDL.64 R50, [R1+0x158] ;  /* 0x0001580001327983 */ /* 0x008ee80000100a00 */
[----:B-1----:R-:W3:Y:S04]  /*8ad0*/  LDL.64 R52, [R1+0x118] ;  /* 0x0001180001347983 */ /* 0x002ee80000100a00 */
[----:B------:R-:W3:Y:S04]  /*8ae0*/  LDL.64 R48, [R1+0x198] ;  /* 0x0001980001307983 */ /* 0x000ee80000100a00 */
[----:B------:R-:W3:Y:S04]  /*8af0*/  LDL.64 R242, [R1+0x1d8] ;  /* 0x0001d80001f27983 */ /* 0x000ee80000100a00 */
[----:B------:R-:W-:Y:S01]  /*8b00*/  LDGSTS.E [R134+0x1d0], desc[UR22][R218.64], !P5 ;  /* 0x001d0000da867fae */ /* 0x000fe2000e9a1016 */
[----:B------:R-:W-:Y:S01]  /*8b10*/  ISETP.GE.U32.AND P5, PT, R133, 0x7fffff06, PT ;  /* 0x7fffff068500780c */ /* 0x000fe20003fa6070 */
[----:B------:R-:W-:-:S02]  /*8b20*/  VIADD R133, R132, 0xffffff84 ;  /* 0xffffff8484857836 */ /* 0x000fc40000000000 */
[----:B------:R-:W3:Y:S04]  /*8b30*/  LDL.64 R244, [R1+0x218] ;  /* 0x0002180001f47983 */ /* 0x000ee80000100a00 */
[----:B------:R-:W-:Y:S01]  /*8b40*/  LDGSTS.E [R134+0x1d4], desc[UR22][R220.64], !P4 ;  /* 0x001d4000dc867fae */ /* 0x000fe2000e1a1016 */
[----:B------:R-:W-:Y:S01]  /*8b50*/  ISETP.GE.U32.AND P4, PT, R133, 0x7fffff05, PT ;  /* 0x7fffff058500780c */ /* 0x000fe20003f86070 */
[C---:B------:R-:W-:Y:S02]  /*8b60*/  VIADD R133, R132.reuse, 0xffffff83 ;  /* 0xffffff8384857836 */ /* 0x040fe40000000000 */
[----:B------:R-:W-:Y:S03]  /*8b70*/  LDGSTS.E [R134+0x1d8], desc[UR22][R222.64], !P1 ;  /* 0x001d8000de867fae */ /* 0x000fe6000c9a1016 */
[----:B------:R-:W-:Y:S01]  /*8b80*/  ISETP.GE.U32.AND P1, PT, R133, 0x7fffff04, PT ;  /* 0x7fffff048500780c */ /* 0x000fe20003f26070 */
[----:B------:R-:W-:Y:S01]  /*8b90*/  LDGSTS.E [R134+0x1dc], desc[UR22][R224.64], !P6 ;  /* 0x001dc000e0867fae */ /* 0x000fe2000f1a1016 */
[----:B------:R-:W-:-:S03]  /*8ba0*/  VIADD R133, R132, 0xffffff82 ;  /* 0xffffff8284857836 */ /* 0x000fc60000000000 */
[----:B------:R-:W-:Y:S02]  /*8bb0*/  LDGSTS.E [R134+0x1e0], desc[UR22][R226.64], !P3 ;  /* 0x001e0000e2867fae */ /* 0x000fe4000d9a1016 */
[----:B------:R-:W-:Y:S02]  /*8bc0*/  ISETP.GE.U32.AND P6, PT, R133, 0x7fffff03, PT ;  /* 0x7fffff038500780c */ /* 0x000fe40003fc6070 */
[----:B------:R-:W3:Y:S01]  /*8bd0*/  LDL.64 R246, [R1+0x120] ;  /* 0x0001200001f67983 */ /* 0x000ee20000100a00 */
[----:B------:R-:W-:-:S03]  /*8be0*/  IADD3 R133, PT, PT, R132, -0x7f, RZ ;  /* 0xffffff8184857810 */ /* 0x000fc60007ffe0ff */
[----:B------:R-:W-:Y:S01]  /*8bf0*/  LDGSTS.E [R134+0x1e4], desc[UR22][R228.64], !P0 ;  /* 0x001e4000e4867fae */ /* 0x000fe2000c1a1016 */
[----:B------:R-:W-:Y:S02]  /*8c00*/  ISETP.GT.AND P0, PT, R6, 0x7f, PT ;  /* 0x0000007f0600780c */ /* 0x000fe40003f04270 */
[----:B------:R-:W-:Y:S01]  /*8c10*/  ISETP.GE.U32.AND P3, PT, R133, 0x7fffff02, PT ;  /* 0x7fffff028500780c */ /* 0x000fe20003f66070 */
[----:B------:R-:W3:Y:S04]  /*8c20*/  LDL.64 R248, [R1+0x160] ;  /* 0x0001600001f87983 */ /* 0x000ee80000100a00 */
[----:B------:R-:W3:Y:S04]  /*8c30*/  LDL.64 R250, [R1+0x1a0] ;  /* 0x0001a00001fa7983 */ /* 0x000ee80000100a00 */
[----:B------:R-:W3:Y:S04]  /*8c40*/  LDL.64 R6, [R1+0x1e0] ;  /* 0x0001e00001067983 */ /* 0x000ee80000100a00 */
[----:B------:R-:W3:Y:S04]  /*8c50*/  LDL.64 R38, [R1+0x220] ;  /* 0x0002200001267983 */ /* 0x000ee80000100a00 */
[----:B------:R-:W3:Y:S04]  /*8c60*/  LDL.64 R22, [R1+0x128] ;  /* 0x0001280001167983 */ /* 0x000ee80000100a00 */
[----:B------:R-:W3:Y:S04]  /*8c70*/  LDL.64 R36, [R1+0x168] ;  /* 0x0001680001247983 */ /* 0x000ee80000100a00 */
[----:B------:R-:W3:Y:S04]  /*8c80*/  LDL.64 R20, [R1+0x1a8] ;  /* 0x0001a80001147983 */ /* 0x000ee80000100a00 */
[----:B------:R-:W3:Y:S04]  /*8c90*/  LDL.64 R34, [R1+0x1e8] ;  /* 0x0001e80001227983 */ /* 0x000ee80000100a00 */
[----:B------:R-:W3:Y:S01]  /*8ca0*/  LDL.64 R18, [R1+0x228] ;  /* 0x0002280001127983 */ /* 0x000ee20000100a00 */
[----:B------:R-:W-:-:S03]  /*8cb0*/  SEL R133, RZ, 0x4, !P0 ;  /* 0x00000004ff857807 */ /* 0x000fc60004000000 */
[----:B------:R-:W-:Y:S01]  /*8cc0*/  LDGSTS.E [R134+0x1e8], desc[UR22][R230.64], !P5 ;  /* 0x001e8000e6867fae */ /* 0x000fe2000e9a1016 */
[----:B------:R-:W-:-:S03]  /*8cd0*/  ISETP.GE.AND P5, PT, R0, R132, PT ;  /* 0x000000840000720c */ /* 0x000fc60003fa6270 */
[----:B------:R-:W-:Y:S01]  /*8ce0*/  LDGSTS.E [R134+0x1ec], desc[UR22][R232.64], !P4 ;  /* 0x001ec000e8867fae */ /* 0x000fe2000e1a1016 */
[----:B------:R-:W-:Y:S02]  /*8cf0*/  SEL R133, R133, RZ, !P5 ;  /* 0x000000ff85857207 */ /* 0x000fe40006800000 */
[----:B------:R-:W-:Y:S01]  /*8d00*/  ISETP.GE.U32.AND P4, PT, R135, 0x7fffff01, PT ;  /* 0x7fffff018700780c */ /* 0x000fe20003f86070 */
[----:B------:R-:W-:Y:S01]  /*8d10*/  LDGSTS.E [R134+0x1f0], desc[UR22][R234.64], !P1 ;  /* 0x001f0000ea867fae */ /* 0x000fe2000c9a1016 */
[----:B------:R-:W-:Y:S02]  /*8d20*/  ISETP.NE.U32.AND P1, PT, R133, RZ, PT ;  /* 0x000000ff8500720c */ /* 0x000fe40003f25070 */
[C---:B--2---:R-:W-:Y:S01]  /*8d30*/  IADD3 R252, PT, PT, R2.reuse, UR9, RZ ;  /* 0x0000000902fc7c10 */ /* 0x044fe2000fffe0ff */
[----:B------:R-:W-:Y:S01]  /*8d40*/  LDGSTS.E [R134+0x1f4], desc[UR22][R236.64], !P6 ;  /* 0x001f4000ec867fae */ /* 0x000fe2000f1a1016 */
[----:B------:R-:W-:-:S03]  /*8d50*/  LOP3.LUT R142, R2, 0x10, RZ, 0x3c, !PT ;  /* 0x00000010028e7812 */ /* 0x000fc600078e3cff */
[----:B------:R-:W-:Y:S04]  /*8d60*/  LDGSTS.E [R134+0x1f8], desc[UR22][R238.64], !P3 ;  /* 0x001f8000ee867fae */ /* 0x000fe8000d9a1016 */
[----:B------:R-:W-:Y:S04]  /*8d70*/  LDGSTS.E [R134+0x1fc], desc[UR22][R240.64], !P4 ;  /* 0x001fc000f0867fae */ /* 0x000fe8000e1a1016 */
[----:B------:R-:W0:Y:S01]  /*8d80*/  LDGDEPBAR ;  /* 0x00000000000079af */ /* 0x000e220000000000 */
[----:B------:R-:W-:-:S03]  /*8d90*/  VIADD R142, R142, UR9 ;  /* 0x000000098e8e7c36 */ /* 0x000fc60008000000 */
[----:B------:R-:W-:Y:S04]  /*8da0*/  LDGSTS.E [R252+0x60000], desc[UR22][R10.64], P1 ;  /* 0x600000000afc7fae */ /* 0x000fe800089a1016 */
[----:B------:R-:W-:Y:S04]  /*8db0*/  LDGSTS.E [R252+0x60400], desc[UR22][R24.64], P1 ;  /* 0x6040000018fc7fae */ /* 0x000fe800089a1016 */
[----:B------:R-:W-:Y:S01]  /*8dc0*/  LDGSTS.E [R252+0x60800], desc[UR22][R40.64], P1 ;  /* 0x6080000028fc7fae */ /* 0x000fe200089a1016 */
[C---:B------:R-:W-:Y:S02]  /*8dd0*/  LOP3.LUT R141, R2.reuse, 0x20, RZ, 0x3c, !PT ;  /* 0x00000020028d7812 */ /* 0x040fe400078e3cff */
[C---:B------:R-:W-:Y:S01]  /*8de0*/  LOP3.LUT R140, R2.reuse, 0x30, RZ, 0x3c, !PT ;  /* 0x00000030028c7812 */ /* 0x040fe200078e3cff */
[----:B------:R1:W-:Y:S01]  /*8df0*/  STL.64 [R1+0x620], R2 ;  /* 0x0006200201007387 */ /* 0x0003e20000100a00 */
[C---:B----4-:R-:W-:Y:S01]  /*8e00*/  LOP3.LUT R139, R2.reuse, 0x40, RZ, 0x3c, !PT ;  /* 0x00000040028b7812 */ /* 0x050fe200078e3cff */
[----:B------:R-:W-:Y:S01]  /*8e10*/  VIADD R141, R141, UR9 ;  /* 0x000000098d8d7c36 */ /* 0x000fe20008000000 */
[----:B------:R-:W-:-:S02]  /*8e20*/  LOP3.LUT R138, R2, 0x50, RZ, 0x3c, !PT ;  /* 0x00000050028a7812 */ /* 0x000fc400078e3cff */
[C---:B------:R-:W-:Y:S02]  /*8e30*/  LOP3.LUT R137, R2.reuse, 0x60, RZ, 0x3c, !PT ;  /* 0x0000006002897812 */ /* 0x040fe400078e3cff */
[----:B------:R-:W-:Y:S02]  /*8e40*/  LOP3.LUT R136, R2, 0x70, RZ, 0x3c, !PT ;  /* 0x0000007002887812 */ /* 0x000fe400078e3cff */
[----:B-1----:R-:W2:Y:S04]  /*8e50*/  LDL.64 R2, [R1+0x130] ;  /* 0x0001300001027983 */ /* 0x002ea80000100a00 */
[----:B---3--:R-:W-:Y:S04]  /*8e60*/  LDGSTS.E [R252+0x60c00], desc[UR22][R52.64], P1 ;  /* 0x60c0000034fc7fae */ /* 0x008fe800089a1016 */
[----:B------:R-:W-:Y:S04]  /*8e70*/  LDGSTS.E [R252+0x61000], desc[UR22][R50.64], P1 ;  /* 0x6100000032fc7fae */ /* 0x000fe800089a1016 */
[----:B------:R-:W-:Y:S04]  /*8e80*/  LDGSTS.E [R252+0x61400], desc[UR22][R48.64], P1 ;  /* 0x6140000030fc7fae */ /* 0x000fe800089a1016 */
[----:B------:R-:W-:Y:S04]  /*8e90*/  LDGSTS.E [R252+0x61800], desc[UR22][R242.64], P1 ;  /* 0x61800000f2fc7fae */ /* 0x000fe800089a1016 */
[----:B------:R-:W-:Y:S04]  /*8ea0*/  LDGSTS.E [R252+0x61c00], desc[UR22][R244.64], P1 ;  /* 0x61c00000f4fc7fae */ /* 0x000fe800089a1016 */
[----:B------:R-:W-:Y:S04]  /*8eb0*/  LDGSTS.E [R142+0x60080], desc[UR22][R4.64], P1 ;  /* 0x60080000048e7fae */ /* 0x000fe800089a1016 */
[----:B------:R-:W-:Y:S04]  /*8ec0*/  LDGSTS.E [R142+0x60480], desc[UR22][R26.64], P1 ;  /* 0x604800001a8e7fae */ /* 0x000fe800089a1016 */
[----:B------:R-:W-:Y:S04]  /*8ed0*/  LDGSTS.E [R142+0x60880], desc[UR22][R42.64], P1 ;  /* 0x608800002a8e7fae */ /* 0x000fe800089a1016 */
[----:B------:R-:W3:Y:S04]  /*8ee0*/  LDL.64 R52, [R1+0x170] ;  /* 0x0001700001347983 */ /* 0x000ee80000100a00 */
[----:B------:R-:W-:Y:S04]  /*8ef0*/  LDGSTS.E [R142+0x60c80], desc[UR22][R246.64], P1 ;  /* 0x60c80000f68e7fae */ /* 0x000fe800089a1016 */
[----:B------:R-:W4:Y:S04]  /*8f00*/  LDL.64 R48, [R1+0x1b0] ;  /* 0x0001b00001307983 */ /* 0x000f280000100a00 */
[----:B------:R-:W-:Y:S04]  /*8f10*/  LDGSTS.E [R142+0x61080], desc[UR22][R248.64], P1 ;  /* 0x61080000f88e7fae */ /* 0x000fe800089a1016 */
[----:B------:R-:W-:Y:S04]  /*8f20*/  LDGSTS.E [R142+0x61480], desc[UR22][R250.64], P1 ;  /* 0x61480000fa8e7fae */ /* 0x000fe800089a1016 */
[----:B------:R-:W-:Y:S04]  /*8f30*/  LDGSTS.E [R142+0x61880], desc[UR22][R6.64], P1 ;  /* 0x61880000068e7fae */ /* 0x000fe800089a1016 */
[----:B------:R-:W-:Y:S04]  /*8f40*/  LDGSTS.E [R142+0x61c80], desc[UR22][R38.64], P1 ;  /* 0x61c80000268e7fae */ /* 0x000fe800089a1016 */
[----:B------:R-:W4:Y:S04]  /*8f50*/  LDL.64 R242, [R1+0x1f0] ;  /* 0x0001f00001f27983 */ /* 0x000f280000100a00 */
[----:B------:R-:W-:Y:S04]  /*8f60*/  LDGSTS.E [R141+0x60100], desc[UR22][R12.64], P1 ;  /* 0x601000000c8d7fae */ /* 0x000fe800089a1016 */
[----:B------:R-:W4:Y:S04]  /*8f70*/  LDL.64 R250, [R1+0x230] ;  /* 0x0002300001fa7983 */ /* 0x000f280000100a00 */
[----:B------:R-:W-:Y:S04]  /*8f80*/  LDGSTS.E [R141+0x60500], desc[UR22][R28.64], P1 ;  /* 0x605000001c8d7fae */ /* 0x000fe800089a1016 */
[----:B------:R1:W-:Y:S04]  /*8f90*/  STL [R1+0x660], R142 ;  /* 0x0006608e01007387 */ /* 0x0003e80000100800 */
[----:B------:R-:W-:Y:S04]  /*8fa0*/  LDGSTS.E [R141+0x60900], desc[UR22][R44.64], P1 ;  /* 0x609000002c8d7fae */ /* 0x000fe800089a1016 */
[----:B------:R-:W-:Y:S04]  /*8fb0*/  LDGSTS.E [R141+0x60d00], desc[UR22][R22.64], P1 ;  /* 0x60d00000168d7fae */ /* 0x000fe800089a1016 */
[----:B-1----:R-:W4:Y:S04]  /*8fc0*/  LDL.LU.64 R142, [R1+0x250] ;  /* 0x00025000018e7983 */ /* 0x002f280000300a00 */
[----:B------:R-:W-:Y:S04]  /*8fd0*/  LDGSTS.E [R141+0x61100], desc[UR22][R36.64], P1 ;  /* 0x61100000248d7fae */ /* 0x000fe800089a1016 */
[----:B------:R-:W4:Y:S04]  /*8fe0*/  LDL.64 R54, [R1+0xf8] ;  /* 0x0000f80001367983 */ /* 0x000f280000100a00 */
[----:B------:R-:W-:Y:S04]  /*8ff0*/  LDGSTS.E [R141+0x61500], desc[UR22][R20.64], P1 ;  /* 0x61500000148d7fae */ /* 0x000fe800089a1016 */
[----:B------:R-:W4:Y:S04]  /*9000*/  LDL.64 R244, [R1+0x138] ;  /* 0x0001380001f47983 */ /* 0x000f280000100a00 */
[----:B------:R-:W4:Y:S04]  /*9010*/  LDL.64 R246, [R1+0x178] ;  /* 0x0001780001f67983 */ /* 0x000f280000100a00 */
[----:B------:R-:W-:Y:S04]  /*9020*/  LDGSTS.E [R141+0x61900], desc[UR22][R34.64], P1 ;  /* 0x61900000228d7fae */ /* 0x000fe800089a1016 */
[----:B------:R-:W-:Y:S04]  /*9030*/  LDGSTS.E [R141+0x61d00], desc[UR22][R18.64], P1 ;  /* 0x61d00000128d7fae */ /* 0x000fe800089a1016 */
[----:B------:R-:W4:Y:S04]  /*9040*/  LDL.64 R248, [R1+0x1b8] ;  /* 0x0001b80001f87983 */ /* 0x000f280000100a00 */
[----:B------:R-:W4:Y:S04]  /*9050*/  LDL.64 R34, [R1+0x238] ;  /* 0x0002380001227983 */ /* 0x000f280000100a00 */
[----:B------:R-:W4:Y:S01]  /*9060*/  LDL.64 R18, [R1+0x1f8] ;  /* 0x0001f80001127983 */ /* 0x000f220000100a00 */
[----:B------:R-:W-:Y:S01]  /*9070*/  IADD3 R140, PT, PT, R140, UR9, RZ ;  /* 0x000000098c8c7c10 */ /* 0x000fe2000fffe0ff */
[----:B------:R-:W-:-:S02]  /*9080*/  VIADD R139, R139, UR9 ;  /* 0x000000098b8b7c36 */ /* 0x000fc40008000000 */
[----:B------:R-:W4:Y:S04]  /*9090*/  LDL.64 R6, [R1+0x100] ;  /* 0x0001000001067983 */ /* 0x000f280000100a00 */
[----:B------:R-:W-:Y:S04]  /*90a0*/  LDGSTS.E [R140+0x60180], desc[UR22][R14.64], P1 ;  /* 0x601800000e8c7fae */ /* 0x000fe800089a1016 */
[----:B------:R-:W-:Y:S04]  /*90b0*/  LDGSTS.E [R140+0x60580], desc[UR22][R30.64], P1 ;  /* 0x605800001e8c7fae */ /* 0x000fe800089a1016 */
[----:B------:R-:W-:Y:S04]  /*90c0*/  LDGSTS.E [R140+0x60980], desc[UR22][R46.64], P1 ;  /* 0x609800002e8c7fae */ /* 0x000fe800089a1016 */
[----:B--2---:R-:W-:Y:S04]  /*90d0*/  LDGSTS.E [R140+0x60d80], desc[UR22][R2.64], P1 ;  /* 0x60d80000028c7fae */ /* 0x004fe800089a1016 */
[----:B------:R-:W2:Y:S04]  /*90e0*/  LDL.64 R20, [R1+0x140] ;  /* 0x0001400001147983 */ /* 0x000ea80000100a00 */
[----:B------:R-:W2:Y:S04]  /*90f0*/  LDL.64 R36, [R1+0x180] ;  /* 0x0001800001247983 */ /* 0x000ea80000100a00 */
[----:B------:R-:W2:Y:S04]  /*9100*/  LDL.64 R22, [R1+0x1c0] ;  /* 0x0001c00001167983 */ /* 0x000ea80000100a00 */
[----:B------:R-:W2:Y:S04]  /*9110*/  LDL.64 R38, [R1+0x200] ;  /* 0x0002000001267983 */ /* 0x000ea80000100a00 */
[----:B------:R-:W2:Y:S04]  /*9120*/  LDL.64 R50, [R1+0x240] ;  /* 0x0002400001327983 */ /* 0x000ea80000100a00 */
[----:B------:R-:W2:Y:S04]  /*9130*/  LDL.64 R2, [R1+0x108] ;  /* 0x0001080001027983 */ /* 0x000ea80000100a00 */
[----:B---3--:R-:W-:Y:S04]  /*9140*/  LDGSTS.E [R140+0x61180], desc[UR22][R52.64], P1 ;  /* 0x61180000348c7fae */ /* 0x008fe800089a1016 */
[----:B----4-:R-:W-:Y:S04]  /*9150*/  LDGSTS.E [R140+0x61580], desc[UR22][R48.64], P1 ;  /* 0x61580000308c7fae */ /* 0x010fe800089a1016 */
[----:B------:R-:W3:Y:S04]  /*9160*/  LDL.64 R52, [R1+0x148] ;  /* 0x0001480001347983 */ /* 0x000ee80000100a00 */
[----:B------:R-:W4:Y:S04]  /*9170*/  LDL.64 R48, [R1+0x188] ;  /* 0x0001880001307983 */ /* 0x000f280000100a00 */
[----:B------:R-:W-:Y:S04]  /*9180*/  LDGSTS.E [R140+0x61980], desc[UR22][R242.64], P1 ;  /* 0x61980000f28c7fae */ /* 0x000fe800089a1016 */
[----:B------:R-:W-:Y:S04]  /*9190*/  LDGSTS.E [R140+0x61d80], desc[UR22][R250.64], P1 ;  /* 0x61d80000fa8c7fae */ /* 0x000fe800089a1016 */
[----:B------:R-:W-:Y:S04]  /*91a0*/  LDGSTS.E [R139+0x60200], desc[UR22][R16.64], P1 ;  /* 0x60200000108b7fae */ /* 0x000fe800089a1016 */
[----:B------:R-:W-:Y:S04]  /*91b0*/  LDGSTS.E [R139+0x60600], desc[UR22][R32.64], P1 ;  /* 0x60600000208b7fae */ /* 0x000fe800089a1016 */
[----:B------:R-:W2:Y:S04]  /*91c0*/  LDL.64 R250, [R1+0x1c8] ;  /* 0x0001c80001fa7983 */ /* 0x000ea80000100a00 */
[----:B------:R-:W2:Y:S04]  /*91d0*/  LDL.64 R242, [R1+0x208] ;  /* 0x0002080001f27983 */ /* 0x000ea80000100a00 */
[----:B------:R1:W-:Y:S04]  /*91e0*/  STL.64 [R1+0x668], R140 ;  /* 0x0006688c01007387 */ /* 0x0003e80000100a00 */
[----:B------:R-:W-:Y:S04]  /*91f0*/  LDGSTS.E [R139+0x60a00], desc[UR22][R54.64], P1 ;  /* 0x60a00000368b7fae */ /* 0x000fe800089a1016 */
[----:B-1----:R-:W2:Y:S04]  /*9200*/  LDL.LU.64 R140, [R1+0x248] ;  /* 0x00024800018c7983 */ /* 0x002ea80000300a00 */
[----:B------:R-:W-:Y:S04]  /*9210*/  LDGSTS.E [R139+0x60e00], desc[UR22][R244.64], P1 ;  /* 0x60e00000f48b7fae */ /* 0x000fe800089a1016 */
[----:B------:R-:W-:Y:S04]  /*9220*/  LDGSTS.E [R139+0x61200], desc[UR22][R246.64], P1 ;  /* 0x61200000f68b7fae */ /* 0x000fe800089a1016 */
[----:B------:R-:W2:Y:S04]  /*9230*/  LDL.LU.64 R54, [R1+0x6f8] ;  /* 0x0006f80001367983 */ /* 0x000ea80000300a00 */
[----:B------:R-:W2:Y:S04]  /*9240*/  LDL.64 R244, [R1+0x110] ;  /* 0x0001100001f47983 */ /* 0x000ea80000100a00 */
[----:B------:R-:W-:Y:S04]  /*9250*/  LDGSTS.E [R139+0x61600], desc[UR22][R248.64], P1 ;  /* 0x61600000f88b7fae */ /* 0x000fe800089a1016 */
[----:B------:R-:W2:Y:S04]  /*9260*/  LDL.64 R246, [R1+0x150] ;  /* 0x0001500001f67983 */ /* 0x000ea80000100a00 */
[----:B------:R-:W-:Y:S04]  /*9270*/  LDGSTS.E [R139+0x61a00], desc[UR22][R18.64], P1 ;  /* 0x61a00000128b7fae */ /* 0x000fe800089a1016 */
[----:B------:R-:W2:Y:S04]  /*9280*/  LDL.64 R248, [R1+0x190] ;  /* 0x0001900001f87983 */ /* 0x000ea80000100a00 */
[----:B------:R-:W-:Y:S04]  /*9290*/  LDGSTS.E [R139+0x61e00], desc[UR22][R34.64], P1 ;  /* 0x61e00000228b7fae */ /* 0x000fe800089a1016 */
[----:B------:R-:W2:Y:S04]  /*92a0*/  LDL.LU.64 R18, [R1+0x6f0] ;  /* 0x0006f00001127983 */ /* 0x000ea80000300a00 */
[----:B------:R-:W3:Y:S01]  /*92b0*/  LDL.LU.64 R34, [R1+0x6e8] ;  /* 0x0006e80001227983 */ /* 0x000ee20000300a00 */
[----:B------:R-:W-:-:S05]  /*92c0*/  VIADD R138, R138, UR9 ;  /* 0x000000098a8a7c36 */ /* 0x000fca0008000000 */
[----:B--2---:R-:W-:Y:S04]  /*92d0*/  LDGSTS.E [R138+0x60280], desc[UR22][R18.64], P1 ;  /* 0x60280000128a7fae */ /* 0x004fe800089a1016 */
[----:B---3--:R-:W-:Y:S04]  /*92e0*/  LDGSTS.E [R138+0x60680], desc[UR22][R34.64], P1 ;  /* 0x60680000228a7fae */ /* 0x008fe800089a1016 */
[----:B------:R-:W-:Y:S04]  /*92f0*/  LDGSTS.E [R138+0x60a80], desc[UR22][R6.64], P1 ;  /* 0x60a80000068a7fae */ /* 0x000fe800089a1016 */
[----:B------:R-:W-:Y:S04]  /*9300*/  LDGSTS.E [R138+0x60e80], desc[UR22][R20.64], P1 ;  /* 0x60e80000148a7fae */ /* 0x000fe800089a1016 */
[----:B------:R-:W-:Y:S04]  /*9310*/  LDGSTS.E [R138+0x61280], desc[UR22][R36.64], P1 ;  /* 0x61280000248a7fae */ /* 0x000fe800089a1016 */
[----:B------:R-:W2:Y:S04]  /*9320*/  LDL.LU.64 R6, [R1+0x6e0] ;  /* 0x0006e00001067983 */ /* 0x000ea80000300a00 */
[----:B------:R-:W3:Y:S04]  /*9330*/  LDL.LU.64 R20, [R1+0x6d8] ;  /* 0x0006d80001147983 */ /* 0x000ee80000300a00 */
[----:B------:R-:W2:Y:S01]  /*9340*/  LDL.LU.64 R36, [R1+0x6d0] ;  /* 0x0006d00001247983 */ /* 0x000ea20000300a00 */
[----:B------:R-:W-:-:S03]  /*9350*/  VIADD R137, R137, UR9 ;  /* 0x0000000989897c36 */ /* 0x000fc60008000000 */
[----:B------:R-:W-:Y:S04]  /*9360*/  LDGSTS.E [R138+0x61680], desc[UR22][R22.64], P1 ;  /* 0x61680000168a7fae */ /* 0x000fe800089a1016 */
[----:B------:R-:W-:Y:S04]  /*9370*/  LDGSTS.E [R138+0x61a80], desc[UR22][R38.64], P1 ;  /* 0x61a80000268a7fae */ /* 0x000fe800089a1016 */
[----:B------:R-:W-:Y:S04]  /*9380*/  LDGSTS.E [R138+0x61e80], desc[UR22][R50.64], P1 ;  /* 0x61e80000328a7fae */ /* 0x000fe800089a1016 */
[----:B------:R-:W4:Y:S04]  /*9390*/  LDL.LU.64 R22, [R1+0x6c8] ;  /* 0x0006c80001167983 */ /* 0x000f280000300a00 */
[----:B------:R-:W4:Y:S04]  /*93a0*/  LDL.LU.64 R38, [R1+0x6c0] ;  /* 0x0006c00001267983 */ /* 0x000f280000300a00 */
[----:B------:R-:W4:Y:S04]  /*93b0*/  LDL.LU.64 R50, [R1+0xf0] ;  /* 0x0000f00001327983 */ /* 0x000f280000300a00 */
[----:B------:R1:W-:Y:S04]  /*93c0*/  STL.64 [R1+0x670], R138 ;  /* 0x0006708a01007387 */ /* 0x0003e80000100a00 */
[----:B-1----:R-:W4:Y:S04]  /*93d0*/  LDL.LU.64 R138, [R1+0x210] ;  /* 0x00021000018a7983 */ /* 0x002f280000300a00 */
[----:B---3--:R-:W-:Y:S04]  /*93e0*/  LDGSTS.E [R137+0x60300], desc[UR22][R20.64], P1 ;  /* 0x6030000014897fae */ /* 0x008fe800089a1016 */
[----:B--2---:R-:W-:Y:S04]  /*93f0*/  LDGSTS.E [R137+0x60700], desc[UR22][R36.64], P1 ;  /* 0x6070000024897fae */ /* 0x004fe800089a1016 */
[----:B------:R1:W-:Y:S04]  /*9400*/  LDGSTS.E [R137+0x60b00], desc[UR22][R2.64], P1 ;  /* 0x60b0000002897fae */ /* 0x0003e800089a1016 */
[----:B------:R-:W-:Y:S04]  /*9410*/  LDGSTS.E [R137+0x60f00], desc[UR22][R52.64], P1 ;  /* 0x60f0000034897fae */ /* 0x000fe800089a1016 */
[----:B----4-:R-:W-:Y:S04]  /*9420*/  LDGSTS.E [R137+0x61300], desc[UR22][R48.64], P1 ;  /* 0x6130000030897fae */ /* 0x010fe800089a1016 */
[----:B------:R-:W-:Y:S04]  /*9430*/  LDGSTS.E [R137+0x61700], desc[UR22][R250.64], P1 ;  /* 0x61700000fa897fae */ /* 0x000fe800089a1016 */
[----:B------:R-:W-:Y:S04]  /*9440*/  LDGSTS.E [R137+0x61b00], desc[UR22][R242.64], P1 ;  /* 0x61b00000f2897fae */ /* 0x000fe800089a1016 */
[----:B------:R-:W-:Y:S04]  /*9450*/  LDGSTS.E [R137+0x61f00], desc[UR22][R140.64], P1 ;  /* 0x61f000008c897fae */ /* 0x000fe800089a1016 */
[----:B------:R-:W2:Y:S04]  /*9460*/  LDL.LU.64 R250, [R1+0xe8] ;  /* 0x0000e80001fa7983 */ /* 0x000ea80000300a00 */
[----:B------:R-:W3:Y:S04]  /*9470*/  LDL.LU.64 R48, [R1+0xe0] ;  /* 0x0000e00001307983 */ /* 0x000ee80000300a00 */
[----:B------:R4:W-:Y:S04]  /*9480*/  STL.64 [R1+0x678], R140 ;  /* 0x0006788c01007387 */ /* 0x0009e80000100a00 */
[----:B----4-:R-:W4:Y:S01]  /*9490*/  LDL.LU.64 R140, [R1+0x1d0] ;  /* 0x0001d000018c7983 */ /* 0x010f220000300a00 */
[----:B------:R-:W-:-:S02]  /*94a0*/  VIADD R136, R136, UR9 ;  /* 0x0000000988887c36 */ /* 0x000fc40008000000 */
[----:B------:R-:W-:Y:S01]  /*94b0*/  VIADD R133, R132, 0xffffff46 ;  /* 0xffffff4684857836 */ /* 0x000fe20000000000 */
[----:B------:R-:W2:Y:S04]  /*94c0*/  LDL.LU.64 R242, [R1+0xd8] ;  /* 0x0000d80001f27983 */ /* 0x000ea80000300a00 */
[----:B------:R-:W-:Y:S04]  /*94d0*/  LDGSTS.E [R136+0x60380], desc[UR22][R22.64], P1 ;  /* 0x6038000016887fae */ /* 0x000fe800089a1016 */
[----:B------:R-:W-:Y:S04]  /*94e0*/  LDGSTS.E [R136+0x60780], desc[UR22][R38.64], P1 ;  /* 0x6078000026887fae */ /* 0x000fe800089a1016 */
[----:B------:R-:W-:Y:S01]  /*94f0*/  LDGSTS.E [R136+0x60b80], desc[UR22][R244.64], P1 ;  /* 0x60b80000f4887fae */ /* 0x000fe200089a1016 */
[----:B------:R-:W-:-:S03]  /*9500*/  ISETP.GE.U32.AND P6, PT, R133, 0x7ffffec7, PT ;  /* 0x7ffffec78500780c */ /* 0x000fc60003fc6070 */
[----:B------:R-:W-:Y:S01]  /*9510*/  LDGSTS.E [R136+0x60f80], desc[UR22][R246.64], P1 ;  /* 0x60f80000f6887fae */ /* 0x000fe200089a1016 */
[----:B------:R-:W-:-:S03]  /*9520*/  VIADD R133, R132, 0xffffff7f ;  /* 0xffffff7f84857836 */ /* 0x000fc60000000000 */
[----:B------:R-:W-:Y:S02]  /*9530*/  LDGSTS.E [R136+0x61380], desc[UR22][R248.64], P1 ;  /* 0x61380000f8887fae */ /* 0x000fe400089a1016 */
[----:B------:R-:W-:Y:S02]  /*9540*/  ISETP.GE.U32.AND P3, PT, R133, 0x7fffff00, PT ;  /* 0x7fffff008500780c */ /* 0x000fe40003f66070 */
[----:B------:R-:W-:Y:S01]  /*9550*/  IADD3 R133, PT, PT, R132, -0x82, RZ ;  /* 0xffffff7e84857810 */ /* 0x000fe20007ffe0ff */
[----:B------:R-:W2:Y:S01]  /*9560*/  LDL.LU.64 R244, [R1+0xd0] ;  /* 0x0000d00001f47983 */ /* 0x000ea20000300a00 */
[----:B------:R-:W-:Y:S02]  /*9570*/  ISETP.GE.AND P5, PT, R0, R135, PT ;  /* 0x000000870000720c */ /* 0x000fe40003fa6270 */
[----:B------:R-:W-:Y:S01]  /*9580*/  ISETP.GE.U32.AND P4, PT, R133, 0x7ffffeff, PT ;  /* 0x7ffffeff8500780c */ /* 0x000fe20003f86070 */
[----:B------:R-:W-:Y:S01]  /*9590*/  VIADD R133, R132, 0xffffff7d ;  /* 0xffffff7d84857836 */ /* 0x000fe20000000000 */
[----:B------:R-:W-:Y:S01]  /*95a0*/  SEL R135, RZ, 0x4, P5 ;  /* 0x00000004ff877807 */ /* 0x000fe20002800000 */
[----:B------:R-:W2:Y:S03]  /*95b0*/  LDL.LU.64 R246, [R1+0xc8] ;  /* 0x0000c80001f67983 */ /* 0x000ea60000300a00 */
[----:B------:R-:W-:Y:S01]  /*95c0*/  ISETP.GE.U32.AND P5, PT, R133, 0x7ffffefe, PT ;  /* 0x7ffffefe8500780c */ /* 0x000fe20003fa6070 */
[----:B------:R-:W-:-:S04]  /*95d0*/  IMAD.SHL.U32 R133, R8, 0x80, RZ ;  /* 0x0000008008857824 */ /* 0x000fc800078e00ff */
[C---:B-1----:R-:W-:Y:S02]  /*95e0*/  IMAD.WIDE R2, R133.reuse, 0x4, R6 ;  /* 0x0000000485027825 */ /* 0x042fe400078e0206 */
[----:B------:R-:W1:Y:S03]  /*95f0*/  LDC R7, c[0x0][0x3a0] ;  /* 0x0000e800ff077b82 */ /* 0x000e660000000800 */
[----:B------:R1:W-:Y:S04]  /*9600*/  STL.64 [R1+0x3b8], R2 ;  /* 0x0003b80201007387 */ /* 0x0003e80000100a00 */
[----:B------:R-:W3:Y:S04]  /*9610*/  LDL.LU.64 R248, [R1+0xc0] ;  /* 0x0000c00001f87983 */ /* 0x000ee80000300a00 */
[----:B----4-:R-:W-:Y:S04]  /*9620*/  LDGSTS.E [R136+0x61780], desc[UR22][R140.64], P1 ;  /* 0x617800008c887fae */ /* 0x010fe800089a1016 */
[----:B------:R-:W-:Y:S04]  /*9630*/  LDGSTS.E [R136+0x61b80], desc[UR22][R138.64], P1 ;  /* 0x61b800008a887fae */ /* 0x000fe800089a1016 */
[----:B------:R-:W-:Y:S04]  /*9640*/  LDGSTS.E [R136+0x61f80], desc[UR22][R142.64], P1 ;  /* 0x61f800008e887fae */ /* 0x000fe800089a1016 */
[----:B------:R-:W0:Y:S01]  /*9650*/  LDGDEPBAR ;  /* 0x00000000000079af */ /* 0x000e220000000000 */
[----:B------:R-:W-:Y:S06]  /*9660*/  BAR.SYNC.DEFER_BLOCKING 0x0 ;  /* 0x0000000000007b1d */ /* 0x000fec0000010000 */
[----:B------:R-:W-:Y:S01]  /*9670*/  @!PT LDS RZ, [RZ] ;  /* 0x00000000fffff984 */ /* 0x000fe20000000800 */
[----:B------:R-:W-:Y:S01]  /*9680*/  @!PT LDS RZ, [RZ] ;  /* 0x00000000fffff984 */ /* 0x000fe20000000800 */
[----:B------:R-:W-:Y:S01]  /*9690*/  @!PT LDS RZ, [RZ] ;  /* 0x00000000fffff984 */ /* 0x000fe20000000800 */
[----:B------:R1:W-:Y:S02]  /*96a0*/  LDGSTS.E [R134+0x10000], desc[UR22][R2.64], !P3 ;  /* 0x1000000002867fae */ /* 0x0003e4000d9a1016 */
[----:B-1----:R-:W-:-:S05]  /*96b0*/  IMAD.WIDE R2, R133, 0x4, R50 ;  /* 0x0000000485027825 */ /* 0x002fca00078e0232 */
[----:B------:R2:W-:Y:S04]  /*96c0*/  STL.64 [R1+0x3b0], R2 ;  /* 0x0003b00201007387 */ /* 0x0005e80000100a00 */
[----:B------:R2:W-:Y:S04]  /*96d0*/  LDGSTS.E [R134+0x10004], desc[UR22][R2.64], !P4 ;  /* 0x1000400002867fae */ /* 0x0005e8000e1a1016 */
[----:B------:R-:W4:Y:S01]  /*96e0*/  LDL.LU.64 R50, [R1+0xb8] ;  /* 0x0000b80001327983 */ /* 0x000f220000300a00 */
[----:B--2---:R-:W-:-:S05]  /*96f0*/  IMAD.WIDE R2, R133, 0x4, R250 ;  /* 0x0000000485027825 */ /* 0x004fca00078e02fa */
[----:B------:R3:W-:Y:S04]  /*9700*/  STL.64 [R1+0x3a8], R2 ;  /* 0x0003a80201007387 */ /* 0x0007e80000100a00 */
[----:B------:R-:W2:Y:S01]  /*9710*/  LDL.LU.64 R250, [R1+0xb0] ;  /* 0x0000b00001fa7983 */ /* 0x000ea20000300a00 */
[C---:B------:R-:W-:Y:S02]  /*9720*/  VIADD R8, R132.reuse, 0xffffff7c ;  /* 0xffffff7c84087836 */ /* 0x040fe40000000000 */
[----:B------:R-:W-:Y:S01]  /*9730*/  VIADD R6, R132, 0xffffff7b ;  /* 0xffffff7b84067836 */ /* 0x000fe20000000000 */
[----:B------:R3:W-:Y:S02]  /*9740*/  LDGSTS.E [R134+0x10008], desc[UR22][R2.64], !P5 ;  /* 0x1000800002867fae */ /* 0x0007e4000e9a1016 */
[----:B------:R-:W-:-:S02]  /*9750*/  ISETP.GE.U32.AND P1, PT, R8, 0x7ffffefd, PT ;  /* 0x7ffffefd0800780c */ /* 0x000fc40003f26070 */
[----:B------:R-:W-:Y:S01]  /*9760*/  ISETP.GE.U32.AND P3, PT, R6, 0x7ffffefc, PT ;  /* 0x7ffffefc0600780c */ /* 0x000fe20003f66070 */
[----:B------:R-:W-:Y:S01]  /*9770*/  VIADD R6, R132, 0xffffff7a ;  /* 0xffffff7a84067836 */ /* 0x000fe20000000000 */
[----:B------:R-:W1:Y:S01]  /*9780*/  LDC R8, c[0x0][0x3a0] ;  /* 0x0000e800ff087b82 */ /* 0x000e620000000800 */
[----:B---3--:R-:W-:-:S03]  /*9790*/  IMAD.WIDE R2, R133, 0x4, R48 ;  /* 0x0000000485027825 */ /* 0x008fc600078e0230 */
[----:B------:R-:W-:Y:S01]  /*97a0*/  ISETP.GE.U32.AND P4, PT, R6, 0x7ffffefb, PT ;  /* 0x7ffffefb0600780c */ /* 0x000fe20003f86070 */
[----:B------:R-:W-:Y:S01]  /*97b0*/  VIADD R6, R132, 0xffffff79 ;  /* 0xffffff7984067836 */ /* 0x000fe20000000000 */
[----:B------:R3:W-:Y:S04]  /*97c0*/  STL.64 [R1+0x3a0], R2 ;  /* 0x0003a00201007387 */ /* 0x0007e80000100a00 */
[----:B------:R3:W-:Y:S04]  /*97d0*/  LDGSTS.E [R134+0x1000c], desc[UR22][R2.64], !P1 ;  /* 0x1000c00002867fae */ /* 0x0007e8000c9a1016 */
[----:B------:R-:W2:Y:S01]  /*97e0*/  LDL.LU.64 R48, [R1+0xa8] ;  /* 0x0000a80001307983 */ /* 0x000ea20000300a00 */
[----:B------:R-:W-:Y:S01]  /*97f0*/  ISETP.GE.U32.AND P5, PT, R6, 0x7ffffefa, PT ;  /* 0x7ffffefa0600780c */ /* 0x000fe20003fa6070 */
[----:B---3--:R-:W-:Y:S01]  /*9800*/  IMAD.WIDE R2, R133, 0x4, R242 ;  /* 0x0000000485027825 */ /* 0x008fe200078e02f2 */
[----:B------:R-:W-:-:S04]  /*9810*/  IADD3 R6, PT, PT, R132, -0x88, RZ ;  /* 0xffffff7884067810 */ /* 0x000fc80007ffe0ff */
[----:B------:R3:W-:Y:S04]  /*9820*/  STL.64 [R1+0x398], R2 ;  /* 0x0003980201007387 */ /* 0x0007e80000100a00 */
[----:B------:R3:W-:Y:S04]  /*9830*/  LDGSTS.E [R134+0x10010], desc[UR22][R2.64], !P3 ;  /* 0x1001000002867fae */ /* 0x0007e8000d9a1016 */
[----:B------:R-:W2:Y:S01]  /*9840*/  LDL.LU.64 R242, [R1+0xa0] ;  /* 0x0000a00001f27983 */ /* 0x000ea20000300a00 */
[----:B------:R-:W-:Y:S01]  /*9850*/  ISETP.GE.U32.AND P1, PT, R6, 0x7ffffef9, PT ;  /* 0x7ffffef90600780c */ /* 0x000fe20003f26070 */
[----:B------:R-:W-:-:S02]  /*9860*/  VIADD R6, R132, 0xffffff77 ;  /* 0xffffff7784067836 */ /* 0x000fc40000000000 */
[----:B---3--:R-:W-:-:S05]  /*9870*/  IMAD.WIDE R2, R133, 0x4, R244 ;  /* 0x0000000485027825 */ /* 0x008fca00078e02f4 */
[----:B------:R3:W-:Y:S04]  /*9880*/  STL.64 [R1+0x390], R2 ;  /* 0x0003900201007387 */ /* 0x0007e80000100a00 */
[----:B------:R3:W-:Y:S04]  /*9890*/  LDGSTS.E [R134+0x10014], desc[UR22][R2.64], !P4 ;  /* 0x1001400002867fae */ /* 0x0007e8000e1a1016 */
[----:B------:R-:W2:Y:S01]  /*98a0*/  LDL.LU.64 R244, [R1+0x98] ;  /* 0x0000980001f47983 */ /* 0x000ea20000300a00 */
[----:B------:R-:W-:Y:S01]  /*98b0*/  ISETP.GE.U32.AND P3, PT, R6, 0x7ffffef8, PT ;  /* 0x7ffffef80600780c */ /* 0x000fe20003f66070 */
[----:B---3--:R-:W-:-:S05]  /*98c0*/  IMAD.WIDE R2, R133, 0x4, R246 ;  /* 0x0000000485027825 */ /* 0x008fca00078e02f6 */
[----:B------:R3:W-:Y:S04]  /*98d0*/  STL.64 [R1+0x388], R2 ;  /* 0x0003880201007387 */ /* 0x0007e80000100a00 */
[----:B------:R3:W-:Y:S04]  /*98e0*/  LDGSTS.E [R134+0x10018], desc[UR22][R2.64], !P5 ;  /* 0x1001800002867fae */ /* 0x0007e8000e9a1016 */
[----:B------:R-:W2:Y:S01]  /*98f0*/  LDL.LU.64 R246, [R1+0x90] ;  /* 0x0000900001f67983 */ /* 0x000ea20000300a00 */
[----:B---3--:R-:W-:-:S05]  /*9900*/  IMAD.WIDE R2, R133, 0x4, R248 ;  /* 0x0000000485027825 */ /* 0x008fca00078e02f8 */
[----:B------:R4:W-:Y:S04]  /*9910*/  STL.64 [R1+0x380], R2 ;  /* 0x0003800201007387 */ /* 0x0009e80000100a00 */
[----:B------:R4:W-:Y:S04]  /*9920*/  LDGSTS.E [R134+0x1001c], desc[UR22][R2.64], !P1 ;  /* 0x1001c00002867fae */ /* 0x0009e8000c9a1016 */
[----:B------:R-:W3:Y:S01]  /*9930*/  LDL.LU.64 R248, [R1+0x88] ;  /* 0x0000880001f87983 */ /* 0x000ee20000300a00 */
[----:B----4-:R-:W-:-:S05]  /*9940*/  IMAD.WIDE R2, R133, 0x4, R50 ;  /* 0x0000000485027825 */ /* 0x010fca00078e0232 */
[----:B------:R2:W-:Y:S04]  /*9950*/  STL.64 [R1+0x378], R2 ;  /* 0x0003780201007387 */ /* 0x0005e80000100a00 */
[----:B------:R2:W-:Y:S04]  /*9960*/  LDGSTS.E [R134+0x10020], desc[UR22][R2.64], !P3 ;  /* 0x1002000002867fae */ /* 0x0005e8000d9a1016 */
[----:B------:R-:W4:Y:S01]  /*9970*/  LDL.LU.64 R50, [R1+0x80] ;  /* 0x0000800001327983 */ /* 0x000f220000300a00 */
[----:B--2---:R-:W-:-:S05]  /*9980*/  IMAD.WIDE R2, R133, 0x4, R250 ;  /* 0x0000000485027825 */ /* 0x004fca00078e02fa */
[----:B------:R2:W-:Y:S04]  /*9990*/  STL.64 [R1+0x370], R2 ;  /* 0x0003700201007387 */ /* 0x0005e80000100a00 */
[----:B------:R-:W4:Y:S01]  /*99a0*/  LDL.LU.64 R250, [R1+0x78] ;  /* 0x0000780001fa7983 */ /* 0x000f220000300a00 */
[----:B------:R-:W-:-:S05]  /*99b0*/  VIADD R6, R132, 0xffffff76 ;  /* 0xffffff7684067836 */ /* 0x000fca0000000000 */
[----:B------:R-:W-:Y:S01]  /*99c0*/  ISETP.GE.U32.AND P4, PT, R6, 0x7ffffef7, PT ;  /* 0x7ffffef70600780c */ /* 0x000fe20003f86070 */
[----:B------:R-:W-:-:S05]  /*99d0*/  VIADD R6, R132, 0xffffff75 ;  /* 0xffffff7584067836 */ /* 0x000fca0000000000 */
[----:B------:R-:W-:Y:S01]  /*99e0*/  ISETP.GE.U32.AND P5, PT, R6, 0x7ffffef6, PT ;  /* 0x7ffffef60600780c */ /* 0x000fe20003fa6070 */
[----:B------:R-:W-:-:S05]  /*99f0*/  VIADD R6, R132, 0xffffff74 ;  /* 0xffffff7484067836 */ /* 0x000fca0000000000 */
[----:B------:R-:W-:Y:S01]  /*9a00*/  ISETP.GE.U32.AND P1, PT, R6, 0x7ffffef5, PT ;  /* 0x7ffffef50600780c */ /* 0x000fe20003f26070 */
[----:B------:R2:W-:Y:S01]  /*9a10*/  LDGSTS.E [R134+0x10024], desc[UR22][R2.64], !P4 ;  /* 0x1002400002867fae */ /* 0x0005e2000e1a1016 */
[----:B------:R-:W-:-:S04]  /*9a20*/  IADD3 R6, PT, PT, R132, -0x8d, RZ ;  /* 0xffffff7384067810 */ /* 0x000fc80007ffe0ff */
[----:B------:R-:W-:Y:S01]  /*9a30*/  ISETP.GE.U32.AND P3, PT, R6, 0x7ffffef4, PT ;  /* 0x7ffffef40600780c */ /* 0x000fe20003f66070 */
[----:B------:R-:W-:Y:S02]  /*9a40*/  VIADD R6, R132, 0xffffff72 ;  /* 0xffffff7284067836 */ /* 0x000fe40000000000 */
[----:B--2---:R-:W-:-:S05]  /*9a50*/  IMAD.WIDE R2, R133, 0x4, R48 ;  /* 0x0000000485027825 */ /* 0x004fca00078e0230 */
[----:B------:R2:W-:Y:S04]  /*9a60*/  STL.64 [R1+0x368], R2 ;  /* 0x0003680201007387 */ /* 0x0005e80000100a00 */
[----:B------:R2:W-:Y:S01]  /*9a70*/  LDGSTS.E [R134+0x10028], desc[UR22][R2.64], !P5 ;  /* 0x1002800002867fae */ /* 0x0005e2000e9a1016 */
[----:B------:R-:W-:-:S03]  /*9a80*/  ISETP.GE.U32.AND P4, PT, R6, 0x7ffffef3, PT ;  /* 0x7ffffef30600780c */ /* 0x000fc60003f86070 */
[----:B------:R-:W4:Y:S01]  /*9a90*/  LDL.LU.64 R48, [R1+0x70] ;  /* 0x0000700001307983 */ /* 0x000f220000300a00 */
        /* <DEDUP_REMOVED lines=12> */
[----:B--2---:R-:W-:-:S05]  /*9b60*/  IMAD.WIDE R2, R133, 0x4, R246 ;  /* 0x0000000485027825 */ /* 0x004fca00078e02f6 */
        /* <DEDUP_REMOVED lines=9> */
[----:B------:R4:W-:Y:S02]  /*9c00*/  LDGSTS.E [R134+0x1003c], desc[UR22][R2.64], !P1 ;  /* 0x1003c00002867fae */ /* 0x0009e4000c9a1016 */
[----:B----4-:R-:W-:Y:S02]  /*9c10*/  IMAD.WIDE R2, R133, 0x4, R250 ;  /* 0x0000000485027825 */ /* 0x010fe400078e02fa */
[----:B------:R-:W4:Y:S02]  /*9c20*/  LDL.LU.64 R250, [R1+0x48] ;  /* 0x0000480001fa7983 */ /* 0x000f240000300a00 */
[----:B------:R-:W-:-:S05]  /*9c30*/  VIADD R6, R132, 0xffffff6f ;  /* 0xffffff6f84067836 */ /* 0x000fca0000000000 */
[----:B------:R-:W-:Y:S02]  /*9c40*/  ISETP.GE.U32.AND P3, PT, R6, 0x7ffffef0, PT ;  /* 0x7ffffef00600780c */ /* 0x000fe40003f66070 */
[----:B------:R-:W-:-:S04]  /*9c50*/  IADD3 R6, PT, PT, R132, -0x92, RZ ;  /* 0xffffff6e84067810 */ /* 0x000fc80007ffe0ff */
[----:B------:R-:W-:Y:S01]  /*9c60*/  ISETP.GE.U32.AND P4, PT, R6, 0x7ffffeef, PT ;  /* 0x7ffffeef0600780c */ /* 0x000fe20003f86070 */
[----:B------:R-:W-:Y:S01]  /*9c70*/  VIADD R6, R132, 0xffffff6d ;  /* 0xffffff6d84067836 */ /* 0x000fe20000000000 */
[----:B------:R1:W-:Y:S04]  /*9c80*/  STL.64 [R1+0x338], R2 ;  /* 0x0003380201007387 */ /* 0x0003e80000100a00 */
[----:B------:R-:W-:Y:S01]  /*9c90*/  ISETP.GE.U32.AND P5, PT, R6, 0x7ffffeee, PT ;  /* 0x7ffffeee0600780c */ /* 0x000fe20003fa6070 */
[----:B------:R-:W-:Y:S01]  /*9ca0*/  VIADD R6, R132, 0xffffff6c ;  /* 0xffffff6c84067836 */ /* 0x000fe20000000000 */
[----:B------:R1:W-:Y:S04]  /*9cb0*/  LDGSTS.E [R134+0x10040], desc[UR22][R2.64], !P3 ;  /* 0x1004000002867fae */ /* 0x0003e8000d9a1016 */
[----:B------:R-:W-:Y:S01]  /*9cc0*/  ISETP.GE.U32.AND P1, PT, R6, 0x7ffffeed, PT ;  /* 0x7ffffeed0600780c */ /* 0x000fe20003f26070 */
[----:B------:R-:W4:Y:S01]  /*9cd0*/  LDL.LU.64 R52, [R1+0x40] ;  /* 0x0000400001347983 */ /* 0x000f220000300a00 */
[----:B------:R-:W-:-:S02]  /*9ce0*/  VIADD R6, R132, 0xffffff6b ;  /* 0xffffff6b84067836 */ /* 0x000fc40000000000 */
[----:B-1----:R-:W-:-:S05]  /*9cf0*/  IMAD.WIDE R2, R133, 0x4, R48 ;  /* 0x0000000485027825 */ /* 0x002fca00078e0230 */
[----:B------:R1:W-:Y:S04]  /*9d00*/  STL.64 [R1+0x330], R2 ;  /* 0x0003300201007387 */ /* 0x0003e80000100a00 */
[----:B------:R1:W-:Y:S01]  /*9d10*/  LDGSTS.E [R134+0x10044], desc[UR22][R2.64], !P4 ;  /* 0x1004400002867fae */ /* 0x0003e2000e1a1016 */
[----:B------:R-:W-:Y:S01]  /*9d20*/  ISETP.GE.U32.AND P3, PT, R6, 0x7ffffeec, PT ;  /* 0x7ffffeec0600780c */ /* 0x000fe20003f66070 */
[----:B------:R-:W-:Y:S02]  /*9d30*/  VIADD R6, R132, 0xffffff6a ;  /* 0xffffff6a84067836 */ /* 0x000fe40000000000 */
[----:B------:R-:W4:Y:S01]  /*9d40*/  LDL.LU.64 R50, [R1+0x38] ;  /* 0x0000380001327983 */ /* 0x000f220000300a00 */
[----:B-1----:R-:W-:-:S05]  /*9d50*/  IMAD.WIDE R2, R133, 0x4, R242 ;  /* 0x0000000485027825 */ /* 0x002fca00078e02f2 */
[----:B------:R1:W-:Y:S04]  /*9d60*/  STL.64 [R1+0x328], R2 ;  /* 0x0003280201007387 */ /* 0x0003e80000100a00 */
[----:B------:R1:W-:Y:S01]  /*9d70*/  LDGSTS.E [R134+0x10048], desc[UR22][R2.64], !P5 ;  /* 0x1004800002867fae */ /* 0x0003e2000e9a1016 */
[----:B------:R-:W-:-:S03]  /*9d80*/  ISETP.GE.U32.AND P4, PT, R6, 0x7ffffeeb, PT ;  /* 0x7ffffeeb0600780c */ /* 0x000fc60003f86070 */
[----:B------:R-:W4:Y:S01]  /*9d90*/  LDL.LU.64 R48, [R1+0x30] ;  /* 0x0000300001307983 */ /* 0x000f220000300a00 */
[----:B-1----:R-:W-:-:S05]  /*9da0*/  IMAD.WIDE R2, R133, 0x4, R244 ;  /* 0x0000000485027825 */ /* 0x002fca00078e02f4 */
[----:B------:R2:W-:Y:S04]  /*9db0*/  STL.64 [R1+0x320], R2 ;  /* 0x0003200201007387 */ /* 0x0005e80000100a00 */
[----:B------:R2:W-:Y:S04]  /*9dc0*/  LDGSTS.E [R134+0x1004c], desc[UR22][R2.64], !P1 ;  /* 0x1004c00002867fae */ /* 0x0005e8000c9a1016 */
[----:B------:R-:W4:Y:S04]  /*9dd0*/  LDL.LU.64 R242, [R1+0x28] ;  /* 0x0000280001f27983 */ /* 0x000f280000300a00 */
        /* <DEDUP_REMOVED lines=11> */
[----:B------:R-:W4:Y:S01]  /*9e90*/  LDL.LU.64 R250, [R1+0x8] ;  /* 0x0000080001fa7983 */ /* 0x000f220000300a00 */
[----:B------:R-:W-:-:S04]  /*9ea0*/  IADD3 R6, PT, PT, R132, -0x97, RZ ;  /* 0xffffff6984067810 */ /* 0x000fc80007ffe0ff */
[----:B------:R-:W-:Y:S01]  /*9eb0*/  ISETP.GE.U32.AND P5, PT, R6, 0x7ffffeea, PT ;  /* 0x7ffffeea0600780c */ /* 0x000fe20003fa6070 */
[----:B------:R-:W-:-:S05]  /*9ec0*/  VIADD R6, R132, 0xffffff68 ;  /* 0xffffff6884067836 */ /* 0x000fca0000000000 */
[----:B------:R-:W-:Y:S01]  /*9ed0*/  ISETP.GE.U32.AND P1, PT, R6, 0x7ffffee9, PT ;  /* 0x7ffffee90600780c */ /* 0x000fe20003f26070 */
[----:B------:R-:W-:-:S05]  /*9ee0*/  VIADD R6, R132, 0xffffff67 ;  /* 0xffffff6784067836 */ /* 0x000fca0000000000 */
[----:B------:R-:W-:Y:S01]  /*9ef0*/  ISETP.GE.U32.AND P3, PT, R6, 0x7ffffee8, PT ;  /* 0x7ffffee80600780c */ /* 0x000fe20003f66070 */
[----:B------:R-:W-:Y:S01]  /*9f00*/  VIADD R6, R132, 0xffffff66 ;  /* 0xffffff6684067836 */ /* 0x000fe20000000000 */
[----:B------:R1:W-:Y:S04]  /*9f10*/  LDGSTS.E [R134+0x10058], desc[UR22][R2.64], !P5 ;  /* 0x1005800002867fae */ /* 0x0003e8000e9a1016 */
[----:B------:R-:W-:Y:S01]  /*9f20*/  ISETP.GE.U32.AND P4, PT, R6, 0x7ffffee7, PT ;  /* 0x7ffffee70600780c */ /* 0x000fe20003f86070 */
[----:B------:R-:W-:Y:S02]  /*9f30*/  VIADD R6, R132, 0xffffff65 ;  /* 0xffffff6584067836 */ /* 0x000fe40000000000 */
[----:B------:R-:W-:-:S03]  /*9f40*/  IMAD.WIDE R52, R133, 0x4, R52 ;  /* 0x0000000485347825 */ /* 0x000fc600078e0234 */
[----:B------:R-:W-:Y:S02]  /*9f50*/  ISETP.GE.U32.AND P5, PT, R6, 0x7ffffee6, PT ;  /* 0x7ffffee60600780c */ /* 0x000fe40003fa6070 */
[----:B------:R-:W-:Y:S01]  /*9f60*/  IADD3 R6, PT, PT, R132, -0x9c, RZ ;  /* 0xffffff6484067810 */ /* 0x000fe20007ffe0ff */
[----:B------:R-:W-:Y:S03]  /*9f70*/  LDGSTS.E [R134+0x1005c], desc[UR22][R52.64], !P1 ;  /* 0x1005c00034867fae */ /* 0x000fe6000c9a1016 */
[----:B------:R-:W-:Y:S01]  /*9f80*/  ISETP.GE.U32.AND P1, PT, R6, 0x7ffffee5, PT ;  /* 0x7ffffee50600780c */ /* 0x000fe20003f26070 */
[----:B------:R-:W-:Y:S01]  /*9f90*/  VIADD R6, R132, 0xffffff63 ;  /* 0xffffff6384067836 */ /* 0x000fe20000000000 */
[----:B-1----:R-:W4:Y:S01]  /*9fa0*/  LDL.LU.64 R2, [R1] ;  /* 0x0000000001027983 */ /* 0x002f220000300a00 */
[----:B------:R-:W-:-:S05]  /*9fb0*/  IMAD.WIDE R50, R133, 0x4, R50 ;  /* 0x0000000485327825 */ /* 0x000fca00078e0232 */
[----:B------:R-:W-:Y:S01]  /*9fc0*/  LDGSTS.E [R134+0x10060], desc[UR22][R50.64], !P3 ;  /* 0x1006000032867fae */ /* 0x000fe2000d9a1016 */
[----:B------:R-:W-:Y:S01]  /*9fd0*/  ISETP.GE.U32.AND P3, PT, R6, 0x7ffffee4, PT ;  /* 0x7ffffee40600780c */ /* 0x000fe20003f66070 */
[----:B------:R-:W-:Y:S02]  /*9fe0*/  VIADD R6, R132, 0xffffff62 ;  /* 0xffffff6284067836 */ /* 0x000fe40000000000 */
[----:B------:R1:W-:Y:S01]  /*9ff0*/  STL.64 [R1+0x300], R52 ;  /* 0x0003003401007387 */ /* 0x0003e20000100a00 */
[----:B------:R-:W-:-:S03]  /*a000*/  IMAD.WIDE R48, R133, 0x4, R48 ;  /* 0x0000000485307825 */ /* 0x000fc600078e0230 */
[----:B-1----:R-:W4:Y:S04]  /*a010*/  LDL.LU.64 R52, [R1+0x6b8] ;  /* 0x0006b80001347983 */ /* 0x002f280000300a00 */
        /* <DEDUP_REMOVED lines=8> */
[C---:B------:R-:W-:Y:S02]  /*a0a0*/  IMAD.WIDE R244, R133.reuse, 0x4, R244 ;  /* 0x0000000485f47825 */ /* 0x040fe400078e02f4 */
[----:B------:R1:W-:Y:S04]  /*a0b0*/  STL.64 [R1+0x2f0], R48 ;  /* 0x0002f03001007387 */ /* 0x0003e80000100a00 */
[----:B------:R-:W-:Y:S04]  /*a0c0*/  LDGSTS.E [R134+0x1006c], desc[UR22][R244.64], !P1 ;  /* 0x1006c000f4867fae */ /* 0x000fe8000c9a1016 */
[----:B-1----:R-:W4:Y:S01]  /*a0d0*/  LDL.LU.64 R48, [R1+0x6a8] ;  /* 0x0006a80001307983 */ /* 0x002f220000300a00 */
[----:B--2---:R-:W-:-:S03]  /*a0e0*/  IMAD.WIDE R246, R133, 0x4, R246 ;  /* 0x0000000485f67825 */ /* 0x004fc600078e02f6 */
[----:B------:R1:W-:Y:S04]  /*a0f0*/  STL.64 [R1+0x2e8], R242 ;  /* 0x0002e8f201007387 */ /* 0x0003e80000100a00 */
[----:B------:R-:W-:Y:S04]  /*a100*/  LDGSTS.E [R134+0x10070], desc[UR22][R246.64], !P3 ;  /* 0x10070000f6867fae */ /* 0x000fe8000d9a1016 */
[----:B-1----:R-:W2:Y:S04]  /*a110*/  LDL.LU.64 R242, [R1+0x6a0] ;  /* 0x0006a00001f27983 */ /* 0x002ea80000300a00 */
[----:B------:R1:W-:Y:S01]  /*a120*/  STL.64 [R1+0x2e0], R244 ;  /* 0x0002e0f401007387 */ /* 0x0003e20000100a00 */
[----:B---3--:R-:W-:-:S05]  /*a130*/  IMAD.WIDE R248, R133, 0x4, R248 ;  /* 0x0000000485f87825 */ /* 0x008fca00078e02f8 */
[----:B------:R-:W-:Y:S04]  /*a140*/  LDGSTS.E [R134+0x10074], desc[UR22][R248.64], !P4 ;  /* 0x10074000f8867fae */ /* 0x000fe8000e1a1016 */
[----:B-1----:R-:W3:Y:S04]  /*a150*/  LDL.LU.64 R244, [R1+0x698] ;  /* 0x0006980001f47983 */ /* 0x002ee80000300a00 */
[----:B------:R1:W-:Y:S04]  /*a160*/  STL.64 [R1+0x2d8], R246 ;  /* 0x0002d8f601007387 */ /* 0x0003e80000100a00 */
[----:B-1----:R-:W2:Y:S04]  /*a170*/  LDL.LU.64 R246, [R1+0x690] ;  /* 0x0006900001f67983 */ /* 0x002ea80000300a00 */
[----:B------:R1:W-:Y:S04]  /*a180*/  STL.64 [R1+0x2d0], R248 ;  /* 0x0002d0f801007387 */ /* 0x0003e80000100a00 */
[----:B-1----:R-:W2:Y:S01]  /*a190*/  LDL.LU.64 R248, [R1+0x688] ;  /* 0x0006880001f87983 */ /* 0x002ea20000300a00 */
[----:B----4-:R-:W-:-:S05]  /*a1a0*/  IMAD.WIDE R250, R133, 0x4, R250 ;  /* 0x0000000485fa7825 */ /* 0x010fca00078e02fa */
[----:B------:R1:W-:Y:S04]  /*a1b0*/  STL.64 [R1+0x2c8], R250 ;  /* 0x0002c8fa01007387 */ /* 0x0003e80000100a00 */
[----:B------:R-:W-:Y:S04]  /*a1c0*/  LDGSTS.E [R134+0x10078], desc[UR22][R250.64], !P5 ;  /* 0x10078000fa867fae */ /* 0x000fe8000e9a1016 */
[----:B-1----:R-:W4:Y:S01]  /*a1d0*/  LDL.LU.64 R250, [R1+0x680] ;  /* 0x0006800001fa7983 */ /* 0x002f220000300a00 */
[----:B------:R-:W-:-:S05]  /*a1e0*/  VIADD R6, R132, 0xffffff60 ;  /* 0xffffff6084067836 */ /* 0x000fca0000000000 */
[----:B------:R-:W-:Y:S02]  /*a1f0*/  ISETP.GE.U32.AND P1, PT, R6, 0x7ffffee1, PT ;  /* 0x7ffffee10600780c */ /* 0x000fe40003f26070 */
[----:B------:R-:W-:-:S04]  /*a200*/  IADD3 R6, PT, PT, R132, -0xa1, RZ ;  /* 0xffffff5f84067810 */ /* 0x000fc80007ffe0ff */
[----:B------:R-:W-:Y:S01]  /*a210*/  ISETP.GE.U32.AND P3, PT, R6, 0x7ffffee0, PT ;  /* 0x7ffffee00600780c */ /* 0x000fe20003f66070 */
[----:B------:R-:W-:Y:S02]  /*a220*/  VIADD R6, R132, 0xffffff5e ;  /* 0xffffff5e84067836 */ /* 0x000fe40000000000 */
[----:B------:R-:W-:-:S03]  /*a230*/  IMAD.WIDE R2, R133, 0x4, R2 ;  /* 0x0000000485027825 */ /* 0x000fc600078e0202 */
[----:B------:R-:W-:Y:S01]  /*a240*/  ISETP.GE.U32.AND P4, PT, R6, 0x7ffffedf, PT ;  /* 0x7ffffedf0600780c */ /* 0x000fe20003f86070 */
[----:B------:R-:W-:Y:S01]  /*a250*/  VIADD R6, R132, 0xffffff5d ;  /* 0xffffff5d84067836 */ /* 0x000fe20000000000 */
[----:B------:R4:W-:Y:S04]  /*a260*/  STL.64 [R1+0x2c0], R2 ;  /* 0x0002c00201007387 */ /* 0x0009e80000100a00 */
[----:B------:R4:W-:Y:S01]  /*a270*/  LDGSTS.E [R134+0x1007c], desc[UR22][R2.64], !P1 ;  /* 0x1007c00002867fae */ /* 0x0009e2000c9a1016 */
[----:B------:R-:W-:Y:S01]  /*a280*/  ISETP.GE.U32.AND P5, PT, R6, 0x7ffffede, PT ;  /* 0x7ffffede0600780c */ /* 0x000fe20003fa6070 */
[----:B------:R-:W-:-:S05]  /*a290*/  VIADD R6, R132, 0xffffff5c ;  /* 0xffffff5c84067836 */ /* 0x000fca0000000000 */
[----:B------:R-:W-:Y:S01]  /*a2a0*/  ISETP.GE.U32.AND P1, PT, R6, 0x7ffffedd, PT ;  /* 0x7ffffedd0600780c */ /* 0x000fe20003f26070 */
[----:B------:R-:W-:Y:S02]  /*a2b0*/  VIADD R6, R132, 0xffffff5b ;  /* 0xffffff5b84067836 */ /* 0x000fe40000000000 */
[----:B----4-:R-:W-:-:S05]  /*a2c0*/  IMAD.WIDE R2, R133, 0x4, R250 ;  /* 0x0000000485027825 */ /* 0x010fca00078e02fa */
[----:B------:R2:W-:Y:S04]  /*a2d0*/  STL.64 [R1+0x2b8], R2 ;  /* 0x0002b80201007387 */ /* 0x0005e80000100a00 */
[----:B------:R2:W-:Y:S01]  /*a2e0*/  LDGSTS.E [R134+0x10080], desc[UR22][R2.64], !P3 ;  /* 0x1008000002867fae */ /* 0x0005e2000d9a1016 */
[----:B------:R-:W-:Y:S02]  /*a2f0*/  ISETP.GE.U32.AND P3, PT, R6, 0x7ffffedc, PT ;  /* 0x7ffffedc0600780c */ /* 0x000fe40003f66070 */
[----:B------:R-:W-:Y:S01]  /*a300*/  IADD3 R6, PT, PT, R132, -0xa6, RZ ;  /* 0xffffff5a84067810 */ /* 0x000fe20007ffe0ff */
[----:B--2---:R-:W-:-:S05]  /*a310*/  IMAD.WIDE R2, R133, 0x4, R248 ;  /* 0x0000000485027825 */ /* 0x004fca00078e02f8 */
[----:B------:R1:W-:Y:S04]  /*a320*/  STL.64 [R1+0x2b0], R2 ;  /* 0x0002b00201007387 */ /* 0x0003e80000100a00 */
[----:B------:R1:W-:Y:S01]  /*a330*/  LDGSTS.E [R134+0x10084], desc[UR22][R2.64], !P4 ;  /* 0x1008400002867fae */ /* 0x0003e2000e1a1016 */
[----:B------:R-:W-:Y:S01]  /*a340*/  ISETP.GE.U32.AND P4, PT, R6, 0x7ffffedb, PT ;  /* 0x7ffffedb0600780c */ /* 0x000fe20003f86070 */
[----:B------:R-:W-:Y:S02]  /*a350*/  VIADD R6, R132, 0xffffff59 ;  /* 0xffffff5984067836 */ /* 0x000fe40000000000 */
[----:B-1----:R-:W-:-:S05]  /*a360*/  IMAD.WIDE R2, R133, 0x4, R246 ;  /* 0x0000000485027825 */ /* 0x002fca00078e02f6 */
[----:B------:R3:W-:Y:S04]  /*a370*/  STL.64 [R1+0x2a8], R2 ;  /* 0x0002a80201007387 */ /* 0x0007e80000100a00 */
[----:B------:R3:W-:Y:S01]  /*a380*/  LDGSTS.E [R134+0x10088], desc[UR22][R2.64], !P5 ;  /* 0x1008800002867fae */ /* 0x0007e2000e9a1016 */
[----:B------:R-:W-:Y:S01]  /*a390*/  ISETP.GE.U32.AND P5, PT, R6, 0x7ffffeda, PT ;  /* 0x7ffffeda0600780c */ /* 0x000fe20003fa6070 */
[----:B------:R-:W-:Y:S02]  /*a3a0*/  VIADD R6, R132, 0xffffff58 ;  /* 0xffffff5884067836 */ /* 0x000fe40000000000 */
[----:B---3--:R-:W-:-:S05]  /*a3b0*/  IMAD.WIDE R2, R133, 0x4, R244 ;  /* 0x0000000485027825 */ /* 0x008fca00078e02f4 */
        /* <DEDUP_REMOVED lines=9> */
[----:B-1----:R-:W-:-:S05]  /*a450*/  IMAD.WIDE R2, R133, 0x4, R48 ;  /* 0x0000000485027825 */ /* 0x002fca00078e0230 */
[----:B------:R1:W-:Y:S04]  /*a460*/  STL.64 [R1+0x290], R2 ;  /* 0x0002900201007387 */ /* 0x0003e80000100a00 */
[----:B------:R1:W-:Y:S01]  /*a470*/  LDGSTS.E [R134+0x10094], desc[UR22][R2.64], !P4 ;  /* 0x1009400002867fae */ /* 0x0003e2000e1a1016 */
[----:B------:R-:W-:Y:S02]  /*a480*/  ISETP.GE.U32.AND P4, PT, R6, 0x7ffffed7, PT ;  /* 0x7ffffed70600780c */ /* 0x000fe40003f86070 */
[----:B------:R-:W-:Y:S01]  /*a490*/  IADD3 R6, PT, PT, R132, -0xab, RZ ;  /* 0xffffff5584067810 */ /* 0x000fe20007ffe0ff */
        /* <DEDUP_REMOVED lines=60> */
[----:B------:R-:W-:-:S04]  /*a860*/  IMAD.WIDE R48, R133, 0x4, R76 ;  /* 0x0000000485307825 */ /* 0x000fc800078e024c */
[----:B-1----:R-:W-:-:S05]  /*a870*/  IMAD.WIDE R2, R133, 0x4, R74 ;  /* 0x0000000485027825 */ /* 0x002fca00078e024a */
[----:B------:R1:W-:Y:S01]  /*a880*/  STL.64 [R1+0xc8], R2 ;  /* 0x0000c80201007387 */ /* 0x0003e20000100a00 */
[----:B------:R-:W-:-:S03]  /*a890*/  VIADD R51, R132, 0x7f ;  /* 0x0000007f84337836 */ /* 0x000fc60000000000 */
[----:B------:R1:W-:Y:S01]  /*a8a0*/  LDGSTS.E [R134+0x100c8], desc[UR22][R2.64], !P5 ;  /* 0x100c800002867fae */ /* 0x0003e2000e9a1016 */
[----:B------:R-:W-:Y:S01]  /*a8b0*/  ISETP.GE.U32.AND P5, PT, R6, 0x7ffffeca, PT ;  /* 0x7ffffeca0600780c */ /* 0x000fe20003fa6070 */
[----:B------:R-:W-:Y:S02]  /*a8c0*/  VIADD R6, R132, 0xffffff48 ;  /* 0xffffff4884067836 */ /* 0x000fe40000000000 */
[----:B------:R2:W-:Y:S04]  /*a8d0*/  STL.64 [R1+0xc0], R48 ;  /* 0x0000c03001007387 */ /* 0x0005e80000100a00 */
[----:B------:R2:W-:Y:S01]  /*a8e0*/  LDGSTS.E [R134+0x100cc], desc[UR22][R48.64], !P1 ;  /* 0x100cc00030867fae */ /* 0x0005e2000c9a1016 */
[----:B-1----:R-:W-:Y:S01]  /*a8f0*/  IMAD.WIDE R2, R133, 0x4, R78 ;  /* 0x0000000485027825 */ /* 0x002fe200078e024e */
[----:B------:R-:W-:-:S04]  /*a900*/  ISETP.GE.U32.AND P1, PT, R6, 0x7ffffec9, PT ;  /* 0x7ffffec90600780c */ /* 0x000fc80003f26070 */
[----:B------:R1:W-:Y:S01]  /*a910*/  LDGSTS.E [R134+0x100d0], desc[UR22][R2.64], !P3 ;  /* 0x100d000002867fae */ /* 0x0003e2000d9a1016 */
[----:B------:R-:W-:Y:S01]  /*a920*/  ISETP.GT.AND P3, PT, R51, 0xff, PT ;  /* 0x000000ff3300780c */ /* 0x000fe20003f64270 */
[----:B--2---:R-:W2:Y:S02]  /*a930*/  LDC R48, c[0x0][0x3a0] ;  /* 0x0000e800ff307b82 */ /* 0x004ea40000000800 */
[----:B------:R1:W-:Y:S01]  /*a940*/  STL.64 [R1+0xb8], R2 ;  /* 0x0000b80201007387 */ /* 0x0003e20000100a00 */
[----:B------:R-:W-:Y:S02]  /*a950*/  SEL R6, R135, RZ, P3 ;  /* 0x000000ff87067207 */ /* 0x000fe40001800000 */
[----:B------:R-:W-:Y:S01]  /*a960*/  IADD3 R132, PT, PT, R132, -0xb9, RZ ;  /* 0xffffff4784847810 */ /* 0x000fe20007ffe0ff */
[C---:B------:R-:W-:Y:S02]  /*a970*/  IMAD.WIDE R250, R133.reuse, 0x4, R126 ;  /* 0x0000000485fa7825 */ /* 0x040fe400078e027e */
[----:B------:R-:W3:Y:S02]  /*a980*/  LDC R49, c[0x0][0x3a0] ;  /* 0x0000e800ff317b82 */ /* 0x000ee40000000800 */
[----:B-1----:R-:W-:-:S05]  /*a990*/  IMAD.WIDE R2, R133, 0x4, R80 ;  /* 0x0000000485027825 */ /* 0x002fca00078e0250 */
[----:B------:R1:W-:Y:S01]  /*a9a0*/  LDGSTS.E [R134+0x100d4], desc[UR22][R2.64], !P4 ;  /* 0x100d400002867fae */ /* 0x0003e2000e1a1016 */
[----:B------:R-:W-:Y:S01]  /*a9b0*/  ISETP.NE.U32.AND P4, PT, R6, RZ, PT ;  /* 0x000000ff0600720c */ /* 0x000fe20003f85070 */
[----:B------:R-:W-:Y:S02]  /*a9c0*/  VIADD R6, R8, 0xffffff45 ;  /* 0xffffff4508067836 */ /* 0x000fe40000000000 */
[----:B------:R-:W4:Y:S01]  /*a9d0*/  LDC R8, c[0x0][0x3a0] ;  /* 0x0000e800ff087b82 */ /* 0x000f220000000800 */
[----:B------:R1:W-:Y:S01]  /*a9e0*/  STL.64 [R1+0xb0], R2 ;  /* 0x0000b00201007387 */ /* 0x0003e20000100a00 */
[----:B------:R-:W-:Y:S01]  /*a9f0*/  ISETP.GE.U32.AND P3, PT, R132, 0x7ffffec8, PT ;  /* 0x7ffffec88400780c */ /* 0x000fe20003f66070 */
[----:B------:R-:W-:-:S04]  /*aa00*/  IMAD.WIDE R248, R133, 0x4, R128 ;  /* 0x0000000485f87825 */ /* 0x000fc800078e0280 */
[C---:B------:R-:W-:Y:S01]  /*aa10*/  IMAD.WIDE R246, R133.reuse, 0x4, R130 ;  /* 0x0000000485f67825 */ /* 0x040fe200078e0282 */
[----:B------:R-:W3:Y:S03]  /*aa20*/  LDC R132, c[0x0][0x3a0] ;  /* 0x0000e800ff847b82 */ /* 0x000ee60000000800 */
[----:B-1----:R-:W-:-:S05]  /*aa30*/  IMAD.WIDE R2, R133, 0x4, R82 ;  /* 0x0000000485027825 */ /* 0x002fca00078e0252 */
[----:B------:R1:W-:Y:S04]  /*aa40*/  STL.64 [R1+0xa8], R2 ;  /* 0x0000a80201007387 */ /* 0x0003e80000100a00 */
[----:B------:R1:W-:Y:S01]  /*aa50*/  LDGSTS.E [R134+0x100d8], desc[UR22][R2.64], !P5 ;  /* 0x100d800002867fae */ /* 0x0003e2000e9a1016 */
[----:B------:R-:W-:Y:S01]  /*aa60*/  ISETP.GE.U32.AND P5, PT, R6, 0x7ffffec6, PT ;  /* 0x7ffffec60600780c */ /* 0x000fe20003fa6070 */
[----:B--2---:R-:W-:Y:S02]  /*aa70*/  VIADD R6, R48, 0xffffff44 ;  /* 0xffffff4430067836 */ /* 0x004fe40000000000 */
[----:B------:R-:W2:Y:S01]  /*aa80*/  LDC R48, c[0x0][0x3a0] ;  /* 0x0000e800ff307b82 */ /* 0x000ea20000000800 */
[----:B-1----:R-:W-:-:S05]  /*aa90*/  IMAD.WIDE R2, R133, 0x4, R84 ;  /* 0x0000000485027825 */ /* 0x002fca00078e0254 */
[----:B------:R1:W-:Y:S04]  /*aaa0*/  STL.64 [R1+0xa0], R2 ;  /* 0x0000a00201007387 */ /* 0x0003e80000100a00 */
[----:B------:R1:W-:Y:S01]  /*aab0*/  LDGSTS.E [R134+0x100dc], desc[UR22][R2.64], !P1 ;  /* 0x100dc00002867fae */ /* 0x0003e2000c9a1016 */
[----:B------:R-:W-:Y:S01]  /*aac0*/  ISETP.GE.U32.AND P1, PT, R6, 0x7ffffec5, PT ;  /* 0x7ffffec50600780c */ /* 0x000fe20003f26070 */
[----:B------:R-:W-:Y:S02]  /*aad0*/  VIADD R6, R7, 0xffffff43 ;  /* 0xffffff4307067836 */ /* 0x000fe40000000000 */
[----:B------:R-:W3:Y:S01]  /*aae0*/  LDC R7, c[0x0][0x3a0] ;  /* 0x0000e800ff077b82 */ /* 0x000ee20000000800 */
[----:B-1----:R-:W-:-:S05]  /*aaf0*/  IMAD.WIDE R2, R133, 0x4, R86 ;  /* 0x0000000485027825 */ /* 0x002fca00078e0256 */
[----:B------:R1:W-:Y:S01]  /*ab00*/  LDGSTS.E [R134+0x100e0], desc[UR22][R2.64], !P3 ;  /* 0x100e000002867fae */ /* 0x0003e2000d9a1016 */
[----:B------:R-:W-:Y:S01]  /*ab10*/  ISETP.GE.U32.AND P3, PT, R6, 0x7ffffec4, PT ;  /* 0x7ffffec40600780c */ /* 0x000fe20003f66070 */
[----:B----4-:R-:W-:Y:S02]  /*ab20*/  VIADD R6, R8, 0xffffff42 ;  /* 0xffffff4208067836 */ /* 0x010fe40000000000 */
[----:B------:R-:W4:Y:S01]  /*ab30*/  LDC R8, c[0x0][0x3a0] ;  /* 0x0000e800ff087b82 */ /* 0x000f220000000800 */
[----:B------:R1:W-:Y:S02]  /*ab40*/  STL.64 [R1+0x98], R2 ;  /* 0x0000980201007387 */ /* 0x0003e40000100a00 */
[----:B-1----:R-:W-:-:S05]  /*ab50*/  IMAD.WIDE R2, R133, 0x4, R88 ;  /* 0x0000000485027825 */ /* 0x002fca00078e0258 */
[----:B------:R1:W-:Y:S04]  /*ab60*/  STL.64 [R1+0x90], R2 ;  /* 0x0000900201007387 */ /* 0x0003e80000100a00 */
[----:B------:R1:W-:Y:S01]  /*ab70*/  LDGSTS.E [R134+0x100e4], desc[UR22][R2.64], !P6 ;  /* 0x100e400002867fae */ /* 0x0003e2000f1a1016 */
[----:B------:R-:W-:Y:S02]  /*ab80*/  ISETP.GE.U32.AND P6, PT, R6, 0x7ffffec3, PT ;  /* 0x7ffffec30600780c */ /* 0x000fe40003fc6070 */
[----:B--2---:R-:W-:Y:S02]  /*ab90*/  IADD3 R6, PT, PT, R48, -0xbf, RZ ;  /* 0xffffff4130067810 */ /* 0x004fe40007ffe0ff */
[----:B------:R-:W2:Y:S01]  /*aba0*/  LDC R48, c[0x0][0x3a0] ;  /* 0x0000e800ff307b82 */ /* 0x000ea20000000800 */
[----:B-1----:R-:W-:-:S05]  /*abb0*/  IMAD.WIDE R2, R133, 0x4, R90 ;  /* 0x0000000485027825 */ /* 0x002fca00078e025a */
[----:B------:R1:W-:Y:S04]  /*abc0*/  STL.64 [R1+0x88], R2 ;  /* 0x0000880201007387 */ /* 0x0003e80000100a00 */
[----:B------:R1:W-:Y:S01]  /*abd0*/  LDGSTS.E [R134+0x100e8], desc[UR22][R2.64], !P5 ;  /* 0x100e800002867fae */ /* 0x0003e2000e9a1016 */
[----:B------:R-:W-:Y:S01]  /*abe0*/  ISETP.GE.U32.AND P5, PT, R6, 0x7ffffec2, PT ;  /* 0x7ffffec20600780c */ /* 0x000fe20003fa6070 */
[----:B---3--:R-:W-:Y:S02]  /*abf0*/  VIADD R6, R7, 0xffffff40 ;  /* 0xffffff4007067836 */ /* 0x008fe40000000000 */
        /* <DEDUP_REMOVED lines=21> */
[----:B------:R-:W-:Y:S02]  /*ad50*/  ISETP.GE.U32.AND P5, PT, R6, 0x7ffffebe, PT ;  /* 0x7ffffebe0600780c */ /* 0x000fe40003fa6070 */
[----:B----4-:R-:W-:Y:S02]  /*ad60*/  IADD3 R6, PT, PT, R8, -0xc4, RZ ;  /* 0xffffff3c08067810 */ /* 0x010fe40007ffe0ff */
        /* <DEDUP_REMOVED lines=29> */
[----:B------:R-:W-:Y:S02]  /*af40*/  ISETP.GE.U32.AND P1, PT, R6, 0x7ffffeb9, PT ;  /* 0x7ffffeb90600780c */ /* 0x000fe40003f26070 */
[----:B---3--:R-:W-:Y:S02]  /*af50*/  IADD3 R6, PT, PT, R7, -0xc9, RZ ;  /* 0xffffff3707067810 */ /* 0x008fe40007ffe0ff */
        /* <DEDUP_REMOVED lines=44> */
[----:B------:R-:W-:Y:S01]  /*b220*/  LDGSTS.E [R134+0x1012c], desc[UR22][R2.64], !P1 ;  /* 0x1012c00002867fae */ /* 0x000fe2000c9a1016 */
[----:B------:R-:W-:Y:S01]  /*b230*/  ISETP.GE.U32.AND P1, PT, R6, 0x7ffffeb1, PT ;  /* 0x7ffffeb10600780c */ /* 0x000fe20003f26070 */
[----:B--2---:R-:W-:Y:S02]  /*b240*/  VIADD R6, R48, 0xffffff2f ;  /* 0xffffff2f30067836 */ /* 0x004fe40000000000 */
[----:B------:R-:W1:Y:S01]  /*b250*/  LDC R48, c[0x0][0x3a0] ;  /* 0x0000e800ff307b82 */ /* 0x000e620000000800 */
[----:B------:R-:W-:Y:S02]  /*b260*/  LDGSTS.E [R134+0x10130], desc[UR22][R250.64], !P3 ;  /* 0x10130000fa867fae */ /* 0x000fe4000d9a1016 */
[----:B------:R-:W-:Y:S01]  /*b270*/  ISETP.GE.U32.AND P3, PT, R6, 0x7ffffeb0, PT ;  /* 0x7ffffeb00600780c */ /* 0x000fe20003f66070 */
[----:B---3--:R-:W-:Y:S01]  /*b280*/  VIADD R6, R7, 0xffffff2e ;  /* 0xffffff2e07067836 */ /* 0x008fe20000000000 */
[----:B------:R2:W-:Y:S03]  /*b290*/  LDGSTS.E [R134+0x10134], desc[UR22][R248.64], !P6 ;  /* 0x10134000f8867fae */ /* 0x0005e6000f1a1016 */
[----:B------:R-:W3:Y:S01]  /*b2a0*/  LDC R7, c[0x0][0x3a0] ;  /* 0x0000e800ff077b82 */ /* 0x000ee20000000800 */
[----:B------:R-:W-:Y:S01]  /*b2b0*/  ISETP.GE.U32.AND P6, PT, R6, 0x7ffffeaf, PT ;  /* 0x7ffffeaf0600780c */ /* 0x000fe20003fc6070 */
[----:B------:R-:W-:Y:S01]  /*b2c0*/  LDGSTS.E [R134+0x10138], desc[UR22][R246.64], !P5 ;  /* 0x10138000f6867fae */ /* 0x000fe2000e9a1016 */
[----:B----4-:R-:W-:-:S05]  /*b2d0*/  IADD3 R6, PT, PT, R8, -0xd3, RZ ;  /* 0xffffff2d08067810 */ /* 0x010fca0007ffe0ff */
[----:B------:R-:W4:Y:S01]  /*b2e0*/  LDC R8, c[0x0][0x3a0] ;  /* 0x0000e800ff087b82 */ /* 0x000f220000000800 */
[----:B------:R-:W-:Y:S01]  /*b2f0*/  ISETP.GE.U32.AND P5, PT, R6, 0x7ffffeae, PT ;  /* 0x7ffffeae0600780c */ /* 0x000fe20003fa6070 */
[----:B------:R-:W-:-:S04]  /*b300*/  IMAD.WIDE R244, R133, 0x4, R144 ;  /* 0x0000000485f47825 */ /* 0x000fc800078e0290 */
[----:B------:R-:W-:Y:S01]  /*b310*/  IMAD.WIDE R242, R133, 0x4, R146 ;  /* 0x0000000485f27825 */ /* 0x000fe200078e0292 */
[----:B------:R-:W-:Y:S03]  /*b320*/  LDGSTS.E [R134+0x1013c], desc[UR22][R244.64], !P1 ;  /* 0x1013c000f4867fae */ /* 0x000fe6000c9a1016 */
[----:B-1----:R-:W-:Y:S01]  /*b330*/  VIADD R6, R48, 0xffffff2c ;  /* 0xffffff2c30067836 */ /* 0x002fe20000000000 */
[----:B------:R1:W-:Y:S01]  /*b340*/  LDGSTS.E [R134+0x10140], desc[UR22][R242.64], !P3 ;  /* 0x10140000f2867fae */ /* 0x0003e2000d9a1016 */
[----:B------:R-:W1:Y:S03]  /*b350*/  LDC R48, c[0x0][0x3a0] ;  /* 0x0000e800ff307b82 */ /* 0x000e660000000800 */
[----:B------:R-:W-:Y:S01]  /*b360*/  ISETP.GE.U32.AND P1, PT, R6, 0x7ffffead, PT ;  /* 0x7ffffead0600780c */ /* 0x000fe20003f26070 */
[----:B---3--:R-:W-:-:S04]  /*b370*/  VIADD R6, R7, 0xffffff2b ;  /* 0xffffff2b07067836 */ /* 0x008fc80000000000 */
[----:B------:R-:W3:Y:S01]  /*b380*/  LDC R7, c[0x0][0x3a0] ;  /* 0x0000e800ff077b82 */ /* 0x000ee20000000800 */
[----:B------:R-:W-:Y:S01]  /*b390*/  ISETP.GE.U32.AND P3, PT, R6, 0x7ffffeac, PT ;  /* 0x7ffffeac0600780c */ /* 0x000fe20003f66070 */
[----:B----4-:R-:W-:-:S06]  /*b3a0*/  VIADD R6, R8, 0xffffff2a ;  /* 0xffffff2a08067836 */ /* 0x010fcc0000000000 */
[----:B------:R-:W4:Y:S01]  /*b3b0*/  LDC R8, c[0x0][0x3a0] ;  /* 0x0000e800ff087b82 */ /* 0x000f220000000800 */
[----:B------:R-:W-:-:S04]  /*b3c0*/  IMAD.WIDE R148, R133, 0x4, R148 ;  /* 0x0000000485947825 */ /* 0x000fc800078e0294 */
[C---:B------:R-:W-:Y:S01]  /*b3d0*/  IMAD.WIDE R150, R133.reuse, 0x4, R150 ;  /* 0x0000000485967825 */ /* 0x040fe200078e0296 */
[----:B------:R2:W-:Y:S01]  /*b3e0*/  LDGSTS.E [R134+0x10144], desc[UR22][R148.64], !P6 ;  /* 0x1014400094867fae */ /* 0x0005e2000f1a1016 */
[----:B------:R-:W-:Y:S02]  /*b3f0*/  ISETP.GE.U32.AND P6, PT, R6, 0x7ffffeab, PT ;  /* 0x7ffffeab0600780c */ /* 0x000fe40003fc6070 */
[----:B-1----:R-:W-:Y:S01]  /*b400*/  VIADD R6, R48, 0xffffff29 ;  /* 0xffffff2930067836 */ /* 0x002fe20000000000 */
[----:B------:R-:W-:Y:S01]  /*b410*/  LDGSTS.E [R134+0x10148], desc[UR22][R150.64], !P5 ;  /* 0x1014800096867fae */ /* 0x000fe2000e9a1016 */
[----:B------:R-:W1:Y:S01]  /*b420*/  LDC R48, c[0x0][0x3a0] ;  /* 0x0000e800ff307b82 */ /* 0x000e620000000800 */
[----:B------:R-:W-:Y:S02]  /*b430*/  IMAD.WIDE R152, R133, 0x4, R152 ;  /* 0x0000000485987825 */ /* 0x000fe400078e0298 */
[----:B------:R-:W-:Y:S02]  /*b440*/  ISETP.GE.U32.AND P5, PT, R6, 0x7ffffeaa, PT ;  /* 0x7ffffeaa0600780c */ /* 0x000fe40003fa6070 */
[----:B---3--:R-:W-:Y:S01]  /*b450*/  IADD3 R6, PT, PT, R7, -0xd8, RZ ;  /* 0xffffff2807067810 */ /* 0x008fe20007ffe0ff */
[----:B------:R-:W-:Y:S02]  /*b460*/  LDGSTS.E [R134+0x1014c], desc[UR22][R152.64], !P1 ;  /* 0x1014c00098867fae */ /* 0x000fe4000c9a1016 */
[----:B------:R-:W3:Y:S01]  /*b470*/  LDC R7, c[0x0][0x3a0] ;  /* 0x0000e800ff077b82 */ /* 0x000ee20000000800 */
[----:B------:R-:W-:Y:S01]  /*b480*/  ISETP.GE.U32.AND P1, PT, R6, 0x7ffffea9, PT ;  /* 0x7ffffea90600780c */ /* 0x000fe20003f26070 */
[----:B----4-:R-:W-:-:S06]  /*b490*/  VIADD R6, R8, 0xffffff27 ;  /* 0xffffff2708067836 */ /* 0x010fcc0000000000 */
[----:B------:R-:W4:Y:S01]  /*b4a0*/  LDC R8, c[0x0][0x3a0] ;  /* 0x0000e800ff087b82 */ /* 0x000f220000000800 */
[C---:B------:R-:W-:Y:S01]  /*b4b0*/  IMAD.WIDE R146, R133.reuse, 0x4, R154 ;  /* 0x0000000485927825 */ /* 0x040fe200078e029a */
[----:B------:R-:W-:Y:S03]  /*b4c0*/  STL.64 [R1+0x628], R2 ;  /* 0x0006280201007387 */ /* 0x000fe60000100a00 */
[C---:B------:R-:W-:Y:S01]  /*b4d0*/  IMAD.WIDE R156, R133.reuse, 0x4, R156 ;  /* 0x00000004859c7825 */ /* 0x040fe200078e029c */
[----:B------:R-:W-:Y:S01]  /*b4e0*/  LDGSTS.E [R134+0x10150], desc[UR22][R146.64], !P3 ;  /* 0x1015000092867fae */ /* 0x000fe2000d9a1016 */
[----:B------:R-:W-:Y:S02]  /*b4f0*/  ISETP.GE.U32.AND P3, PT, R6, 0x7ffffea8, PT ;  /* 0x7ffffea80600780c */ /* 0x000fe40003f66070 */
[----:B-1----:R-:W-:Y:S01]  /*b500*/  VIADD R6, R48, 0xffffff26 ;  /* 0xffffff2630067836 */ /* 0x002fe20000000000 */
[----:B------:R-:W-:Y:S01]  /*b510*/  STL.64 [R1+0x630], R250 ;  /* 0x000630fa01007387 */ /* 0x000fe20000100a00 */
[----:B------:R-:W1:Y:S01]  /*b520*/  LDC R48, c[0x0][0x3a0] ;  /* 0x0000e800ff307b82 */ /* 0x000e620000000800 */
[----:B------:R-:W-:-:S02]  /*b530*/  IMAD.WIDE R158, R133, 0x4, R158 ;  /* 0x00000004859e7825 */ /* 0x000fc400078e029e */
[----:B------:R-:W-:Y:S04]  /*b540*/  STL.64 [R1+0x638], R248 ;  /* 0x000638f801007387 */ /* 0x000fe80000100a00 */
[----:B------:R-:W-:Y:S01]  /*b550*/  LDGSTS.E [R134+0x10154], desc[UR22][R156.64], !P6 ;  /* 0x101540009c867fae */ /* 0x000fe2000f1a1016 */
[----:B------:R-:W-:Y:S01]  /*b560*/  ISETP.GE.U32.AND P6, PT, R6, 0x7ffffea7, PT ;  /* 0x7ffffea70600780c */ /* 0x000fe20003fc6070 */
[----:B---3--:R-:W-:Y:S02]  /*b570*/  VIADD R6, R7, 0xffffff25 ;  /* 0xffffff2507067836 */ /* 0x008fe40000000000 */
[----:B------:R-:W-:Y:S01]  /*b580*/  STL.64 [R1+0x640], R246 ;  /* 0x000640f601007387 */ /* 0x000fe20000100a00 */
[----:B------:R-:W3:Y:S03]  /*b590*/  LDC R7, c[0x0][0x3a0] ;  /* 0x0000e800ff077b82 */ /* 0x000ee60000000800 */
[----:B------:R-:W-:Y:S04]  /*b5a0*/  STL.64 [R1+0x648], R244 ;  /* 0x000648f401007387 */ /* 0x000fe80000100a00 */
[----:B------:R-:W-:Y:S04]  /*b5b0*/  STL.64 [R1+0x650], R242 ;  /* 0x000650f201007387 */ /* 0x000fe80000100a00 */
[----:B------:R1:W-:Y:S04]  /*b5c0*/  STL.64 [R1+0x658], R148 ;  /* 0x0006589401007387 */ /* 0x0003e80000100a00 */
[----:B------:R-:W2:Y:S04]  /*b5d0*/  LDL.LU.64 R68, [R1+0xf8] ;  /* 0x0000f80001447983 */ /* 0x000ea80000300a00 */
[----:B------:R-:W-:Y:S01]  /*b5e0*/  LDGSTS.E [R134+0x10158], desc[UR22][R158.64], !P5 ;  /* 0x101580009e867fae */ /* 0x000fe2000e9a1016 */
[----:B------:R-:W-:Y:S01]  /*b5f0*/  ISETP.GE.U32.AND P5, PT, R6, 0x7ffffea6, PT ;  /* 0x7ffffea60600780c */ /* 0x000fe20003fa6070 */
[----:B----4-:R-:W-:-:S02]  /*b600*/  VIADD R6, R8, 0xffffff24 ;  /* 0xffffff2408067836 */ /* 0x010fc40000000000 */
[----:B------:R-:W4:Y:S01]  /*b610*/  LDL.LU.64 R66, [R1+0x100] ;  /* 0x0001000001427983 */ /* 0x000f220000300a00 */
[----:B------:R-:W3:Y:S03]  /*b620*/  LDC R8, c[0x0][0x3a0] ;  /* 0x0000e800ff087b82 */ /* 0x000ee60000000800 */
[----:B------:R-:W2:Y:S01]  /*b630*/  LDL.LU.64 R58, [R1+0x108] ;  /* 0x00010800013a7983 */ /* 0x000ea20000300a00 */
[----:B------:R-:W-:-:S03]  /*b640*/  IMAD.WIDE R144, R133, 0x4, R160 ;  /* 0x0000000485907825 */ /* 0x000fc600078e02a0 */
[----:B------:R-:W2:Y:S01]  /*b650*/  LDL.LU.64 R64, [R1+0x110] ;  /* 0x0001100001407983 */ /* 0x000ea20000300a00 */
[----:B------:R-:W-:-:S03]  /*b660*/  IMAD.WIDE R162, R133, 0x4, R162 ;  /* 0x0000000485a27825 */ /* 0x000fc600078e02a2 */
[----:B------:R-:W-:Y:S01]  /*b670*/  LDGSTS.E [R134+0x1015c], desc[UR22][R144.64], !P1 ;  /* 0x1015c00090867fae */ /* 0x000fe2000c9a1016 */
[----:B------:R-:W-:Y:S02]  /*b680*/  ISETP.GE.U32.AND P1, PT, R6, 0x7ffffea5, PT ;  /* 0x7ffffea50600780c */ /* 0x000fe40003f26070 */
[----:B-1----:R-:W-:Y:S01]  /*b690*/  IADD3 R6, PT, PT, R48, -0xdd, RZ ;  /* 0xffffff2330067810 */ /* 0x002fe20007ffe0ff */
[----:B------:R-:W-:Y:S01]  /*b6a0*/  LDGSTS.E [R134+0x10160], desc[UR22][R162.64], !P3 ;  /* 0x10160000a2867fae */ /* 0x000fe2000d9a1016 */
[----:B------:R-:W1:Y:S01]  /*b6b0*/  LDC R48, c[0x0][0x3a0] ;  /* 0x0000e800ff307b82 */ /* 0x000e620000000800 */
[----:B------:R-:W-:Y:S01]  /*b6c0*/  IMAD.WIDE R164, R133, 0x4, R164 ;  /* 0x0000000485a47825 */ /* 0x000fe200078e02a4 */
[----:B------:R-:W-:Y:S01]  /*b6d0*/  ISETP.GE.U32.AND P3, PT, R6, 0x7ffffea4, PT ;  /* 0x7ffffea40600780c */ /* 0x000fe20003f66070 */
[----:B------:R-:W2:Y:S02]  /*b6e0*/  LDL.LU.64 R62, [R1+0x118] ;  /* 0x00011800013e7983 */ /* 0x000ea40000300a00 */
[----:B---3--:R-:W-:-:S02]  /*b6f0*/  VIADD R6, R7, 0xffffff22 ;  /* 0xffffff2207067836 */ /* 0x008fc40000000000 */
[----:B------:R-:W-:Y:S01]  /*b700*/  LDGSTS.E [R134+0x10164], desc[UR22][R164.64], !P6 ;  /* 0x10164000a4867fae */ /* 0x000fe2000f1a1016 */
[----:B------:R-:W3:Y:S02]  /*b710*/  LDC R7, c[0x0][0x3a0] ;  /* 0x0000e800ff077b82 */ /* 0x000ee40000000800 */
[----:B------:R-:W-:Y:S01]  /*b720*/  ISETP.GE.U32.AND P6, PT, R6, 0x7ffffea3, PT ;  /* 0x7ffffea30600780c */ /* 0x000fe20003fc6070 */
[----:B------:R-:W-:Y:S01]  /*b730*/  VIADD R6, R8, 0xffffff21 ;  /* 0xffffff2108067836 */ /* 0x000fe20000000000 */
[----:B------:R-:W2:Y:S04]  /*b740*/  LDL.LU.64 R60, [R1+0x120] ;  /* 0x00012000013c7983 */ /* 0x000ea80000300a00 */
[----:B------:R-:W3:Y:S01]  /*b750*/  LDC R8, c[0x0][0x3a0] ;  /* 0x0000e800ff087b82 */ /* 0x000ee20000000800 */
[C---:B------:R-:W-:Y:S01]  /*b760*/  IMAD.WIDE R166, R133.reuse, 0x4, R166 ;  /* 0x0000000485a67825 */ /* 0x040fe200078e02a6 */
[----:B------:R-:W2:Y:S03]  /*b770*/  LDL.LU.64 R56, [R1+0x128] ;  /* 0x0001280001387983 */ /* 0x000ea60000300a00 */
[----:B------:R-:W-:Y:S01]  /*b780*/  IMAD.WIDE R168, R133, 0x4, R168 ;  /* 0x0000000485a87825 */ /* 0x000fe200078e02a8 */
[----:B------:R-:W-:Y:S01]  /*b790*/  LDGSTS.E [R134+0x10168], desc[UR22][R166.64], !P5 ;  /* 0x10168000a6867fae */ /* 0x000fe2000e9a1016 */
[----:B------:R-:W-:-:S02]  /*b7a0*/  ISETP.GE.U32.AND P5, PT, R6, 0x7ffffea2, PT ;  /* 0x7ffffea20600780c */ /* 0x000fc40003fa6070 */
[----:B-1----:R-:W-:Y:S01]  /*b7b0*/  VIADD R6, R48, 0xffffff20 ;  /* 0xffffff2030067836 */ /* 0x002fe20000000000 */
[----:B------:R-:W-:Y:S01]  /*b7c0*/  LDGSTS.E [R134+0x1016c], desc[UR22][R168.64], !P1 ;  /* 0x1016c000a8867fae */ /* 0x000fe2000c9a1016 */
[----:B------:R-:W1:Y:S01]  /*b7d0*/  LDC R48, c[0x0][0x3a0] ;  /* 0x0000e800ff307b82 */ /* 0x000e620000000800 */
[----:B------:R-:W-:Y:S02]  /*b7e0*/  IMAD.WIDE R170, R133, 0x4, R170 ;  /* 0x0000000485aa7825 */ /* 0x000fe400078e02aa */
[----:B------:R-:W-:Y:S01]  /*b7f0*/  ISETP.GE.U32.AND P1, PT, R6, 0x7ffffea1, PT ;  /* 0x7ffffea10600780c */ /* 0x000fe20003f26070 */
[----:B------:R-:W2:Y:S01]  /*b800*/  LDL.LU.64 R54, [R1+0x130] ;  /* 0x0001300001367983 */ /* 0x000ea20000300a00 */
[----:B---3--:R-:W-:-:S03]  /*b810*/  VIADD R6, R7, 0xffffff1f ;  /* 0xffffff1f07067836 */ /* 0x008fc60000000000 */
[----:B------:R-:W3:Y:S01]  /*b820*/  LDC R7, c[0x0][0x3a0] ;  /* 0x0000e800ff077b82 */ /* 0x000ee20000000800 */
[----:B------:R-:W-:Y:S01]  /*b830*/  LDGSTS.E [R134+0x10170], desc[UR22][R170.64], !P3 ;  /* 0x10170000aa867fae */ /* 0x000fe2000d9a1016 */
[----:B------:R-:W-:Y:S02]  /*b840*/  ISETP.GE.U32.AND P3, PT, R6, 0x7ffffea0, PT ;  /* 0x7ffffea00600780c */ /* 0x000fe40003f66070 */
[----:B------:R-:W-:Y:S01]  /*b850*/  IADD3 R6, PT, PT, R8, -0xe2, RZ ;  /* 0xffffff1e08067810 */ /* 0x000fe20007ffe0ff */
[C---:B------:R-:W-:Y:S01]  /*b860*/  IMAD.WIDE R172, R133.reuse, 0x4, R172 ;  /* 0x0000000485ac7825 */ /* 0x040fe200078e02ac */
[----:B------:R-:W2:Y:S02]  /*b870*/  LDL.LU.64 R52, [R1+0x138] ;  /* 0x0001380001347983 */ /* 0x000ea40000300a00 */
[----:B------:R-:W3:Y:S01]  /*b880*/  LDC R8, c[0x0][0x3a0] ;  /* 0x0000e800ff087b82 */ /* 0x000ee20000000800 */
[----:B------:R-:W-:Y:S01]  /*b890*/  IMAD.WIDE R174, R133, 0x4, R174 ;  /* 0x0000000485ae7825 */ /* 0x000fe200078e02ae */
[----:B------:R-:W-:Y:S01]  /*b8a0*/  LDGSTS.E [R134+0x10174], desc[UR22][R172.64], !P6 ;  /* 0x10174000ac867fae */ /* 0x000fe2000f1a1016 */
[----:B------:R-:W-:-:S02]  /*b8b0*/  ISETP.GE.U32.AND P6, PT, R6, 0x7ffffe9f, PT ;  /* 0x7ffffe9f0600780c */ /* 0x000fc40003fc6070 */
[----:B------:R-:W-:Y:S01]  /*b8c0*/  IMAD.WIDE R176, R133, 0x4, R176 ;  /* 0x0000000485b07825 */ /* 0x000fe200078e02b0 */
[----:B------:R-:W-:Y:S03]  /*b8d0*/  LDGSTS.E [R134+0x10178], desc[UR22][R174.64], !P5 ;  /* 0x10178000ae867fae */ /* 0x000fe6000e9a1016 */
[----:B-1----:R-:W-:Y:S01]  /*b8e0*/  VIADD R6, R48, 0xffffff1d ;  /* 0xffffff1d30067836 */ /* 0x002fe20000000000 */
[----:B------:R-:W-:Y:S01]  /*b8f0*/  LDGSTS.E [R134+0x1017c], desc[UR22][R176.64], !P1 ;  /* 0x1017c000b0867fae */ /* 0x000fe2000c9a1016 */
[----:B------:R-:W1:Y:S03]  /*b900*/  LDC R48, c[0x0][0x3a0] ;  /* 0x0000e800ff307b82 */ /* 0x000e660000000800 */
[----:B------:R-:W-:Y:S01]  /*b910*/  ISETP.GE.U32.AND P5, PT, R6, 0x7ffffe9e, PT ;  /* 0x7ffffe9e0600780c */ /* 0x000fe20003fa6070 */
[----:B---3--:R-:W-:-:S04]  /*b920*/  VIADD R6, R7, 0xffffff1c ;  /* 0xffffff1c07067836 */ /* 0x008fc80000000000 */
[----:B------:R-:W3:Y:S01]  /*b930*/  LDC R7, c[0x0][0x3a0] ;  /* 0x0000e800ff077b82 */ /* 0x000ee20000000800 */
[----:B------:R-:W-:Y:S01]  /*b940*/  ISETP.GE.U32.AND P1, PT, R6, 0x7ffffe9d, PT ;  /* 0x7ffffe9d0600780c */ /* 0x000fe20003f26070 */
[----:B------:R-:W-:-:S06]  /*b950*/  VIADD R6, R8, 0xffffff1b ;  /* 0xffffff1b08067836 */ /* 0x000fcc0000000000 */
[----:B------:R-:W3:Y:S01]  /*b960*/  LDC R8, c[0x0][0x3a0] ;  /* 0x0000e800ff087b82 */ /* 0x000ee20000000800 */
[----:B------:R-:W-:-:S04]  /*b970*/  IMAD.WIDE R178, R133, 0x4, R178 ;  /* 0x0000000485b27825 */ /* 0x000fc800078e02b2 */
[C---:B------:R-:W-:Y:S01]  /*b980*/  IMAD.WIDE R180, R133.reuse, 0x4, R180 ;  /* 0x0000000485b47825 */ /* 0x040fe200078e02b4 */
[----:B------:R-:W-:Y:S01]  /*b990*/  LDGSTS.E [R134+0x10180], desc[UR22][R178.64], !P3 ;  /* 0x10180000b2867fae */ /* 0x000fe2000d9a1016 */
        /* <DEDUP_REMOVED lines=21> */
[----:B---3--:R-:W-:Y:S01]  /*baf0*/  VIADD R6, R7, 0xffffff16 ;  /* 0xffffff1607067836 */ /* 0x008fe20000000000 */
[----:B------:R-:W-:Y:S02]  /*bb00*/  LDGSTS.E [R134+0x10194], desc[UR22][R188.64], !P6 ;  /* 0x10194000bc867fae */ /* 0x000fe4000f1a1016 */
[----:B------:R-:W3:Y:S02]  /*bb10*/  LDC R7, c[0x0][0x3a0] ;  /* 0x0000e800ff077b82 */ /* 0x000ee40000000800 */
[----:B------:R-:W-:Y:S01]  /*bb20*/  ISETP.GE.U32.AND P6, PT, R6, 0x7ffffe97, PT ;  /* 0x7ffffe970600780c */ /* 0x000fe20003fc6070 */
[----:B------:R-:W-:-:S05]  /*bb30*/  VIADD R6, R8, 0xffffff15 ;  /* 0xffffff1508067836 */ /* 0x000fca0000000000 */
[----:B------:R-:W4:Y:S01]  /*bb40*/  LDC R8, c[0x0][0x3a0] ;  /* 0x0000e800ff087b82 */ /* 0x000f220000000800 */
[----:B------:R-:W-:-:S04]  /*bb50*/  IMAD.WIDE R190, R133, 0x4, R190 ;  /* 0x0000000485be7825 */ /* 0x000fc800078e02be */
[C---:B------:R-:W-:Y:S01]  /*bb60*/  IMAD.WIDE R192, R133.reuse, 0x4, R192 ;  /* 0x0000000485c07825 */ /* 0x040fe200078e02c0 */
[----:B------:R-:W-:Y:S01]  /*bb70*/  LDGSTS.E [R134+0x10198], desc[UR22][R190.64], !P5 ;  /* 0x10198000be867fae */ /* 0x000fe2000e9a1016 */
[----:B------:R-:W-:Y:S02]  /*bb80*/  ISETP.GE.U32.AND P5, PT, R6, 0x7ffffe96, PT ;  /* 0x7ffffe960600780c */ /* 0x000fe40003fa6070 */
[----:B-1----:R-:W-:Y:S01]  /*bb90*/  IADD3 R6, PT, PT, R48, -0xec, RZ ;  /* 0xffffff1430067810 */ /* 0x002fe20007ffe0ff */
[----:B------:R-:W-:Y:S01]  /*bba0*/  LDGSTS.E [R134+0x1019c], desc[UR22][R192.64], !P1 ;  /* 0x1019c000c0867fae */ /* 0x000fe2000c9a1016 */
[----:B------:R-:W1:Y:S01]  /*bbb0*/  LDC R48, c[0x0][0x3a0] ;  /* 0x0000e800ff307b82 */ /* 0x000e620000000800 */
[----:B------:R-:W-:Y:S01]  /*bbc0*/  IMAD.WIDE R194, R133, 0x4, R194 ;  /* 0x0000000485c27825 */ /* 0x000fe200078e02c2 */
[----:B------:R-:W-:-:S03]  /*bbd0*/  ISETP.GE.U32.AND P1, PT, R6, 0x7ffffe95, PT ;  /* 0x7ffffe950600780c */ /* 0x000fc60003f26070 */
[----:B---3--:R-:W-:Y:S01]  /*bbe0*/  VIADD R6, R7, 0xffffff13 ;  /* 0xffffff1307067836 */ /* 0x008fe20000000000 */
[----:B------:R-:W-:Y:S02]  /*bbf0*/  LDGSTS.E [R134+0x101a0], desc[UR22][R194.64], !P3 ;  /* 0x101a0000c2867fae */ /* 0x000fe4000d9a1016 */
[----:B------:R-:W3:Y:S02]  /*bc00*/  LDC R7, c[0x0][0x3a0] ;  /* 0x0000e800ff077b82 */ /* 0x000ee40000000800 */
[----:B------:R-:W-:Y:S01]  /*bc10*/  ISETP.GE.U32.AND P3, PT, R6, 0x7ffffe94, PT ;  /* 0x7ffffe940600780c */ /* 0x000fe20003f66070 */
[----:B----4-:R-:W-:-:S05]  /*bc20*/  VIADD R6, R8, 0xffffff12 ;  /* 0xffffff1208067836 */ /* 0x010fca0000000000 */
[----:B------:R-:W4:Y:S01]  /*bc30*/  LDC R8, c[0x0][0x3a0] ;  /* 0x0000e800ff087b82 */ /* 0x000f220000000800 */
        /* <DEDUP_REMOVED lines=12> */
[----:B------:R-:W-:-:S02]  /*bd00*/  ISETP.GE.U32.AND P1, PT, R6, 0x7ffffe91, PT ;  /* 0x7ffffe910600780c */ /* 0x000fc40003f26070 */
[----:B----4-:R-:W-:-:S04]  /*bd10*/  IADD3 R6, PT, PT, R8, -0xf1, RZ ;  /* 0xffffff0f08067810 */ /* 0x010fc80007ffe0ff */
[----:B------:R-:W4:Y:S01]  /*bd20*/  LDC R8, c[0x0][0x3a0] ;  /* 0x0000e800ff087b82 */ /* 0x000f220000000800 */
[----:B------:R-:W-:-:S04]  /*bd30*/  IMAD.WIDE R202, R133, 0x4, R202 ;  /* 0x0000000485ca7825 */ /* 0x000fc800078e02ca */
[C---:B------:R-:W-:Y:S01]  /*bd40*/  IMAD.WIDE R204, R133.reuse, 0x4, R204 ;  /* 0x0000000485cc7825 */ /* 0x040fe200078e02cc */
[----:B------:R-:W-:Y:S01]  /*bd50*/  LDGSTS.E [R134+0x101b0], desc[UR22][R202.64], !P3 ;  /* 0x101b0000ca867fae */ /* 0x000fe2000d9a1016 */
[----:B------:R-:W-:Y:S02]  /*bd60*/  ISETP.GE.U32.AND P3, PT, R6, 0x7ffffe90, PT ;  /* 0x7ffffe900600780c */ /* 0x000fe40003f66070 */
[----:B-1----:R-:W-:Y:S01]  /*bd70*/  VIADD R6, R48, 0xffffff0e ;  /* 0xffffff0e30067836 */ /* 0x002fe20000000000 */
[----:B------:R-:W-:Y:S01]  /*bd80*/  LDGSTS.E [R134+0x101b4], desc[UR22][R204.64], !P6 ;  /* 0x101b4000cc867fae */ /* 0x000fe2000f1a1016 */
[----:B------:R-:W-:Y:S01]  /*bd90*/  IMAD.WIDE R206, R133, 0x4, R206 ;  /* 0x0000000485ce7825 */ /* 0x000fe200078e02ce */
[----:B------:R-:W1:Y:S02]  /*bda0*/  LDC R48, c[0x0][0x3a0] ;  /* 0x0000e800ff307b82 */ /* 0x000e640000000800 */
[----:B------:R-:W-:Y:S01]  /*bdb0*/  ISETP.GE.U32.AND P6, PT, R6, 0x7ffffe8f, PT ;  /* 0x7ffffe8f0600780c */ /* 0x000fe20003fc6070 */
[----:B---3--:R-:W-:Y:S01]  /*bdc0*/  VIADD R6, R7, 0xffffff0d ;  /* 0xffffff0d07067836 */ /* 0x008fe20000000000 */
[----:B------:R-:W-:Y:S04]  /*bdd0*/  LDGSTS.E [R134+0x101b8], desc[UR22][R206.64], !P5 ;  /* 0x101b8000ce867fae */ /* 0x000fe8000e9a1016 */
[----:B------:R-:W3:Y:S01]  /*bde0*/  LDC R7, c[0x0][0x3a0] ;  /* 0x0000e800ff077b82 */ /* 0x000ee20000000800 */
[----:B------:R-:W-:Y:S01]  /*bdf0*/  ISETP.GE.U32.AND P5, PT, R6, 0x7ffffe8e, PT ;  /* 0x7ffffe8e0600780c */ /* 0x000fe20003fa6070 */
[----:B------:R-:W-:-:S04]  /*be00*/  IMAD.WIDE R208, R133, 0x4, R208 ;  /* 0x0000000485d07825 */ /* 0x000fc800078e02d0 */
[----:B----4-:R-:W-:Y:S01]  /*be10*/  VIADD R6, R8, 0xffffff0c ;  /* 0xffffff0c08067836 */ /* 0x010fe20000000000 */
[----:B------:R-:W-:Y:S01]  /*be20*/  LDGSTS.E [R134+0x101bc], desc[UR22][R208.64], !P1 ;  /* 0x101bc000d0867fae */ /* 0x000fe2000c9a1016 */
[----:B------:R-:W-:Y:S01]  /*be30*/  IMAD.WIDE R210, R133, 0x4, R210 ;  /* 0x0000000485d27825 */ /* 0x000fe200078e02d2 */
[----:B------:R-:W4:Y:S02]  /*be40*/  LDC R8, c[0x0][0x3a0] ;  /* 0x0000e800ff087b82 */ /* 0x000f240000000800 */
[----:B------:R-:W-:Y:S01]  /*be50*/  ISETP.GE.U32.AND P1, PT, R6, 0x7ffffe8d, PT ;  /* 0x7ffffe8d0600780c */ /* 0x000fe20003f26070 */
[----:B------:R-:W-:Y:S01]  /*be60*/  VIADD R6, R49, 0xffffff0b ;  /* 0xffffff0b31067836 */ /* 0x000fe20000000000 */
[----:B------:R-:W-:Y:S04]  /*be70*/  LDGSTS.E [R134+0x101c0], desc[UR22][R210.64], !P3 ;  /* 0x101c0000d2867fae */ /* 0x000fe8000d9a1016 */
[----:B------:R-:W2:Y:S01]  /*be80*/  LDC R49, c[0x0][0x3a0] ;  /* 0x0000e800ff317b82 */ /* 0x000ea20000000800 */
[----:B------:R-:W-:Y:S01]  /*be90*/  IMAD.WIDE R212, R133, 0x4, R212 ;  /* 0x0000000485d47825 */ /* 0x000fe200078e02d4 */
[----:B------:R-:W-:-:S03]  /*bea0*/  ISETP.GE.U32.AND P3, PT, R6, 0x7ffffe8c, PT ;  /* 0x7ffffe8c0600780c */ /* 0x000fc60003f66070 */
[----:B------:R-:W-:Y:S01]  /*beb0*/  IMAD.WIDE R214, R133, 0x4, R214 ;  /* 0x0000000485d67825 */ /* 0x000fe200078e02d6 */
[----:B------:R-:W-:Y:S01]  /*bec0*/  LDGSTS.E [R134+0x101c4], desc[UR22][R212.64], !P6 ;  /* 0x101c4000d4867fae */ /* 0x000fe2000f1a1016 */
[----:B---3--:R-:W-:Y:S02]  /*bed0*/  IADD3 R6, PT, PT, R7, -0xf6, RZ ;  /* 0xffffff0a07067810 */ /* 0x008fe40007ffe0ff */
[----:B------:R-:W3:Y:S01]  /*bee0*/  LDC R7, c[0x0][0x3a0] ;  /* 0x0000e800ff077b82 */ /* 0x000ee20000000800 */
[----:B------:R-:W-:Y:S01]  /*bef0*/  LDGSTS.E [R134+0x101c8], desc[UR22][R214.64], !P5 ;  /* 0x101c8000d6867fae */ /* 0x000fe2000e9a1016 */
[----:B------:R-:W-:Y:S01]  /*bf00*/  ISETP.GE.U32.AND P6, PT, R6, 0x7ffffe8b, PT ;  /* 0x7ffffe8b0600780c */ /* 0x000fe20003fc6070 */
[----:B-1----:R-:W-:Y:S02]  /*bf10*/  VIADD R6, R48, 0xffffff09 ;  /* 0xffffff0930067836 */ /* 0x002fe40000000000 */
[----:B------:R-:W-:-:S03]  /*bf20*/  IMAD.WIDE R216, R133, 0x4, R216 ;  /* 0x0000000485d87825 */ /* 0x000fc600078e02d8 */
[----:B------:R-:W-:Y:S01]  /*bf30*/  ISETP.GE.U32.AND P5, PT, R6, 0x7ffffe8a, PT ;  /* 0x7ffffe8a0600780c */ /* 0x000fe20003fa6070 */
[----:B------:R-:W1:Y:S01]  /*bf40*/  LDC R48, c[0x0][0x3a0] ;  /* 0x0000e800ff307b82 */ /* 0x000e620000000800 */
[----:B------:R-:W-:Y:S01]  /*bf50*/  LDGSTS.E [R134+0x101cc], desc[UR22][R216.64], !P1 ;  /* 0x101cc000d8867fae */ /* 0x000fe2000c9a1016 */
[----:B--2---:R-:W-:Y:S02]  /*bf60*/  VIADD R6, R49, 0xffffff08 ;  /* 0xffffff0831067836 */ /* 0x004fe40000000000 */
[----:B------:R-:W-:-:S04]  /*bf70*/  IMAD.WIDE R218, R133, 0x4, R218 ;  /* 0x0000000485da7825 */ /* 0x000fc800078e02da */
[----:B------:R-:W2:Y:S01]  /*bf80*/  LDC R49, c[0x0][0x3a0] ;  /* 0x0000e800ff317b82 */ /* 0x000ea20000000800 */
[----:B------:R-:W-:Y:S01]  /*bf90*/  ISETP.GE.U32.AND P1, PT, R6, 0x7ffffe89, PT ;  /* 0x7ffffe890600780c */ /* 0x000fe20003f26070 */
[----:B----4-:R-:W-:Y:S01]  /*bfa0*/  VIADD R6, R8, 0xffffff07 ;  /* 0xffffff0708067836 */ /* 0x010fe20000000000 */
[----:B------:R-:W-:Y:S05]  /*bfb0*/  LDGSTS.E [R134+0x101d0], desc[UR22][R218.64], !P3 ;  /* 0x101d0000da867fae */ /* 0x000fea000d9a1016 */
[----:B------:R-:W4:Y:S01]  /*bfc0*/  LDC R8, c[0x0][0x3a0] ;  /* 0x0000e800ff087b82 */ /* 0x000f220000000800 */
[----:B------:R-:W-:Y:S01]  /*bfd0*/  ISETP.GE.U32.AND P3, PT, R6, 0x7ffffe88, PT ;  /* 0x7ffffe880600780c */ /* 0x000fe20003f66070 */
[----:B------:R-:W-:-:S04]  /*bfe0*/  IMAD.WIDE R220, R133, 0x4, R220 ;  /* 0x0000000485dc7825 */ /* 0x000fc800078e02dc */
[----:B---3--:R-:W-:Y:S01]  /*bff0*/  VIADD R6, R7, 0xffffff06 ;  /* 0xffffff0607067836 */ /* 0x008fe20000000000 */
[----:B------:R-:W-:Y:S01]  /*c000*/  LDGSTS.E [R134+0x101d4], desc[UR22][R220.64], !P6 ;  /* 0x101d4000dc867fae */ /* 0x000fe2000f1a1016 */
[----:B------:R-:W3:Y:S01]  /*c010*/  LDC R7, c[0x0][0x3a0] ;  /* 0x0000e800ff077b82 */ /* 0x000ee20000000800 */
[----:B------:R-:W-:Y:S02]  /*c020*/  IMAD.WIDE R222, R133, 0x4, R222 ;  /* 0x0000000485de7825 */ /* 0x000fe400078e02de */
[----:B------:R-:W-:Y:S02]  /*c030*/  ISETP.GE.U32.AND P6, PT, R6, 0x7ffffe87, PT ;  /* 0x7ffffe870600780c */ /* 0x000fe40003fc6070 */
[----:B-1----:R-:W-:Y:S01]  /*c040*/  IADD3 R6, PT, PT, R48, -0xfb, RZ ;  /* 0xffffff0530067810 */ /* 0x002fe20007ffe0ff */
[----:B------:R-:W-:Y:S02]  /*c050*/  LDGSTS.E [R134+0x101d8], desc[UR22][R222.64], !P5 ;  /* 0x101d8000de867fae */ /* 0x000fe4000e9a1016 */
[----:B------:R-:W1:Y:S01]  /*c060*/  LDC R48, c[0x0][0x3a0] ;  /* 0x0000e800ff307b82 */ /* 0x000e620000000800 */
[----:B------:R-:W-:Y:S01]  /*c070*/  ISETP.GE.U32.AND P5, PT, R6, 0x7ffffe86, PT ;  /* 0x7ffffe860600780c */ /* 0x000fe20003fa6070 */
[----:B----4-:R-:W-:-:S06]  /*c080*/  VIADD R6, R8, 0xffffff04 ;  /* 0xffffff0408067836 */ /* 0x010fcc0000000000 */
[----:B------:R-:W4:Y:S01]  /*c090*/  LDC R8, c[0x0][0x3a0] ;  /* 0x0000e800ff087b82 */ /* 0x000f220000000800 */
[----:B------:R-:W-:-:S04]  /*c0a0*/  IMAD.WIDE R224, R133, 0x4, R224 ;  /* 0x0000000485e07825 */ /* 0x000fc800078e02e0 */
[----:B------:R-:W-:Y:S01]  /*c0b0*/  IMAD.WIDE R226, R133, 0x4, R226 ;  /* 0x0000000485e27825 */ /* 0x000fe200078e02e2 */
[----:B------:R-:W-:Y:S01]  /*c0c0*/  LDGSTS.E [R134+0x101dc], desc[UR22][R224.64], !P1 ;  /* 0x101dc000e0867fae */ /* 0x000fe2000c9a1016 */
[----:B------:R-:W-:Y:S02]  /*c0d0*/  ISETP.GE.U32.AND P1, PT, R6, 0x7ffffe85, PT ;  /* 0x7ffffe850600780c */ /* 0x000fe40003f26070 */
[----:B---3--:R-:W-:Y:S01]  /*c0e0*/  VIADD R6, R7, 0xffffff03 ;  /* 0xffffff0307067836 */ /* 0x008fe20000000000 */
[----:B------:R-:W-:Y:S01]  /*c0f0*/  LDGSTS.E [R134+0x101e0], desc[UR22][R226.64], !P3 ;  /* 0x101e0000e2867fae */ /* 0x000fe2000d9a1016 */
[----:B------:R-:W-:-:S03]  /*c100*/  IMAD.WIDE R228, R133, 0x4, R228 ;  /* 0x0000000485e47825 */ /* 0x000fc600078e02e4 */
[----:B------:R-:W-:Y:S01]  /*c110*/  ISETP.GE.U32.AND P3, PT, R6, 0x7ffffe84, PT ;  /* 0x7ffffe840600780c */ /* 0x000fe20003f66070 */
[----:B--2---:R-:W-:Y:S01]  /*c120*/  VIADD R6, R49, 0xffffff02 ;  /* 0xffffff0231067836 */ /* 0x004fe20000000000 */
[----:B------:R-:W-:Y:S01]  /*c130*/  LDGSTS.E [R134+0x101e4], desc[UR22][R228.64], !P6 ;  /* 0x101e4000e4867fae */ /* 0x000fe2000f1a1016 */
[----:B------:R-:W-:-:S04]  /*c140*/  IMAD.WIDE R230, R133, 0x4, R230 ;  /* 0x0000000485e67825 */ /* 0x000fc800078e02e6 */
[----:B------:R-:W-:Y:S01]  /*c150*/  IMAD.WIDE R232, R133, 0x4, R232 ;  /* 0x0000000485e87825 */ /* 0x000fe200078e02e8 */
[----:B------:R-:W-:Y:S01]  /*c160*/  ISETP.GE.U32.AND P6, PT, R6, 0x7ffffe83, PT ;  /* 0x7ffffe830600780c */ /* 0x000fe20003fc6070 */
[----:B------:R-:W-:Y:S01]  /*c170*/  LDGSTS.E [R134+0x101e8], desc[UR22][R230.64], !P5 ;  /* 0x101e8000e6867fae */ /* 0x000fe2000e9a1016 */
[----:B----4-:R-:W-:Y:S01]  /*c180*/  IADD3 R7, PT, PT, R8, -0x100, RZ ;  /* 0xffffff0008077810 */ /* 0x010fe20007ffe0ff */
[----:B-1----:R-:W-:Y:S01]  /*c190*/  VIADD R6, R48, 0xffffff01 ;  /* 0xffffff0130067836 */ /* 0x002fe20000000000 */
[----:B------:R-:W1:Y:S01]  /*c1a0*/  LDC R8, c[0x0][0x3a0] ;  /* 0x0000e800ff087b82 */ /* 0x000e620000000800 */
[----:B------:R-:W-:Y:S01]  /*c1b0*/  LDGSTS.E [R134+0x101ec], desc[UR22][R232.64], !P1 ;  /* 0x101ec000e8867fae */ /* 0x000fe2000c9a1016 */
[----:B------:R-:W-:Y:S01]  /*c1c0*/  ISETP.GE.AND P1, PT, R0, R7, PT ;  /* 0x000000070000720c */ /* 0x000fe20003f26270 */
[----:B------:R-:W-:Y:S01]  /*c1d0*/  IMAD.SHL.U32 R135, R9, 0x80, RZ ;  /* 0x0000008009877824 */ /* 0x000fe200078e00ff */
[----:B------:R-:W-:Y:S02]  /*c1e0*/  ISETP.GE.U32.AND P5, PT, R6, 0x7ffffe82, PT ;  /* 0x7ffffe820600780c */ /* 0x000fe40003fa6070 */
[----:B------:R-:W-:-:S02]  /*c1f0*/  SEL R6, RZ, 0x4, P1 ;  /* 0x00000004ff067807 */ /* 0x000fc40000800000 */
[----:B------:R-:W-:Y:S01]  /*c200*/  ISETP.GT.AND P1, PT, R51, 0x17f, PT ;  /* 0x0000017f3300780c */ /* 0x000fe20003f24270 */
[----:B------:R-:W2:Y:S01]  /*c210*/  LDC R48, c[0x0][0x3a0] ;  /* 0x0000e800ff307b82 */ /* 0x000ea20000000800 */
[----:B------:R-:W3:Y:S01]  /*c220*/  LDL.LU.64 R50, [R1+0x140] ;  /* 0x0001400001327983 */ /* 0x000ee20000300a00 */
[----:B------:R-:W-:-:S03]  /*c230*/  IMAD.WIDE R86, R135, 0x4, R58 ;  /* 0x0000000487567825 */ /* 0x000fc600078e023a */
[----:B------:R-:W4:Y:S01]  /*c240*/  LDL.LU.64 R58, [R1+0x148] ;  /* 0x00014800013a7983 */ /* 0x000f220000300a00 */
        /* <DEDUP_REMOVED lines=8> */
[----:B------:R-:W-:Y:S02]  /*c2d0*/  SEL R6, R6, RZ, P1 ;  /* 0x000000ff06067207 */ /* 0x000fe40000800000 */
[----:B------:R-:W-:Y:S02]  /*c2e0*/  ISETP.GE.U32.AND P1, PT, R7, 0x7ffffe81, PT ;  /* 0x7ffffe810700780c */ /* 0x000fe40003f26070 */
[----:B------:R-:W2:Y:S01]  /*c2f0*/  LDC R7, c[0x0][0x3a0] ;  /* 0x0000e800ff077b82 */ /* 0x000ea20000000800 */
[----:B------:R-:W-:-:S04]  /*c300*/  IMAD.WIDE R234, R133, 0x4, R234 ;  /* 0x0000000485ea7825 */ /* 0x000fc800078e02ea */
[C---:B------:R-:W-:Y:S01]  /*c310*/  IMAD.WIDE R236, R133.reuse, 0x4, R236 ;  /* 0x0000000485ec7825 */ /* 0x040fe200078e02ec */
[----:B------:R-:W-:Y:S01]  /*c320*/  LDGSTS.E [R134+0x101f0], desc[UR22][R234.64], !P3 ;  /* 0x101f0000ea867fae */ /* 0x000fe2000d9a1016 */
[----:B------:R-:W-:Y:S02]  /*c330*/  ISETP.NE.U32.AND P3, PT, R6, RZ, PT ;  /* 0x000000ff0600720c */ /* 0x000fe40003f65070 */
[----:B-1----:R-:W-:Y:S01]  /*c340*/  VIADD R6, R8, 0xfffffeff ;  /* 0xfffffeff08067836 */ /* 0x002fe20000000000 */
[----:B------:R-:W-:Y:S01]  /*c350*/  LDGSTS.E [R134+0x101f4], desc[UR22][R236.64], !P6 ;  /* 0x101f4000ec867fae */ /* 0x000fe2000f1a1016 */
[----:B------:R-:W-:-:S03]  /*c360*/  IMAD.WIDE R238, R133, 0x4, R238 ;  /* 0x0000000485ee7825 */ /* 0x000fc600078e02ee */
[----:B------:R-:W-:Y:S01]  /*c370*/  ISETP.GE.U32.AND P6, PT, R6, 0x7ffffe80, PT ;  /* 0x7ffffe800600780c */ /* 0x000fe20003fc6070 */
[----:B--2---:R-:W-:Y:S01]  /*c380*/  VIADD R6, R48, 0xfffffefe ;  /* 0xfffffefe30067836 */ /* 0x004fe20000000000 */
[----:B------:R-:W-:Y:S01]  /*c390*/  LDGSTS.E [R134+0x101f8], desc[UR22][R238.64], !P5 ;  /* 0x101f8000ee867fae */ /* 0x000fe2000e9a1016 */
[----:B------:R-:W-:-:S03]  /*c3a0*/  IMAD.WIDE R240, R133, 0x4, R240 ;  /* 0x0000000485f07825 */ /* 0x000fc600078e02f0 */
[----:B------:R-:W-:Y:S01]  /*c3b0*/  ISETP.GE.U32.AND P5, PT, R6, 0x7ffffe7f, PT ;  /* 0x7ffffe7f0600780c */ /* 0x000fe20003fa6070 */
[----:B------:R-:W-:Y:S01]  /*c3c0*/  IMAD.WIDE R130, R135, 0x4, R10 ;  /* 0x0000000487827825 */ /* 0x000fe200078e020a */
[----:B------:R-:W-:Y:S03]  /*c3d0*/  LDGSTS.E [R134+0x101fc], desc[UR22][R240.64], !P1 ;  /* 0x101fc000f0867fae */ /* 0x000fe6000c9a1016 */
[----:B------:R-:W-:Y:S01]  /*c3e0*/  VIADD R6, R7, 0xfffffefd ;  /* 0xfffffefd07067836 */ /* 0x000fe20000000000 */
[----:B------:R-:W2:Y:S04]  /*c3f0*/  LDL.LU.64 R10, [R1+0x170] ;  /* 0x00017000010a7983 */ /* 0x000ea80000300a00 */
[----:B------:R-:W-:Y:S01]  /*c400*/  ISETP.GE.U32.AND P1, PT, R6, 0x7ffffe7e, PT ;  /* 0x7ffffe7e0600780c */ /* 0x000fe20003f26070 */
[C---:B------:R-:W-:Y:S01]  /*c410*/  IMAD.WIDE R120, R135.reuse, 0x4, R18 ;  /* 0x0000000487787825 */ /* 0x040fe200078e0212 */
[----:B------:R-:W2:Y:S04]  /*c420*/  LDL.LU.64 R6, [R1+0x178] ;  /* 0x0001780001067983 */ /* 0x000ea80000300a00 */
        /* <DEDUP_REMOVED lines=8> */
[----:B------:R-:W2:Y:S01]  /*c4b0*/  LDL.LU.64 R248, [R1+0x1c0] ;  /* 0x0001c00001f87983 */ /* 0x000ea20000300a00 */
[----:B------:R-:W-:-:S03]  /*c4c0*/  IMAD.WIDE R78, R135, 0x4, R56 ;  /* 0x00000004874e7825 */ /* 0x000fc600078e0238 */
[----:B------:R-:W2:Y:S04]  /*c4d0*/  LDL.LU.64 R250, [R1+0x1c8] ;  /* 0x0001c80001fa7983 */ /* 0x000ea80000300a00 */
[----:B------:R-:W2:Y:S01]  /*c4e0*/  LDL.LU.64 R2, [R1+0x1d8] ;  /* 0x0001d80001027983 */ /* 0x000ea20000300a00 */
[----:B------:R-:W-:-:S03]  /*c4f0*/  IMAD.WIDE R74, R135, 0x4, R52 ;  /* 0x00000004874a7825 */ /* 0x000fc600078e0234 */
[----:B------:R-:W2:Y:S01]  /*c500*/  LDL.LU.64 R72, [R1+0x1e0] ;  /* 0x0001e00001487983 */ /* 0x000ea20000300a00 */
[----:B------:R-:W-:-:S03]  /*c510*/  IMAD.WIDE R122, R135, 0x4, R16 ;  /* 0x00000004877a7825 */ /* 0x000fc600078e0210 */
[----:B------:R-:W2:Y:S01]  /*c520*/  LDL.LU.64 R70, [R1+0x1e8] ;  /* 0x0001e80001467983 */ /* 0x000ea20000300a00 */
[----:B------:R-:W-:-:S03]  /*c530*/  IMAD.WIDE R76, R135, 0x4, R54 ;  /* 0x00000004874c7825 */ /* 0x000fc600078e0236 */
[----:B------:R-:W2:Y:S01]  /*c540*/  LDL.LU.64 R56, [R1+0x1f0] ;  /* 0x0001f00001387983 */ /* 0x000ea20000300a00 */
[----:B------:R-:W-:-:S03]  /*c550*/  IMAD.WIDE R80, R135, 0x4, R60 ;  /* 0x0000000487507825 */ /* 0x000fc600078e023c */
[----:B------:R-:W0:Y:S01]  /*c560*/  LDGDEPBAR ;  /* 0x00000000000079af */ /* 0x000e220000000000 */
[----:B------:R-:W-:-:S03]  /*c570*/  IMAD.WIDE R82, R135, 0x4, R62 ;  /* 0x0000000487527825 */ /* 0x000fc600078e023e */
[----:B------:R-:W-:Y:S01]  /*c580*/  LDGSTS.E [R252+0x68000], desc[UR22][R130.64], P4 ;  /* 0x6800000082fc7fae */ /* 0x000fe2000a1a1016 */
[----:B------:R-:W-:-:S04]  /*c590*/  IMAD.WIDE R84, R135, 0x4, R64 ;  /* 0x0000000487547825 */ /* 0x000fc800078e0240 */
[----:B------:R-:W-:-:S04]  /*c5a0*/  IMAD.WIDE R114, R135, 0x4, R24 ;  /* 0x0000000487727825 */ /* 0x000fc800078e0218 */
[C---:B------:R-:W-:Y:S01]  /*c5b0*/  IMAD.WIDE R88, R135.reuse, 0x4, R66 ;  /* 0x0000000487587825 */ /* 0x040fe200078e0242 */
[----:B------:R-:W-:Y:S03]  /*c5c0*/  LDGSTS.E [R252+0x68400], desc[UR22][R114.64], P4 ;  /* 0x6840000072fc7fae */ /* 0x000fe6000a1a1016 */
[----:B------:R-:W-:-:S04]  /*c5d0*/  IMAD.WIDE R90, R135, 0x4, R68 ;  /* 0x00000004875a7825 */ /* 0x000fc800078e0244 */
[C---:B---3--:R-:W-:Y:S02]  /*c5e0*/  IMAD.WIDE R18, R135.reuse, 0x4, R50 ;  /* 0x0000000487127825 */ /* 0x048fe400078e0232 */
[----:B------:R-:W3:Y:S02]  /*c5f0*/  LDL.LU.64 R50, [R1+0x1f8] ;  /* 0x0001f80001327983 */ /* 0x000ee40000300a00 */
[C---:B----4-:R-:W-:Y:S02]  /*c600*/  IMAD.WIDE R16, R135.reuse, 0x4, R58 ;  /* 0x0000000487107825 */ /* 0x050fe400078e023a */
[----:B------:R-:W4:Y:S04]  /*c610*/  LDL.LU.64 R52, [R1+0x200] ;  /* 0x0002000001347983 */ /* 0x000f280000300a00 */
[----:B------:R-:W3:Y:S04]  /*c620*/  LDL.LU.64 R54, [R1+0x208] ;  /* 0x0002080001367983 */ /* 0x000ee80000300a00 */
[----:B------:R-:W3:Y:S04]  /*c630*/  LDL.LU.64 R58, [R1+0x218] ;  /* 0x00021800013a7983 */ /* 0x000ee80000300a00 */
[----:B------:R-:W3:Y:S01]  /*c640*/  LDL.LU.64 R60, [R1+0x220] ;  /* 0x00022000013c7983 */ /* 0x000ee20000300a00 */
[----:B------:R-:W-:-:S03]  /*c650*/  IMAD.WIDE R24, R135, 0x4, R4 ;  /* 0x0000000487187825 */ /* 0x000fc600078e0204 */
[----:B------:R-:W3:Y:S01]  /*c660*/  LDL.LU.64 R62, [R1+0x228] ;  /* 0x00022800013e7983 */ /* 0x000ee20000300a00 */
[----:B------:R-:W-:-:S03]  /*c670*/  IMAD.WIDE R4, R135, 0x4, R140 ;  /* 0x0000000487047825 */ /* 0x000fc600078e028c */
[----:B------:R-:W3:Y:S04]  /*c680*/  LDL.LU.64 R64, [R1+0x230] ;  /* 0x0002300001407983 */ /* 0x000ee80000300a00 */
[----:B------:R-:W3:Y:S04]  /*c690*/  LDL.LU.64 R66, [R1+0x238] ;  /* 0x0002380001427983 */ /* 0x000ee80000300a00 */
[----:B------:R-:W3:Y:S04]  /*c6a0*/  LDL.LU.64 R68, [R1+0x240] ;  /* 0x0002400001447983 */ /* 0x000ee80000300a00 */
[----:B------:R-:W3:Y:S01]  /*c6b0*/  LDL.LU.64 R140, [R1+0x678] ;  /* 0x00067800018c7983 */ /* 0x000ee20000300a00 */
[----:B------:R-:W-:-:S04]  /*c6c0*/  IMAD.WIDE R112, R135, 0x4, R26 ;  /* 0x0000000487707825 */ /* 0x000fc800078e021a */
[----:B------:R-:W-:-:S04]  /*c6d0*/  IMAD.WIDE R92, R135, 0x4, R46 ;  /* 0x00000004875c7825 */ /* 0x000fc800078e022e */
[----:B------:R-:W-:-:S04]  /*c6e0*/  IMAD.WIDE R94, R135, 0x4, R44 ;  /* 0x00000004875e7825 */ /* 0x000fc800078e022c */
[----:B--2---:R-:W-:-:S04]  /*c6f0*/  IMAD.WIDE R26, R135, 0x4, R10 ;  /* 0x00000004871a7825 */ /* 0x004fc800078e020a */
[----:B------:R-:W-:-:S04]  /*c700*/  IMAD.WIDE R10, R135, 0x4, R48 ;  /* 0x00000004870a7825 */ /* 0x000fc800078e0230 */
[----:B------:R-:W-:-:S04]  /*c710*/  IMAD.WIDE R44, R135, 0x4, R72 ;  /* 0x00000004872c7825 */ /* 0x000fc800078e0248 */
[----:B------:R-:W-:-:S04]  /*c720*/  IMAD.WIDE R46, R135, 0x4, R70 ;  /* 0x00000004872e7825 */ /* 0x000fc800078e0246 */
[----:B------:R-:W-:-:S04]  /*c730*/  IMAD.WIDE R48, R135, 0x4, R56 ;  /* 0x0000000487307825 */ /* 0x000fc800078e0238 */
[C---:B------:R-:W-:Y:S02]  /*c740*/  IMAD.WIDE R56, R135.reuse, 0x4, R138 ;  /* 0x0000000487387825 */ /* 0x040fe400078e028a */
[----:B------:R-:W2:Y:S02]  /*c750*/  LDL.LU.64 R138, [R1+0x670] ;  /* 0x00067000018a7983 */ /* 0x000ea40000300a00 */
[C---:B------:R-:W-:Y:S02]  /*c760*/  IMAD.WIDE R72, R135.reuse, 0x4, R142 ;  /* 0x0000000487487825 */ /* 0x040fe400078e028e */
[----:B------:R-:W1:Y:S02]  /*c770*/  LDC R143, c[0x0][0x3a0] ;  /* 0x0000e800ff8f7b82 */ /* 0x000e640000000800 */
[----:B------:R-:W-:-:S04]  /*c780*/  IMAD.WIDE R100, R135, 0x4, R38 ;  /* 0x0000000487647825 */ /* 0x000fc800078e0226 */
        /* <DEDUP_REMOVED lines=9> */
[C---:B---3--:R-:W-:Y:S02]  /*c820*/  IMAD.WIDE R70, R135.reuse, 0x4, R140 ;  /* 0x0000000487467825 */ /* 0x048fe400078e028c */
[----:B------:R-:W3:Y:S04]  /*c830*/  LDL.LU.64 R140, [R1+0x668] ;  /* 0x00066800018c7983 */ /* 0x000ee80000300a00 */
[----:B------:R-:W2:Y:S04]  /*c840*/  LDL.LU R142, [R1+0x660] ;  /* 0x00066000018e7983 */ /* 0x000ea80000300800 */
[----:B------:R-:W3:Y:S04]  /*c850*/  LDL.LU.64 R246, [R1+0x3b8] ;  /* 0x0003b80001f67983 */ /* 0x000ee80000300a00 */
[----:B------:R-:W3:Y:S04]  /*c860*/  LDL.LU.64 R160, [R1+0x3b0] ;  /* 0x0003b00001a07983 */ /* 0x000ee80000300a00 */
[----:B------:R-:W3:Y:S04]  /*c870*/  LDL.LU.64 R242, [R1+0x3a8] ;  /* 0x0003a80001f27983 */ /* 0x000ee80000300a00 */
[----:B------:R-:W3:Y:S01]  /*c880*/  LDL.LU.64 R2, [R1+0x3a0] ;  /* 0x0003a00001027983 */ /* 0x000ee20000300a00 */
[----:B------:R-:W-:-:S04]  /*c890*/  IMAD.WIDE R98, R135, 0x4, R40 ;  /* 0x0000000487627825 */ /* 0x000fc800078e0228 */
[C---:B------:R-:W-:Y:S01]  /*c8a0*/  IMAD.WIDE R108, R135.reuse, 0x4, R30 ;  /* 0x00000004876c7825 */ /* 0x040fe200078e021e */
[----:B------:R-:W-:Y:S03]  /*c8b0*/  LDGSTS.E [R252+0x68800], desc[UR22][R98.64], P4 ;  /* 0x6880000062fc7fae */ /* 0x000fe6000a1a1016 */
        /* <DEDUP_REMOVED lines=10> */
[----:B------:R-:W-:-:S04]  /*c960*/  IMAD.WIDE R60, R135, 0x4, R60 ;  /* 0x00000004873c7825 */ /* 0x000fc800078e023c */
[----:B------:R-:W-:-:S04]  /*c970*/  IMAD.WIDE R110, R135, 0x4, R28 ;  /* 0x00000004876e7825 */ /* 0x000fc800078e021c */
[----:B------:R-:W-:-:S04]  /*c980*/  IMAD.WIDE R62, R135, 0x4, R62 ;  /* 0x00000004873e7825 */ /* 0x000fc800078e023e */
[----:B------:R-:W-:-:S04]  /*c990*/  IMAD.WIDE R102, R135, 0x4, R36 ;  /* 0x0000000487667825 */ /* 0x000fc800078e0224 */
[C---:B------:R-:W-:Y:S01]  /*c9a0*/  IMAD.WIDE R36, R135.reuse, 0x4, R244 ;  /* 0x0000000487247825 */ /* 0x040fe200078e02f4 */
[----:B------:R-:W-:Y:S01]  /*c9b0*/  IADD3 R132, PT, PT, R132, -0x104, RZ ;  /* 0xfffffefc84847810 */ /* 0x000fe20007ffe0ff */
[----:B------:R-:W3:Y:S02]  /*c9c0*/  LDL.LU.64 R244, [R1+0x398] ;  /* 0x0003980001f47983 */ /* 0x000ee40000300a00 */
[----:B------:R-:W-:-:S04]  /*c9d0*/  IMAD.WIDE R64, R135, 0x4, R64 ;  /* 0x0000000487407825 */ /* 0x000fc800078e0240 */
[----:B------:R-:W-:-:S04]  /*c9e0*/  IMAD.WIDE R28, R135, 0x4, R6 ;  /* 0x00000004871c7825 */ /* 0x000fc800078e0206 */
[----:B------:R-:W-:-:S04]  /*c9f0*/  IMAD.WIDE R50, R135, 0x4, R50 ;  /* 0x0000000487327825 */ /* 0x000fc800078e0232 */
[----:B------:R-:W-:-:S04]  /*ca00*/  IMAD.WIDE R66, R135, 0x4, R66 ;  /* 0x0000000487427825 */ /* 0x000fc800078e0242 */
[C---:B------:R-:W-:Y:S02]  /*ca10*/  IMAD.WIDE R40, R135.reuse, 0x4, R248 ;  /* 0x0000000487287825 */ /* 0x040fe400078e02f8 */
[----:B------:R-:W1:Y:S02]  /*ca20*/  LDC R249, c[0x0][0x3a0] ;  /* 0x0000e800fff97b82 */ /* 0x000e640000000800 */
[----:B----4-:R-:W-:-:S04]  /*ca30*/  IMAD.WIDE R52, R135, 0x4, R52 ;  /* 0x0000000487347825 */ /* 0x010fc800078e0234 */
[C---:B------:R-:W-:Y:S02]  /*ca40*/  IMAD.WIDE R68, R135.reuse, 0x4, R68 ;  /* 0x0000000487447825 */ /* 0x040fe400078e0244 */
[----:B------:R-:W4:Y:S02]  /*ca50*/  LDC R248, c[0x0][0x3a0] ;  /* 0x0000e800fff87b82 */ /* 0x000f240000000800 */
[----:B------:R-:W-:-:S04]  /*ca60*/  IMAD.WIDE R6, R135, 0x4, R250 ;  /* 0x0000000487067825 */ /* 0x000fc800078e02fa */
[C---:B------:R-:W-:Y:S02]  /*ca70*/  IMAD.WIDE R54, R135.reuse, 0x4, R54 ;  /* 0x0000000487367825 */ /* 0x040fe400078e0236 */
[----:B------:R-:W1:Y:S02]  /*ca80*/  LDC R250, c[0x0][0x3a0] ;  /* 0x0000e800fffa7b82 */ /* 0x000e640000000800 */
[----:B------:R-:W-:Y:S01]  /*ca90*/  IMAD.WIDE R14, R135, 0x4, R14 ;  /* 0x00000004870e7825 */ /* 0x000fe200078e020e */
[----:B--2---:R-:W-:Y:S04]  /*caa0*/  LDGSTS.E [R142+0x68080], desc[UR22][R128.64], P4 ;  /* 0x68080000808e7fae */ /* 0x004fe8000a1a1016 */
[----:B------:R-:W-:Y:S04]  /*cab0*/  LDGSTS.E [R142+0x68480], desc[UR22][R112.64], P4 ;  /* 0x68480000708e7fae */ /* 0x000fe8000a1a1016 */
[----:B------:R-:W-:Y:S04]  /*cac0*/  LDGSTS.E [R142+0x68880], desc[UR22][R96.64], P4 ;  /* 0x68880000608e7fae */ /* 0x000fe8000a1a1016 */
[----:B------:R-:W-:Y:S04]  /*cad0*/  LDGSTS.E [R142+0x68c80], desc[UR22][R80.64], P4 ;  /* 0x68c80000508e7fae */ /* 0x000fe8000a1a1016 */
[----:B------:R-:W-:Y:S04]  /*cae0*/  LDGSTS.E [R142+0x69080], desc[UR22][R22.64], P4 ;  /* 0x69080000168e7fae */ /* 0x000fe8000a1a1016 */
[----:B------:R-:W-:Y:S04]  /*caf0*/  LDGSTS.E [R142+0x69480], desc[UR22][R32.64], P4 ;  /* 0x69480000208e7fae */ /* 0x000fe8000a1a1016 */
[----:B------:R-:W-:Y:S04]  /*cb00*/  LDGSTS.E [R142+0x69880], desc[UR22][R44.64], P4 ;  /* 0x698800002c8e7fae */ /* 0x000fe8000a1a1016 */
[----:B------:R-:W-:Y:S04]  /*cb10*/  LDGSTS.E [R142+0x69c80], desc[UR22][R60.64], P4 ;  /* 0x69c800003c8e7fae */ /* 0x000fe8000a1a1016 */
        /* <DEDUP_REMOVED lines=48> */
[----:B------:R-:W0:Y:S01]  /*ce20*/  LDGDEPBAR ;  /* 0x00000000000079af */ /* 0x000e220000000000 */
[----:B------:R-:W-:Y:S01]  /*ce30*/  IMAD.WIDE R154, R133, 0x4, R246 ;  /* 0x00000004859a7825 */ /* 0x000fe200078e02f6 */
[----:B------:R-:W-:Y:S01]  /*ce40*/  BAR.SYNC.DEFER_BLOCKING 0x0 ;  /* 0x0000000000007b1d */ /* 0x000fe20000010000 */
[----:B------:R-:W-:-:S02]  /*ce50*/  ISETP.GE.U32.AND P4, PT, R132, 0x7ffffe7d, PT ;  /* 0x7ffffe7d8400780c */ /* 0x000fc40003f86070 */
[----:B-1----:R-:W-:Y:S02]  /*ce60*/  VIADD R132, R143, 0xfffffefb ;  /* 0xfffffefb8f847836 */ /* 0x002fe40000000000 */
[----:B------:R-:W-:-:S03]  /*ce70*/  IMAD.WIDE R160, R133, 0x4, R160 ;  /* 0x0000000485a07825 */ /* 0x000fc600078e02a0 */
[----:B------:R-:W1:Y:S01]  /*ce80*/  LDC R143, c[0x0][0x3a0] ;  /* 0x0000e800ff8f7b82 */ /* 0x000e620000000800 */
[----:B------:R-:W2:Y:S04]  /*ce90*/  LDL.LU.64 R246, [R1+0x390] ;  /* 0x0003900001f67983 */ /* 0x000ea80000300a00 */
[----:B------:R-:W3:Y:S01]  /*cea0*/  LDL.LU.64 R148, [R1+0x388] ;  /* 0x0003880001947983 */ /* 0x000ee20000300a00 */
[----:B------:R-:W-:-:S03]  /*ceb0*/  IMAD.WIDE R242, R133, 0x4, R242 ;  /* 0x0000000485f27825 */ /* 0x000fc600078e02f2 */
[----:B------:R-:W-:Y:S01]  /*cec0*/  @!PT LDS RZ, [RZ] ;  /* 0x00000000fffff984 */ /* 0x000fe20000000800 */
[----:B------:R-:W-:Y:S01]  /*ced0*/  @!PT LDS RZ, [RZ] ;  /* 0x00000000fffff984 */ /* 0x000fe20000000800 */
[----:B------:R-:W-:Y:S01]  /*cee0*/  @!PT LDS RZ, [RZ] ;  /* 0x00000000fffff984 */ /* 0x000fe20000000800 */
[----:B------:R-:W-:Y:S01]  /*cef0*/  LDGSTS.E [R134+0x20000], desc[UR22][R154.64], !P6 ;  /* 0x200000009a867fae */ /* 0x000fe2000f1a1016 */
[----:B------:R-:W-:Y:S01]  /*cf00*/  ISETP.GE.U32.AND P6, PT, R132, 0x7ffffe7c, PT ;  /* 0x7ffffe7c8400780c */ /* 0x000fe20003fc6070 */
[----:B------:R-:W-:Y:S02]  /*cf10*/  VIADD R132, R250, 0xfffffefa ;  /* 0xfffffefafa847836 */ /* 0x000fe40000000000 */
[----:B------:R-:W3:Y:S01]  /*cf20*/  LDL.LU.64 R250, [R1+0x380] ;  /* 0x0003800001fa7983 */ /* 0x000ee20000300a00 */
[----:B------:R-:W-:-:S03]  /*cf30*/  IMAD.WIDE R2, R133, 0x4, R2 ;  /* 0x0000000485027825 */ /* 0x000fc600078e0202 */
[----:B------:R-:W-:Y:S04]  /*cf40*/  LDGSTS.E [R134+0x20004], desc[UR22][R160.64], !P5 ;  /* 0x20004000a0867fae */ /* 0x000fe8000e9a1016 */
[----:B------:R4:W-:Y:S04]  /*cf50*/  STL.64 [R1+0x3a8], R242 ;  /* 0x0003a8f201007387 */ /* 0x0009e80000100a00 */
[----:B------:R1:W-:Y:S04]  /*cf60*/  LDGSTS.E [R134+0x20008], desc[UR22][R242.64], !P1 ;  /* 0x20008000f2867fae */ /* 0x0003e8000c9a1016 */
[----:B------:R1:W-:Y:S04]  /*cf70*/  LDGSTS.E [R134+0x2000c], desc[UR22][R2.64], !P4 ;  /* 0x2000c00002867fae */ /* 0x0003e8000e1a1016 */
[----:B----4-:R-:W4:Y:S04]  /*cf80*/  LDL.LU.64 R242, [R1+0x378] ;  /* 0x0003780001f27983 */ /* 0x010f280000300a00 */
[----:B------:R1:W-:Y:S04]  /*cf90*/  STL.64 [R1+0x3a0], R2 ;  /* 0x0003a00201007387 */ /* 0x0003e80000100a00 */
[----:B-1----:R-:W4:Y:S01]  /*cfa0*/  LDL.LU.64 R2, [R1+0x370] ;  /* 0x0003700001027983 */ /* 0x002f220000300a00 */
[----:B------:R-:W-:Y:S01]  /*cfb0*/  ISETP.GE.U32.AND P5, PT, R132, 0x7ffffe7b, PT ;  /* 0x7ffffe7b8400780c */ /* 0x000fe20003fa6070 */
[----:B------:R-:W-:-:S02]  /*cfc0*/  VIADD R132, R249, 0xfffffef9 ;  /* 0xfffffef9f9847836 */ /* 0x000fc40000000000 */
[----:B------:R-:W1:Y:S01]  /*cfd0*/  LDC R249, c[0x0][0x3a0] ;  /* 0x0000e800fff97b82 */ /* 0x000e620000000800 */
[----:B------:R-:W-:Y:S02]  /*cfe0*/  IMAD.WIDE R244, R133, 0x4, R244 ;  /* 0x0000000485f47825 */ /* 0x000fe400078e02f4 */
[----:B------:R-:W-:Y:S02]  /*cff0*/  ISETP.GE.U32.AND P1, PT, R132, 0x7ffffe7a, PT ;  /* 0x7ffffe7a8400780c */ /* 0x000fe40003f26070 */
[----:B------:R-:W-:Y:S01]  /*d000*/  VIADD R132, R248, 0xfffffef8 ;  /* 0xfffffef8f8847836 */ /* 0x000fe20000000000 */
[----:B------:R1:W-:Y:S02]  /*d010*/  STL.64 [R1+0x398], R244 ;  /* 0x000398f401007387 */ /* 0x0003e40000100a00 */
[----:B------:R-:W2:Y:S02]  /*d020*/  LDC R248, c[0x0][0x3a0] ;  /* 0x0000e800fff87b82 */ /* 0x000ea40000000800 */
[----:B------:R-:W-:Y:S01]  /*d030*/  ISETP.GE.U32.AND P4, PT, R132, 0x7ffffe79, PT ;  /* 0x7ffffe798400780c */ /* 0x000fe20003f86070 */
[----:B------:R1:W-:Y:S01]  /*d040*/  LDGSTS.E [R134+0x20010], desc[UR22][R244.64], !P6 ;  /* 0x20010000f4867fae */ /* 0x0003e2000f1a1016 */
[----:B------:R-:W-:-:S04]  /*d050*/  IADD3 R132, PT, PT, R143, -0x109, RZ ;  /* 0xfffffef78f847810 */ /* 0x000fc80007ffe0ff */
[----:B------:R-:W-:Y:S01]  /*d060*/  ISETP.GE.U32.AND P6, PT, R132, 0x7ffffe78, PT ;  /* 0x7ffffe788400780c */ /* 0x000fe20003fc6070 */
[----:B------:R-:W2:Y:S01]  /*d070*/  LDC R143, c[0x0][0x3a0] ;  /* 0x0000e800ff8f7b82 */ /* 0x000ea20000000800 */
[----:B-1----:R-:W4:Y:S01]  /*d080*/  LDL.LU.64 R244, [R1+0x368] ;  /* 0x0003680001f47983 */ /* 0x002f220000300a00 */
[----:B------:R-:W-:-:S06]  /*d090*/  VIADD R132, R249, 0xfffffef6 ;  /* 0xfffffef6f9847836 */ /* 0x000fcc0000000000 */
[----:B------:R-:W1:Y:S01]  /*d0a0*/  LDC R249, c[0x0][0x3a0] ;  /* 0x0000e800fff97b82 */ /* 0x000e620000000800 */
[----:B--2---:R-:W-:-:S04]  /*d0b0*/  IMAD.WIDE R246, R133, 0x4, R246 ;  /* 0x0000000485f67825 */ /* 0x004fc800078e02f6 */
[----:B---3--:R-:W-:Y:S01]  /*d0c0*/  IMAD.WIDE R148, R133, 0x4, R148 ;  /* 0x0000000485947825 */ /* 0x008fe200078e0294 */
[----:B------:R2:W-:Y:S04]  /*d0d0*/  STL.64 [R1+0x390], R246 ;  /* 0x000390f601007387 */ /* 0x0005e80000100a00 */
[----:B------:R3:W-:Y:S04]  /*d0e0*/  LDGSTS.E [R134+0x20014], desc[UR22][R246.64], !P5 ;  /* 0x20014000f6867fae */ /* 0x0007e8000e9a1016 */
[----:B------:R1:W-:Y:S01]  /*d0f0*/  LDGSTS.E [R134+0x20018], desc[UR22][R148.64], !P1 ;  /* 0x2001800094867fae */ /* 0x0003e2000c9a1016 */
[----:B------:R-:W-:-:S03]  /*d100*/  ISETP.GE.U32.AND P5, PT, R132, 0x7ffffe77, PT ;  /* 0x7ffffe778400780c */ /* 0x000fc60003fa6070 */
[----:B--2---:R-:W3:Y:S01]  /*d110*/  LDL.LU.64 R246, [R1+0x360] ;  /* 0x0003600001f67983 */ /* 0x004ee20000300a00 */
[----:B------:R-:W-:-:S03]  /*d120*/  IMAD.WIDE R250, R133, 0x4, R250 ;  /* 0x0000000485fa7825 */ /* 0x000fc600078e02fa */
[----:B------:R2:W-:Y:S04]  /*d130*/  STL.64 [R1+0x388], R148 ;  /* 0x0003889401007387 */ /* 0x0005e80000100a00 */
[----:B------:R1:W-:Y:S04]  /*d140*/  LDGSTS.E [R134+0x2001c], desc[UR22][R250.64], !P4 ;  /* 0x2001c000fa867fae */ /* 0x0003e8000e1a1016 */
[----:B--2---:R-:W2:Y:S04]  /*d150*/  LDL.LU.64 R148, [R1+0x358] ;  /* 0x0003580001947983 */ /* 0x004ea80000300a00 */
[----:B------:R1:W-:Y:S01]  /*d160*/  STL.64 [R1+0x380], R250 ;  /* 0x000380fa01007387 */ /* 0x0003e20000100a00 */
[----:B----4-:R-:W-:-:S05]  /*d170*/  IMAD.WIDE R242, R133, 0x4, R242 ;  /* 0x0000000485f27825 */ /* 0x010fca00078e02f2 */
[----:B------:R4:W-:Y:S04]  /*d180*/  LDGSTS.E [R134+0x20020], desc[UR22][R242.64], !P6 ;  /* 0x20020000f2867fae */ /* 0x0009e8000f1a1016 */
[----:B-1----:R-:W4:Y:S04]  /*d190*/  LDL.LU.64 R250, [R1+0x350] ;  /* 0x0003500001fa7983 */ /* 0x002f280000300a00 */
[----:B------:R1:W-:Y:S01]  /*d1a0*/  STL.64 [R1+0x378], R242 ;  /* 0x000378f201007387 */ /* 0x0003e20000100a00 */
[----:B------:R-:W-:-:S05]  /*d1b0*/  IMAD.WIDE R2, R133, 0x4, R2 ;  /* 0x0000000485027825 */ /* 0x000fca00078e0202 */
[----:B------:R2:W-:Y:S04]  /*d1c0*/  LDGSTS.E [R134+0x20024], desc[UR22][R2.64], !P5 ;  /* 0x2002400002867fae */ /* 0x0005e8000e9a1016 */
[----:B-1----:R-:W4:Y:S04]  /*d1d0*/  LDL.LU.64 R242, [R1+0x348] ;  /* 0x0003480001f27983 */ /* 0x002f280000300a00 */
[----:B------:R1:W-:Y:S04]  /*d1e0*/  STL.64 [R1+0x370], R2 ;  /* 0x0003700201007387 */ /* 0x0003e80000100a00 */
[----:B-1----:R-:W4:Y:S01]  /*d1f0*/  LDL.LU.64 R2, [R1+0x340] ;  /* 0x0003400001027983 */ /* 0x002f220000300a00 */
[----:B------:R-:W-:-:S02]  /*d200*/  VIADD R132, R248, 0xfffffef5 ;  /* 0xfffffef5f8847836 */ /* 0x000fc40000000000 */
[----:B------:R-:W1:Y:S03]  /*d210*/  LDC R248, c[0x0][0x3a0] ;  /* 0x0000e800fff87b82 */ /* 0x000e660000000800 */
[----:B------:R-:W-:Y:S01]  /*d220*/  ISETP.GE.U32.AND P1, PT, R132, 0x7ffffe76, PT ;  /* 0x7ffffe768400780c */ /* 0x000fe20003f26070 */
[----:B------:R-:W-:-:S04]  /*d230*/  VIADD R132, R143, 0xfffffef4 ;  /* 0xfffffef48f847836 */ /* 0x000fc80000000000 */
[----:B------:R-:W1:Y:S01]  /*d240*/  LDC R143, c[0x0][0x3a0] ;  /* 0x0000e800ff8f7b82 */ /* 0x000e620000000800 */
[----:B------:R-:W-:Y:S01]  /*d250*/  ISETP.GE.U32.AND P4, PT, R132, 0x7ffffe75, PT ;  /* 0x7ffffe758400780c */ /* 0x000fe20003f86070 */
[----:B------:R-:W-:-:S06]  /*d260*/  VIADD R132, R249, 0xfffffef3 ;  /* 0xfffffef3f9847836 */ /* 0x000fcc0000000000 */
[----:B------:R-:W1:Y:S01]  /*d270*/  LDC R249, c[0x0][0x3a0] ;  /* 0x0000e800fff97b82 */ /* 0x000e620000000800 */
[----:B------:R-:W-:Y:S01]  /*d280*/  ISETP.GE.U32.AND P6, PT, R132, 0x7ffffe74, PT ;  /* 0x7ffffe748400780c */ /* 0x000fe20003fc6070 */
[----:B------:R-:W-:Y:S01]  /*d290*/  IMAD.WIDE R244, R133, 0x4, R244 ;  /* 0x0000000485f47825 */ /* 0x000fe200078e02f4 */
[----:B-1----:R-:W-:-:S04]  /*d2a0*/  IADD3 R132, PT, PT, R248, -0x10e, RZ ;  /* 0xfffffef2f8847810 */ /* 0x002fc80007ffe0ff */
[----:B------:R1:W-:Y:S01]  /*d2b0*/  STL.64 [R1+0x368], R244 ;  /* 0x000368f401007387 */ /* 0x0003e20000100a00 */
[----:B------:R-:W2:Y:S01]  /*d2c0*/  LDC R248, c[0x0][0x3a0] ;  /* 0x0000e800fff87b82 */ /* 0x000ea20000000800 */
[----:B------:R-:W-:Y:S02]  /*d2d0*/  ISETP.GE.U32.AND P5, PT, R132, 0x7ffffe73, PT ;  /* 0x7ffffe738400780c */ /* 0x000fe40003fa6070 */
[----:B------:R1:W-:Y:S01]  /*d2e0*/  LDGSTS.E [R134+0x20028], desc[UR22][R244.64], !P1 ;  /* 0x20028000f4867fae */ /* 0x0003e2000c9a1016 */
[----:B------:R-:W-:-:S04]  /*d2f0*/  VIADD R132, R143, 0xfffffef1 ;  /* 0xfffffef18f847836 */ /* 0x000fc80000000000 */
[----:B------:R-:W2:Y:S01]  /*d300*/  LDC R143, c[0x0][0x3a0] ;  /* 0x0000e800ff8f7b82 */ /* 0x000ea20000000800 */
[----:B------:R-:W-:Y:S01]  /*d310*/  ISETP.GE.U32.AND P1, PT, R132, 0x7ffffe72, PT ;  /* 0x7ffffe728400780c */ /* 0x000fe20003f26070 */
[----:B-1----:R-:W4:Y:S01]  /*d320*/  LDL.LU.64 R244, [R1+0x338] ;  /* 0x0003380001f47983 */ /* 0x002f220000300a00 */
[----:B------:R-:W-:-:S05]  /*d330*/  VIADD R132, R249, 0xfffffef0 ;  /* 0xfffffef0f9847836 */ /* 0x000fca0000000000 */
[----:B------:R-:W1:Y:S01]  /*d340*/  LDC R249, c[0x0][0x3a0] ;  /* 0x0000e800fff97b82 */ /* 0x000e620000000800 */
[----:B---3--:R-:W-:-:S05]  /*d350*/  IMAD.WIDE R246, R133, 0x4, R246 ;  /* 0x0000000485f67825 */ /* 0x008fca00078e02f6 */
[----:B------:R3:W-:Y:S04]  /*d360*/  STL.64 [R1+0x360], R246 ;  /* 0x000360f601007387 */ /* 0x0007e80000100a00 */
[----:B------:R1:W-:Y:S01]  /*d370*/  LDGSTS.E [R134+0x2002c], desc[UR22][R246.64], !P4 ;  /* 0x2002c000f6867fae */ /* 0x0003e2000e1a1016 */
[----:B--2---:R-:W-:-:S03]  /*d380*/  IMAD.WIDE R148, R133, 0x4, R148 ;  /* 0x0000000485947825 */ /* 0x004fc600078e0294 */
[----:B---3--:R-:W2:Y:S04]  /*d390*/  LDL.LU.64 R246, [R1+0x330] ;  /* 0x0003300001f67983 */ /* 0x008ea80000300a00 */
[----:B------:R3:W-:Y:S04]  /*d3a0*/  STL.64 [R1+0x358], R148 ;  /* 0x0003589401007387 */ /* 0x0007e80000100a00 */
[----:B------:R1:W-:Y:S01]  /*d3b0*/  LDGSTS.E [R134+0x20030], desc[UR22][R148.64], !P6 ;  /* 0x2003000094867fae */ /* 0x0003e2000f1a1016 */
[----:B----4-:R-:W-:Y:S01]  /*d3c0*/  IMAD.WIDE R250, R133, 0x4, R250 ;  /* 0x0000000485fa7825 */ /* 0x010fe200078e02fa */
[----:B------:R-:W-:-:S04]  /*d3d0*/  ISETP.GE.U32.AND P4, PT, R132, 0x7ffffe71, PT ;  /* 0x7ffffe718400780c */ /* 0x000fc80003f86070 */
[----:B------:R4:W-:Y:S04]  /*d3e0*/  LDGSTS.E [R134+0x20034], desc[UR22][R250.64], !P5 ;  /* 0x20034000fa867fae */ /* 0x0009e8000e9a1016 */
[----:B---3--:R-:W3:Y:S04]  /*d3f0*/  LDL.LU.64 R148, [R1+0x328] ;  /* 0x0003280001947983 */ /* 0x008ee80000300a00 */
[----:B------:R1:W-:Y:S01]  /*d400*/  STL.64 [R1+0x350], R250 ;  /* 0x000350fa01007387 */ /* 0x0003e20000100a00 */
[----:B------:R-:W-:-:S05]  /*d410*/  IMAD.WIDE R242, R133, 0x4, R242 ;  /* 0x0000000485f27825 */ /* 0x000fca00078e02f2 */
        /* <DEDUP_REMOVED lines=13> */
[----:B------:R-:W-:Y:S02]  /*d4f0*/  ISETP.GE.U32.AND P5, PT, R132, 0x7ffffe6f, PT ;  /* 0x7ffffe6f8400780c */ /* 0x000fe40003fa6070 */
[----:B------:R-:W-:-:S05]  /*d500*/  IADD3 R132, PT, PT, R249, -0x113, RZ ;  /* 0xfffffeedf9847810 */ /* 0x000fca0007ffe0ff */
[----:B------:R-:W1:Y:S01]  /*d510*/  LDC R249, c[0x0][0x3a0] ;  /* 0x0000e800fff97b82 */ /* 0x000e620000000800 */
[----:B------:R-:W-:Y:S01]  /*d520*/  ISETP.GE.U32.AND P1, PT, R132, 0x7ffffe6e, PT ;  /* 0x7ffffe6e8400780c */ /* 0x000fe20003f26070 */
[----:B------:R-:W-:-:S04]  /*d530*/  IMAD.WIDE R244, R133, 0x4, R244 ;  /* 0x0000000485f47825 */ /* 0x000fc800078e02f4 */
[----:B-1----:R-:W-:Y:S01]  /*d540*/  VIADD R132, R248, 0xfffffeec ;  /* 0xfffffeecf8847836 */ /* 0x002fe20000000000 */
[----:B------:R1:W-:Y:S01]  /*d550*/  STL.64 [R1+0x338], R244 ;  /* 0x000338f401007387 */ /* 0x0003e20000100a00 */
[----:B------:R-:W2:Y:S03]  /*d560*/  LDC R248, c[0x0][0x3a0] ;  /* 0x0000e800fff87b82 */ /* 0x000ea60000000800 */
[----:B------:R-:W-:Y:S01]  /*d570*/  ISETP.GE.U32.AND P4, PT, R132, 0x7ffffe6d, PT ;  /* 0x7ffffe6d8400780c */ /* 0x000fe20003f86070 */
[----:B------:R1:W-:Y:S01]  /*d580*/  LDGSTS.E [R134+0x20040], desc[UR22][R244.64], !P6 ;  /* 0x20040000f4867fae */ /* 0x0003e2000f1a1016 */
[----:B------:R-:W-:-:S03]  /*d590*/  VIADD R132, R143, 0xfffffeeb ;  /* 0xfffffeeb8f847836 */ /* 0x000fc60000000000 */
[----:B------:R-:W2:Y:S02]  /*d5a0*/  LDC R143, c[0x0][0x3a0] ;  /* 0x0000e800ff8f7b82 */ /* 0x000ea40000000800 */
[----:B------:R-:W-:Y:S01]  /*d5b0*/  ISETP.GE.U32.AND P6, PT, R132, 0x7ffffe6c, PT ;  /* 0x7ffffe6c8400780c */ /* 0x000fe20003fc6070 */
[----:B-1----:R-:W4:Y:S01]  /*d5c0*/  LDL.LU.64 R244, [R1+0x308] ;  /* 0x0003080001f47983 */ /* 0x002f220000300a00 */
[----:B------:R-:W-:-:S04]  /*d5d0*/  VIADD R132, R249, 0xfffffeea ;  /* 0xfffffeeaf9847836 */ /* 0x000fc80000000000 */
[----:B------:R-:W1:Y:S01]  /*d5e0*/  LDC R249, c[0x0][0x3a0] ;  /* 0x0000e800fff97b82 */ /* 0x000e620000000800 */
[----:B--2---:R-:W-:-:S05]  /*d5f0*/  IMAD.WIDE R246, R133, 0x4, R246 ;  /* 0x0000000485f67825 */ /* 0x004fca00078e02f6 */
[----:B------:R2:W-:Y:S04]  /*d600*/  STL.64 [R1+0x330], R246 ;  /* 0x000330f601007387 */ /* 0x0005e80000100a00 */
[----:B------:R1:W-:Y:S01]  /*d610*/  LDGSTS.E [R134+0x20044], desc[UR22][R246.64], !P5 ;  /* 0x20044000f6867fae */ /* 0x0003e2000e9a1016 */
[----:B------:R-:W-:Y:S01]  /*d620*/  ISETP.GE.U32.AND P5, PT, R132, 0x7ffffe6b, PT ;  /* 0x7ffffe6b8400780c */ /* 0x000fe20003fa6070 */
[C---:B---3--:R-:W-:Y:S02]  /*d630*/  IMAD.WIDE R148, R133.reuse, 0x4, R148 ;  /* 0x0000000485947825 */ /* 0x048fe400078e0294 */
[----:B--2---:R-:W2:Y:S04]  /*d640*/  LDL.LU.64 R246, [R1+0x300] ;  /* 0x0003000001f67983 */ /* 0x004ea80000300a00 */
[----:B------:R3:W-:Y:S04]  /*d650*/  STL.64 [R1+0x328], R148 ;  /* 0x0003289401007387 */ /* 0x0007e80000100a00 */
[----:B------:R1:W-:Y:S01]  /*d660*/  LDGSTS.E [R134+0x20048], desc[UR22][R148.64], !P1 ;  /* 0x2004800094867fae */ /* 0x0003e2000c9a1016 */
[----:B----4-:R-:W-:-:S03]  /*d670*/  IMAD.WIDE R250, R133, 0x4, R250 ;  /* 0x0000000485fa7825 */ /* 0x010fc600078e02fa */
[----:B---3--:R-:W3:Y:S04]  /*d680*/  LDL.LU.64 R148, [R1+0x2f8] ;  /* 0x0002f80001947983 */ /* 0x008ee80000300a00 */
[----:B------:R4:W-:Y:S04]  /*d690*/  STL.64 [R1+0x320], R250 ;  /* 0x000320fa01007387 */ /* 0x0009e80000100a00 */
[----:B------:R1:W-:Y:S01]  /*d6a0*/  LDGSTS.E [R134+0x2004c], desc[UR22][R250.64], !P4 ;  /* 0x2004c000fa867fae */ /* 0x0003e2000e1a1016 */
[----:B------:R-:W-:-:S05]  /*d6b0*/  IMAD.WIDE R242, R133, 0x4, R242 ;  /* 0x0000000485f27825 */ /* 0x000fca00078e02f2 */
[----:B------:R1:W-:Y:S04]  /*d6c0*/  LDGSTS.E [R134+0x20050], desc[UR22][R242.64], !P6 ;  /* 0x20050000f2867fae */ /* 0x0003e8000f1a1016 */
[----:B----4-:R-:W4:Y:S04]  /*d6d0*/  LDL.LU.64 R250, [R1+0x2f0] ;  /* 0x0002f00001fa7983 */ /* 0x010f280000300a00 */
        /* <DEDUP_REMOVED lines=8> */
[----:B------:R-:W-:Y:S02]  /*d760*/  ISETP.GE.U32.AND P1, PT, R132, 0x7ffffe6a, PT ;  /* 0x7ffffe6a8400780c */ /* 0x000fe40003f26070 */
[----:B------:R-:W-:-:S03]  /*d770*/  IADD3 R132, PT, PT, R143, -0x118, RZ ;  /* 0xfffffee88f847810 */ /* 0x000fc60007ffe0ff */
[----:B------:R-:W1:Y:S01]  /*d780*/  LDC R143, c[0x0][0x3a0] ;  /* 0x0000e800ff8f7b82 */ /* 0x000e620000000800 */
[----:B------:R-:W-:Y:S01]  /*d790*/  ISETP.GE.U32.AND P4, PT, R132, 0x7ffffe69, PT ;  /* 0x7ffffe698400780c */ /* 0x000fe20003f86070 */
[----:B------:R-:W-:-:S06]  /*d7a0*/  VIADD R132, R249, 0xfffffee7 ;  /* 0xfffffee7f9847836 */ /* 0x000fcc0000000000 */
        /* <DEDUP_REMOVED lines=26> */
[----:B------:R-:W-:-:S03]  /*d950*/  IMAD.WIDE R242, R133, 0x4, R242 ;  /* 0x0000000485f27825 */ /* 0x000fc600078e02f2 */
[----:B----4-:R-:W4:Y:S04]  /*d960*/  LDL.LU.64 R250, [R1+0x2c0] ;  /* 0x0002c00001fa7983 */ /* 0x010f280000300a00 */
[----:B------:R1:W-:Y:S04]  /*d970*/  STL.64 [R1+0x2e8], R242 ;  /* 0x0002e8f201007387 */ /* 0x0003e80000100a00 */
[----:B------:R1:W-:Y:S01]  /*d980*/  LDGSTS.E [R134+0x20068], desc[UR22][R242.64], !P1 ;  /* 0x20068000f2867fae */ /* 0x0003e2000c9a1016 */
[----:B------:R-:W-:-:S05]  /*d990*/  IMAD.WIDE R2, R133, 0x4, R2 ;  /* 0x0000000485027825 */ /* 0x000fca00078e0202 */
[----:B------:R2:W-:Y:S04]  /*d9a0*/  LDGSTS.E [R134+0x2006c], desc[UR22][R2.64], !P4 ;  /* 0x2006c00002867fae */ /* 0x0005e8000e1a1016 */
[----:B-1----:R-:W4:Y:S04]  /*d9b0*/  LDL.LU.64 R242, [R1+0x2b8] ;  /* 0x0002b80001f27983 */ /* 0x002f280000300a00 */
[----:B------:R1:W-:Y:S04]  /*d9c0*/  STL.64 [R1+0x2e0], R2 ;  /* 0x0002e00201007387 */ /* 0x0003e80000100a00 */
[----:B-1----:R-:W4:Y:S01]  /*d9d0*/  LDL.LU.64 R2, [R1+0x2b0] ;  /* 0x0002b00001027983 */ /* 0x002f220000300a00 */
[----:B------:R-:W-:-:S02]  /*d9e0*/  IADD3 R132, PT, PT, R248, -0x11d, RZ ;  /* 0xfffffee3f8847810 */ /* 0x000fc40007ffe0ff */
[----:B------:R-:W1:Y:S02]  /*d9f0*/  LDC R248, c[0x0][0x3a0] ;  /* 0x0000e800fff87b82 */ /* 0x000e640000000800 */
[----:B------:R-:W-:Y:S01]  /*da00*/  ISETP.GE.U32.AND P6, PT, R132, 0x7ffffe64, PT ;  /* 0x7ffffe648400780c */ /* 0x000fe20003fc6070 */
[----:B------:R-:W-:-:S05]  /*da10*/  VIADD R132, R143, 0xfffffee2 ;  /* 0xfffffee28f847836 */ /* 0x000fca0000000000 */
        /* <DEDUP_REMOVED lines=15> */
[----:B------:R-:W-:-:S04]  /*db10*/  IADD3 R132, PT, PT, R249, -0x122, RZ ;  /* 0xfffffedef9847810 */ /* 0x000fc80007ffe0ff */
        /* <DEDUP_REMOVED lines=17> */
[----:B------:R-:W-:-:S03]  /*dc30*/  IMAD.WIDE R2, R133, 0x4, R2 ;  /* 0x0000000485027825 */ /* 0x000fc600078e0202 */
[----:B-1----:R-:W4:Y:S04]  /*dc40*/  LDL.LU.64 R242, [R1+0x288] ;  /* 0x0002880001f27983 */ /* 0x002f280000300a00 */
[----:B------:R1:W-:Y:S04]  /*dc50*/  STL.64 [R1+0x238], R2 ;  /* 0x0002380201007387 */ /* 0x0003e80000100a00 */
[----:B------:R1:W-:Y:S04]  /*dc60*/  LDGSTS.E [R134+0x20084], desc[UR22][R2.64], !P5 ;  /* 0x2008400002867fae */ /* 0x0003e8000e9a1016 */
        /* <DEDUP_REMOVED lines=16> */
[----:B------:R-:W-:-:S03]  /*dd70*/  IADD3 R132, PT, PT, R143, -0x127, RZ ;  /* 0xfffffed98f847810 */ /* 0x000fc60007ffe0ff */
[----:B------:R-:W2:Y:S01]  /*dd80*/  LDC R143, c[0x0][0x3a0] ;  /* 0x0000e800ff8f7b82 */ /* 0x000ea20000000800 */
[----:B------:R-:W-:Y:S01]  /*dd90*/  ISETP.GE.U32.AND P1, PT, R132, 0x7ffffe5a, PT ;  /* 0x7ffffe5a8400780c */ /* 0x000fe20003f26070 */
[----:B-1----:R-:W4:Y:S01]  /*dda0*/  LDL.LU.64 R244, [R1+0x278] ;  /* 0x0002780001f47983 */ /* 0x002f220000300a00 */
[----:B------:R-:W-:-:S05]  /*ddb0*/  VIADD R132, R249, 0xfffffed8 ;  /* 0xfffffed8f9847836 */ /* 0x000fca0000000000 */
        /* <DEDUP_REMOVED lines=120> */
[----:B------:R-:W-:Y:S01]  /*e540*/  VIADD R132, R143, 0xfffffec7 ;  /* 0xfffffec78f847836 */ /* 0x000fe20000000000 */
[----:B------:R1:W-:Y:S03]  /*e550*/  LDGSTS.E [R134+0x200d0], desc[UR22][R244.64], !P6 ;  /* 0x200d0000f4867fae */ /* 0x0003e6000f1a1016 */
[----:B------:R-:W2:Y:S01]  /*e560*/  LDC R143, c[0x0][0x3a0] ;  /* 0x0000e800ff8f7b82 */ /* 0x000ea20000000800 */
[----:B------:R-:W-:Y:S01]  /*e570*/  ISETP.GE.U32.AND P6, PT, R132, 0x7ffffe48, PT ;  /* 0x7ffffe488400780c */ /* 0x000fe20003fc6070 */
[----:B------:R-:W-:-:S06]  /*e580*/  VIADD R132, R249, 0xfffffec6 ;  /* 0xfffffec6f9847836 */ /* 0x000fcc0000000000 */
[----:B------:R-:W2:Y:S01]  /*e590*/  LDC R249, c[0x0][0x3a0] ;  /* 0x0000e800fff97b82 */ /* 0x000ea20000000800 */
[----:B-1----:R-:W4:Y:S01]  /*e5a0*/  LDL.LU.64 R244, [R1+0x88] ;  /* 0x0000880001f47983 */ /* 0x002f220000300a00 */
[----:B--2---:R-:W-:-:S05]  /*e5b0*/  IMAD.WIDE R246, R133, 0x4, R246 ;  /* 0x0000000485f67825 */ /* 0x004fca00078e02f6 */
[----:B------:R1:W-:Y:S04]  /*e5c0*/  STL.64 [R1+0x198], R246 ;  /* 0x000198f601007387 */ /* 0x0003e80000100a00 */
[----:B------:R2:W-:Y:S01]  /*e5d0*/  LDGSTS.E [R134+0x200d4], desc[UR22][R246.64], !P5 ;  /* 0x200d4000f6867fae */ /* 0x0005e2000e9a1016 */
[----:B------:R-:W-:Y:S01]  /*e5e0*/  ISETP.GE.U32.AND P5, PT, R132, 0x7ffffe47, PT ;  /* 0x7ffffe478400780c */ /* 0x000fe20003fa6070 */
[C---:B---3--:R-:W-:Y:S02]  /*e5f0*/  IMAD.WIDE R148, R133.reuse, 0x4, R148 ;  /* 0x0000000485947825 */ /* 0x048fe400078e0294 */
[----:B-1----:R-:W2:Y:S04]  /*e600*/  LDL.LU.64 R246, [R1+0x80] ;  /* 0x0000800001f67983 */ /* 0x002ea80000300a00 */
[----:B------:R1:W-:Y:S04]  /*e610*/  STL.64 [R1+0x190], R148 ;  /* 0x0001909401007387 */ /* 0x0003e80000100a00 */
[----:B------:R3:W-:Y:S01]  /*e620*/  LDGSTS.E [R134+0x200d8], desc[UR22][R148.64], !P1 ;  /* 0x200d800094867fae */ /* 0x0007e2000c9a1016 */
[----:B----4-:R-:W-:-:S03]  /*e630*/  IMAD.WIDE R250, R133, 0x4, R250 ;  /* 0x0000000485fa7825 */ /* 0x010fc600078e02fa */
[----:B-1----:R-:W3:Y:S04]  /*e640*/  LDL.LU.64 R148, [R1+0x78] ;  /* 0x0000780001947983 */ /* 0x002ee80000300a00 */
[----:B------:R1:W-:Y:S04]  /*e650*/  STL.64 [R1+0x188], R250 ;  /* 0x000188fa01007387 */ /* 0x0003e80000100a00 */
[----:B------:R4:W-:Y:S01]  /*e660*/  LDGSTS.E [R134+0x200dc], desc[UR22][R250.64], !P4 ;  /* 0x200dc000fa867fae */ /* 0x0009e2000e1a1016 */
[----:B------:R-:W-:-:S03]  /*e670*/  IMAD.WIDE R242, R133, 0x4, R242 ;  /* 0x0000000485f27825 */ /* 0x000fc600078e02f2 */
[----:B-1----:R-:W4:Y:S04]  /*e680*/  LDL.LU.64 R250, [R1+0x70] ;  /* 0x0000700001fa7983 */ /* 0x002f280000300a00 */
[----:B------:R1:W-:Y:S04]  /*e690*/  STL.64 [R1+0x180], R242 ;  /* 0x000180f201007387 */ /* 0x0003e80000100a00 */
[----:B------:R1:W-:Y:S01]  /*e6a0*/  LDGSTS.E [R134+0x200e0], desc[UR22][R242.64], !P6 ;  /* 0x200e0000f2867fae */ /* 0x0003e2000f1a1016 */
[----:B------:R-:W-:-:S03]  /*e6b0*/  IMAD.WIDE R2, R133, 0x4, R2 ;  /* 0x0000000485027825 */ /* 0x000fc600078e0202 */
[----:B-1----:R-:W4:Y:S04]  /*e6c0*/  LDL.LU.64 R242, [R1+0x68] ;  /* 0x0000680001f27983 */ /* 0x002f280000300a00 */
[----:B------:R1:W-:Y:S04]  /*e6d0*/  STL.64 [R1+0x178], R2 ;  /* 0x0001780201007387 */ /* 0x0003e80000100a00 */
[----:B------:R-:W-:Y:S04]  /*e6e0*/  LDGSTS.E [R134+0x200e4], desc[UR22][R2.64], !P5 ;  /* 0x200e400002867fae */ /* 0x000fe8000e9a1016 */
[----:B-1----:R-:W4:Y:S01]  /*e6f0*/  LDL.LU.64 R2, [R1+0x60] ;  /* 0x0000600001027983 */ /* 0x002f220000300a00 */
[----:B------:R-:W-:-:S02]  /*e700*/  IADD3 R132, PT, PT, R248, -0x13b, RZ ;  /* 0xfffffec5f8847810 */ /* 0x000fc40007ffe0ff */
[----:B------:R-:W1:Y:S02]  /*e710*/  LDC R248, c[0x0][0x3a0] ;  /* 0x0000e800fff87b82 */ /* 0x000e640000000800 */
[----:B------:R-:W-:Y:S01]  /*e720*/  ISETP.GE.U32.AND P1, PT, R132, 0x7ffffe46, PT ;  /* 0x7ffffe468400780c */ /* 0x000fe20003f26070 */
[----:B------:R-:W-:-:S05]  /*e730*/  VIADD R132, R143, 0xfffffec4 ;  /* 0xfffffec48f847836 */ /* 0x000fca0000000000 */
[----:B------:R-:W1:Y:S01]  /*e740*/  LDC R143, c[0x0][0x3a0] ;  /* 0x0000e800ff8f7b82 */ /* 0x000e620000000800 */
[----:B------:R-:W-:Y:S01]  /*e750*/  ISETP.GE.U32.AND P4, PT, R132, 0x7ffffe45, PT ;  /* 0x7ffffe458400780c */ /* 0x000fe20003f86070 */
[----:B------:R-:W-:-:S05]  /*e760*/  VIADD R132, R249, 0xfffffec3 ;  /* 0xfffffec3f9847836 */ /* 0x000fca0000000000 */
[----:B------:R-:W-:Y:S01]  /*e770*/  ISETP.GE.U32.AND P6, PT, R132, 0x7ffffe44, PT ;  /* 0x7ffffe448400780c */ /* 0x000fe20003fc6070 */
[----:B------:R-:W2:Y:S01]  /*e780*/  LDC R249, c[0x0][0x3a0] ;  /* 0x0000e800fff97b82 */ /* 0x000ea20000000800 */
[----:B-1----:R-:W-:Y:S02]  /*e790*/  VIADD R132, R248, 0xfffffec2 ;  /* 0xfffffec2f8847836 */ /* 0x002fe40000000000 */
[----:B------:R-:W-:-:S05]  /*e7a0*/  IMAD.WIDE R244, R133, 0x4, R244 ;  /* 0x0000000485f47825 */ /* 0x000fca00078e02f4 */
[----:B------:R-:W1:Y:S01]  /*e7b0*/  LDC R248, c[0x0][0x3a0] ;  /* 0x0000e800fff87b82 */ /* 0x000e620000000800 */
[----:B------:R-:W-:Y:S01]  /*e7c0*/  ISETP.GE.U32.AND P5, PT, R132, 0x7ffffe43, PT ;  /* 0x7ffffe438400780c */ /* 0x000fe20003fa6070 */
[----:B------:R1:W-:Y:S01]  /*e7d0*/  STL.64 [R1+0x170], R244 ;  /* 0x000170f401007387 */ /* 0x0003e20000100a00 */
[----:B------:R-:W-:-:S03]  /*e7e0*/  VIADD R132, R143, 0xfffffec1 ;  /* 0xfffffec18f847836 */ /* 0x000fc60000000000 */
[----:B------:R-:W-:Y:S02]  /*e7f0*/  LDGSTS.E [R134+0x200e8], desc[UR22][R244.64], !P1 ;  /* 0x200e8000f4867fae */ /* 0x000fe4000c9a1016 */
[----:B------:R-:W2:Y:S01]  /*e800*/  LDC R143, c[0x0][0x3a0] ;  /* 0x0000e800ff8f7b82 */ /* 0x000ea20000000800 */
[----:B------:R-:W-:Y:S01]  /*e810*/  ISETP.GE.U32.AND P1, PT, R132, 0x7ffffe42, PT ;  /* 0x7ffffe428400780c */ /* 0x000fe20003f26070 */
[----:B-1----:R-:W4:Y:S01]  /*e820*/  LDL.LU.64 R244, [R1+0x58] ;  /* 0x0000580001f47983 */ /* 0x002f220000300a00 */
[----:B--2---:R-:W-:-:S05]  /*e830*/  IMAD.WIDE R246, R133, 0x4, R246 ;  /* 0x0000000485f67825 */ /* 0x004fca00078e02f6 */
[----:B------:R1:W-:Y:S04]  /*e840*/  STL.64 [R1+0x168], R246 ;  /* 0x000168f601007387 */ /* 0x0003e80000100a00 */
[----:B------:R-:W-:Y:S01]  /*e850*/  LDGSTS.E [R134+0x200ec], desc[UR22][R246.64], !P4 ;  /* 0x200ec000f6867fae */ /* 0x000fe2000e1a1016 */
[----:B---3--:R-:W-:-:S03]  /*e860*/  IMAD.WIDE R148, R133, 0x4, R148 ;  /* 0x0000000485947825 */ /* 0x008fc600078e0294 */
[----:B-1----:R-:W2:Y:S04]  /*e870*/  LDL.LU.64 R246, [R1+0x50] ;  /* 0x0000500001f67983 */ /* 0x002ea80000300a00 */
[----:B------:R1:W-:Y:S04]  /*e880*/  STL.64 [R1+0x160], R148 ;  /* 0x0001609401007387 */ /* 0x0003e80000100a00 */
[----:B------:R-:W-:Y:S01]  /*e890*/  LDGSTS.E [R134+0x200f0], desc[UR22][R148.64], !P6 ;  /* 0x200f000094867fae */ /* 0x000fe2000f1a1016 */
[----:B----4-:R-:W-:-:S03]  /*e8a0*/  IMAD.WIDE R250, R133, 0x4, R250 ;  /* 0x0000000485fa7825 */ /* 0x010fc600078e02fa */
[----:B-1----:R-:W3:Y:S04]  /*e8b0*/  LDL.LU.64 R148, [R1+0x48] ;  /* 0x0000480001947983 */ /* 0x002ee80000300a00 */
[----:B------:R1:W-:Y:S04]  /*e8c0*/  STL.64 [R1+0x158], R250 ;  /* 0x000158fa01007387 */ /* 0x0003e80000100a00 */
[----:B------:R-:W-:Y:S01]  /*e8d0*/  LDGSTS.E [R134+0x200f4], desc[UR22][R250.64], !P5 ;  /* 0x200f4000fa867fae */ /* 0x000fe2000e9a1016 */
[----:B------:R-:W-:-:S03]  /*e8e0*/  IMAD.WIDE R242, R133, 0x4, R242 ;  /* 0x0000000485f27825 */ /* 0x000fc600078e02f2 */
[----:B-1----:R-:W4:Y:S04]  /*e8f0*/  LDL.LU.64 R250, [R1+0x40] ;  /* 0x0000400001fa7983 */ /* 0x002f280000300a00 */
[----:B------:R1:W-:Y:S04]  /*e900*/  STL.64 [R1+0x150], R242 ;  /* 0x000150f201007387 */ /* 0x0003e80000100a00 */
[----:B------:R1:W-:Y:S02]  /*e910*/  LDGSTS.E [R134+0x200f8], desc[UR22][R242.64], !P1 ;  /* 0x200f8000f2867fae */ /* 0x0003e4000c9a1016 */
[----:B-1----:R-:W-:-:S02]  /*e920*/  IMAD.WIDE R242, R133, 0x4, R2 ;  /* 0x0000000485f27825 */ /* 0x002fc400078e0202 */
[----:B------:R-:W4:Y:S01]  /*e930*/  LDL.LU.64 R2, [R1+0x38] ;  /* 0x0000380001027983 */ /* 0x000f220000300a00 */
[----:B------:R-:W-:Y:S02]  /*e940*/  IADD3 R132, PT, PT, R249, -0x140, RZ ;  /* 0xfffffec0f9847810 */ /* 0x000fe40007ffe0ff */
[----:B------:R-:W1:Y:S02]  /*e950*/  LDC R249, c[0x0][0x3a0] ;  /* 0x0000e800fff97b82 */ /* 0x000e640000000800 */
[----:B------:R-:W-:Y:S01]  /*e960*/  ISETP.GE.U32.AND P4, PT, R132, 0x7ffffe41, PT ;  /* 0x7ffffe418400780c */ /* 0x000fe20003f86070 */
[----:B------:R-:W-:-:S05]  /*e970*/  VIADD R132, R248, 0xfffffebf ;  /* 0xfffffebff8847836 */ /* 0x000fca0000000000 */
[----:B------:R-:W1:Y:S01]  /*e980*/  LDC R248, c[0x0][0x3a0] ;  /* 0x0000e800fff87b82 */ /* 0x000e620000000800 */
[----:B------:R-:W-:Y:S01]  /*e990*/  ISETP.GE.U32.AND P6, PT, R132, 0x7ffffe40, PT ;  /* 0x7ffffe408400780c */ /* 0x000fe20003fc6070 */
[----:B------:R-:W-:Y:S01]  /*e9a0*/  VIADD R132, R143, 0xfffffebe ;  /* 0xfffffebe8f847836 */ /* 0x000fe20000000000 */
[----:B------:R1:W-:Y:S04]  /*e9b0*/  STL.64 [R1+0x148], R242 ;  /* 0x000148f201007387 */ /* 0x0003e80000100a00 */
[----:B------:R-:W-:Y:S01]  /*e9c0*/  LDGSTS.E [R134+0x200fc], desc[UR22][R242.64], !P4 ;  /* 0x200fc000f2867fae */ /* 0x000fe2000e1a1016 */
[----:B------:R-:W1:Y:S01]  /*e9d0*/  LDC R143, c[0x0][0x3a0] ;  /* 0x0000e800ff8f7b82 */ /* 0x000e620000000800 */
[----:B------:R-:W-:Y:S01]  /*e9e0*/  ISETP.GE.U32.AND P5, PT, R132, 0x7ffffe3f, PT ;  /* 0x7ffffe3f8400780c */ /* 0x000fe20003fa6070 */
[----:B-1----:R-:W-:-:S06]  /*e9f0*/  VIADD R132, R249, 0xfffffebd ;  /* 0xfffffebdf9847836 */ /* 0x002fcc0000000000 */
[----:B------:R-:W1:Y:S01]  /*ea00*/  LDC R249, c[0x0][0x3a0] ;  /* 0x0000e800fff97b82 */ /* 0x000e620000000800 */
[----:B------:R-:W4:Y:S01]  /*ea10*/  LDL.LU.64 R242, [R1+0x30] ;  /* 0x0000300001f27983 */ /* 0x000f220000300a00 */
[----:B------:R-:W-:Y:S01]  /*ea20*/  ISETP.GE.U32.AND P1, PT, R132, 0x7ffffe3e, PT ;  /* 0x7ffffe3e8400780c */ /* 0x000fe20003f26070 */
[----:B------:R-:W-:-:S05]  /*ea30*/  VIADD R132, R248, 0xfffffebc ;  /* 0xfffffebcf8847836 */ /* 0x000fca0000000000 */
[----:B------:R-:W2:Y:S01]  /*ea40*/  LDC R248, c[0x0][0x3a0] ;  /* 0x0000e800fff87b82 */ /* 0x000ea20000000800 */
[----:B------:R-:W-:Y:S02]  /*ea50*/  ISETP.GE.U32.AND P4, PT, R132, 0x7ffffe3d, PT ;  /* 0x7ffffe3d8400780c */ /* 0x000fe40003f86070 */
[----:B------:R-:W-:-:S05]  /*ea60*/  IADD3 R132, PT, PT, R143, -0x145, RZ ;  /* 0xfffffebb8f847810 */ /* 0x000fca0007ffe0ff */
[----:B------:R-:W2:Y:S01]  /*ea70*/  LDC R143, c[0x0][0x3a0] ;  /* 0x0000e800ff8f7b82 */ /* 0x000ea20000000800 */
[----:B------:R-:W-:-:S05]  /*ea80*/  IMAD.WIDE R244, R133, 0x4, R244 ;  /* 0x0000000485f47825 */ /* 0x000fca00078e02f4 */
[----:B------:R1:W-:Y:S04]  /*ea90*/  STL.64 [R1+0x140], R244 ;  /* 0x000140f401007387 */ /* 0x0003e80000100a00 */
[----:B------:R-:W-:Y:S01]  /*eaa0*/  LDGSTS.E [R134+0x20100], desc[UR22][R244.64], !P6 ;  /* 0x20100000f4867fae */ /* 0x000fe2000f1a1016 */
[----:B------:R-:W-:Y:S01]  /*eab0*/  ISETP.GE.U32.AND P6, PT, R132, 0x7ffffe3c, PT ;  /* 0x7ffffe3c8400780c */ /* 0x000fe20003fc6070 */
[----:B-1----:R-:W-:Y:S02]  /*eac0*/  VIADD R132, R249, 0xfffffeba ;  /* 0xfffffebaf9847836 */ /* 0x002fe40000000000 */
[----:B------:R-:W4:Y:S01]  /*ead0*/  LDL.LU.64 R244, [R1+0x28] ;  /* 0x0000280001f47983 */ /* 0x000f220000300a00 */
[----:B--2---:R-:W-:-:S05]  /*eae0*/  IMAD.WIDE R246, R133, 0x4, R246 ;  /* 0x0000000485f67825 */ /* 0x004fca00078e02f6 */
[----:B------:R1:W-:Y:S04]  /*eaf0*/  STL.64 [R1+0x138], R246 ;  /* 0x000138f601007387 */ /* 0x0003e80000100a00 */
[----:B------:R-:W-:Y:S01]  /*eb00*/  LDGSTS.E [R134+0x20104], desc[UR22][R246.64], !P5 ;  /* 0x20104000f6867fae */ /* 0x000fe2000e9a1016 */
[----:B------:R-:W-:Y:S01]  /*eb10*/  ISETP.GE.U32.AND P5, PT, R132, 0x7ffffe3b, PT ;  /* 0x7ffffe3b8400780c */ /* 0x000fe20003fa6070 */
[----:B------:R-:W-:Y:S02]  /*eb20*/  VIADD R132, R248, 0xfffffeb9 ;  /* 0xfffffeb9f8847836 */ /* 0x000fe40000000000 */
[C---:B---3--:R-:W-:Y:S01]  /*eb30*/  IMAD.WIDE R148, R133.reuse, 0x4, R148 ;  /* 0x0000000485947825 */ /* 0x048fe200078e0294 */
[----:B-1----:R-:W2:Y:S04]  /*eb40*/  LDL.LU.64 R246, [R1+0x20] ;  /* 0x0000200001f67983 */ /* 0x002ea80000300a00 */
[----:B------:R4:W-:Y:S04]  /*eb50*/  STL.64 [R1+0x130], R148 ;  /* 0x0001309401007387 */ /* 0x0009e80000100a00 */
[----:B------:R4:W-:Y:S04]  /*eb60*/  LDGSTS.E [R134+0x20108], desc[UR22][R148.64], !P1 ;  /* 0x2010800094867fae */ /* 0x0009e8000c9a1016 */
[----:B------:R-:W3:Y:S01]  /*eb70*/  LDL.LU.64 R248, [R1+0x18] ;  /* 0x0000180001f87983 */ /* 0x000ee20000300a00 */
[----:B----4-:R-:W-:-:S03]  /*eb80*/  IMAD.WIDE R148, R133, 0x4, R250 ;  /* 0x0000000485947825 */ /* 0x010fc600078e02fa */
[----:B------:R-:W4:Y:S04]  /*eb90*/  LDL.LU.64 R250, [R1+0x10] ;  /* 0x0000100001fa7983 */ /* 0x000f280000300a00 */
[----:B------:R1:W-:Y:S04]  /*eba0*/  STL.64 [R1+0x128], R148 ;  /* 0x0001289401007387 */ /* 0x0003e80000100a00 */
[----:B------:R1:W-:Y:S02]  /*ebb0*/  LDGSTS.E [R134+0x2010c], desc[UR22][R148.64], !P4 ;  /* 0x2010c00094867fae */ /* 0x0003e4000e1a1016 */
[----:B-1----:R-:W-:-:S02]  /*ebc0*/  IMAD.WIDE R148, R133, 0x4, R2 ;  /* 0x0000000485947825 */ /* 0x002fc400078e0202 */
[----:B------:R-:W4:Y:S01]  /*ebd0*/  LDL.LU.64 R2, [R1+0x8] ;  /* 0x0000080001027983 */ /* 0x000f220000300a00 */
[----:B------:R-:W-:Y:S01]  /*ebe0*/  ISETP.GE.U32.AND P1, PT, R132, 0x7ffffe3a, PT ;  /* 0x7ffffe3a8400780c */ /* 0x000fe20003f26070 */
[----:B------:R-:W-:Y:S02]  /*ebf0*/  VIADD R132, R143, 0xfffffeb8 ;  /* 0xfffffeb88f847836 */ /* 0x000fe40000000000 */
[----:B------:R-:W-:Y:S01]  /*ec00*/  LDGSTS.E [R134+0x20110], desc[UR22][R148.64], !P6 ;  /* 0x2011000094867fae */ /* 0x000fe2000f1a1016 */
[----:B------:R-:W1:Y:S02]  /*ec10*/  LDC R143, c[0x0][0x3a0] ;  /* 0x0000e800ff8f7b82 */ /* 0x000e640000000800 */
[----:B------:R-:W-:-:S06]  /*ec20*/  ISETP.GE.U32.AND P4, PT, R132, 0x7ffffe39, PT ;  /* 0x7ffffe398400780c */ /* 0x000fcc0003f86070 */
[----:B------:R-:W1:Y:S02]  /*ec30*/  LDC R132, c[0x0][0x3a0] ;  /* 0x0000e800ff847b82 */ /* 0x000e640000000800 */
[----:B-1----:R-:W-:-:S05]  /*ec40*/  VIADD R132, R132, 0xfffffeb7 ;  /* 0xfffffeb784847836 */ /* 0x002fca0000000000 */
[----:B------:R-:W-:Y:S02]  /*ec50*/  ISETP.GE.U32.AND P6, PT, R132, 0x7ffffe38, PT ;  /* 0x7ffffe388400780c */ /* 0x000fe40003fc6070 */
[----:B------:R-:W1:Y:S01]  /*ec60*/  LDC R132, c[0x0][0x3a0] ;  /* 0x0000e800ff847b82 */ /* 0x000e620000000800 */
[----:B------:R-:W-:-:S05]  /*ec70*/  IMAD.WIDE R242, R133, 0x4, R242 ;  /* 0x0000000485f27825 */ /* 0x000fca00078e02f2 */
[----:B------:R-:W-:Y:S04]  /*ec80*/  LDGSTS.E [R134+0x20114], desc[UR22][R242.64], !P5 ;  /* 0x20114000f2867fae */ /* 0x000fe8000e9a1016 */
[----:B------:R1:W-:Y:S01]  /*ec90*/  STL.64 [R1+0x120], R148 ;  /* 0x0001209401007387 */ /* 0x0003e20000100a00 */
[----:B------:R-:W-:-:S03]  /*eca0*/  IMAD.WIDE R244, R133, 0x4, R244 ;  /* 0x0000000485f47825 */ /* 0x000fc600078e02f4 */
[----:B-1----:R-:W4:Y:S01]  /*ecb0*/  LDL.LU.64 R148, [R1+0x658] ;  /* 0x0006580001947983 */ /* 0x002f220000300a00 */
[----:B------:R-:W-:-:S03]  /*ecc0*/  IADD3 R132, PT, PT, R132, -0x14a, RZ ;  /* 0xfffffeb684847810 */ /* 0x000fc60007ffe0ff */
[----:B------:R1:W-:Y:S01]  /*ecd0*/  LDGSTS.E [R134+0x20118], desc[UR22][R244.64], !P1 ;  /* 0x20118000f4867fae */ /* 0x0003e2000c9a1016 */
[----:B------:R-:W-:Y:S01]  /*ece0*/  ISETP.GE.U32.AND P5, PT, R132, 0x7ffffe37, PT ;  /* 0x7ffffe378400780c */ /* 0x000fe20003fa6070 */
[----:B------:R-:W-:Y:S02]  /*ecf0*/  VIADD R132, R143, 0xfffffeb5 ;  /* 0xfffffeb58f847836 */ /* 0x000fe40000000000 */
[----:B------:R1:W-:Y:S01]  /*ed00*/  STL.64 [R1+0x118], R242 ;  /* 0x000118f201007387 */ /* 0x0003e20000100a00 */
[----:B------:R-:W2:Y:S02]  /*ed10*/  LDC R143, c[0x0][0x3a0] ;  /* 0x0000e800ff8f7b82 */ /* 0x000ea40000000800 */
[----:B------:R-:W-:-:S06]  /*ed20*/  ISETP.GE.U32.AND P1, PT, R132, 0x7ffffe36, PT ;  /* 0x7ffffe368400780c */ /* 0x000fcc0003f26070 */
[----:B------:R-:W2:Y:S01]  /*ed30*/  LDC R132, c[0x0][0x3a0] ;  /* 0x0000e800ff847b82 */ /* 0x000ea20000000800 */
[----:B-1----:R-:W4:Y:S04]  /*ed40*/  LDL.LU.64 R242, [R1+0x650] ;  /* 0x0006500001f27983 */ /* 0x002f280000300a00 */
[----:B------:R1:W-:Y:S04]  /*ed50*/  STL.64 [R1+0x110], R244 ;  /* 0x000110f401007387 */ /* 0x0003e80000100a00 */
[----:B-1----:R-:W4:Y:S01]  /*ed60*/  LDL.LU.64 R244, [R1+0x648] ;  /* 0x0006480001f47983 */ /* 0x002f220000300a00 */
[----:B--2---:R-:W-:-:S05]  /*ed70*/  IMAD.WIDE R246, R133, 0x4, R246 ;  /* 0x0000000485f67825 */ /* 0x004fca00078e02f6 */
[----:B------:R1:W-:Y:S04]  /*ed80*/  STL.64 [R1+0x108], R246 ;  /* 0x000108f601007387 */ /* 0x0003e80000100a00 */
[----:B------:R-:W-:Y:S01]  /*ed90*/  LDGSTS.E [R134+0x2011c], desc[UR22][R246.64], !P4 ;  /* 0x2011c000f6867fae */ /* 0x000fe2000e1a1016 */
[----:B---3--:R-:W-:-:S05]  /*eda0*/  IMAD.WIDE R248, R133, 0x4, R248 ;  /* 0x0000000485f87825 */ /* 0x008fca00078e02f8 */
[----:B------:R-:W-:Y:S04]  /*edb0*/  LDGSTS.E [R134+0x20120], desc[UR22][R248.64], !P6 ;  /* 0x20120000f8867fae */ /* 0x000fe8000f1a1016 */
[----:B-1----:R-:W2:Y:S01]  /*edc0*/  LDL.LU.64 R246, [R1+0x640] ;  /* 0x0006400001f67983 */ /* 0x002ea20000300a00 */
[----:B----4-:R-:W-:-:S03]  /*edd0*/  IMAD.WIDE R250, R133, 0x4, R250 ;  /* 0x0000000485fa7825 */ /* 0x010fc600078e02fa */
[----:B------:R1:W-:Y:S04]  /*ede0*/  STL.64 [R1+0x100], R248 ;  /* 0x000100f801007387 */ /* 0x0003e80000100a00 */
[----:B------:R3:W-:Y:S04]  /*edf0*/  LDGSTS.E [R134+0x20124], desc[UR22][R250.64], !P5 ;  /* 0x20124000fa867fae */ /* 0x0007e8000e9a1016 */
[----:B-1----:R-:W4:Y:S04]  /*ee00*/  LDL.LU.64 R248, [R1+0x638] ;  /* 0x0006380001f87983 */ /* 0x002f280000300a00 */
[----:B------:R1:W-:Y:S01]  /*ee10*/  STL.64 [R1+0xf8], R250 ;  /* 0x0000f8fa01007387 */ /* 0x0003e20000100a00 */
[----:B------:R-:W-:-:S05]  /*ee20*/  IMAD.WIDE R2, R133, 0x4, R2 ;  /* 0x0000000485027825 */ /* 0x000fca00078e0202 */
[----:B------:R2:W-:Y:S04]  /*ee30*/  LDGSTS.E [R134+0x20128], desc[UR22][R2.64], !P1 ;  /* 0x2012800002867fae */ /* 0x0005e8000c9a1016 */
[----:B-1----:R-:W3:Y:S04]  /*ee40*/  LDL.LU.64 R250, [R1+0x630] ;  /* 0x0006300001fa7983 */ /* 0x002ee80000300a00 */
[----:B------:R1:W-:Y:S04]  /*ee50*/  STL.64 [R1+0xf0], R2 ;  /* 0x0000f00201007387 */ /* 0x0003e80000100a00 */
[----:B-1----:R-:W2:Y:S01]  /*ee60*/  LDL.LU.64 R2, [R1+0x628] ;  /* 0x0006280001027983 */ /* 0x002ea20000300a00 */
[----:B------:R-:W-:-:S05]  /*ee70*/  VIADD R132, R132, 0xfffffeb4 ;  /* 0xfffffeb484847836 */ /* 0x000fca0000000000 */
[----:B------:R-:W-:Y:S02]  /*ee80*/  ISETP.GE.U32.AND P4, PT, R132, 0x7ffffe35, PT ;  /* 0x7ffffe358400780c */ /* 0x000fe40003f86070 */
[----:B------:R-:W1:Y:S02]  /*ee90*/  LDC R132, c[0x0][0x3a0] ;  /* 0x0000e800ff847b82 */ /* 0x000e640000000800 */
[----:B-1----:R-:W-:-:S05]  /*eea0*/  VIADD R132, R132, 0xfffffeb3 ;  /* 0xfffffeb384847836 */ /* 0x002fca0000000000 */
[----:B------:R-:W-:Y:S01]  /*eeb0*/  ISETP.GE.U32.AND P6, PT, R132, 0x7ffffe34, PT ;  /* 0x7ffffe348400780c */ /* 0x000fe20003fc6070 */
[----:B------:R-:W-:Y:S02]  /*eec0*/  VIADD R132, R143, 0xfffffeb2 ;  /* 0xfffffeb28f847836 */ /* 0x000fe40000000000 */
[----:B------:R-:W1:Y:S03]  /*eed0*/  LDC R143, c[0x0][0x3a0] ;  /* 0x0000e800ff8f7b82 */ /* 0x000e660000000800 */
[----:B------:R-:W-:-:S05]  /*eee0*/  ISETP.GE.U32.AND P5, PT, R132, 0x7ffffe33, PT ;  /* 0x7ffffe338400780c */ /* 0x000fca0003fa6070 */
[----:B------:R-:W1:Y:S02]  /*eef0*/  LDC R132, c[0x0][0x3a0] ;  /* 0x0000e800ff847b82 */ /* 0x000e640000000800 */
[----:B-1----:R-:W-:-:S04]  /*ef00*/  IADD3 R132, PT, PT, R132, -0x14f, RZ ;  /* 0xfffffeb184847810 */ /* 0x002fc80007ffe0ff */
[----:B------:R-:W-:Y:S02]  /*ef10*/  ISETP.GE.U32.AND P1, PT, R132, 0x7ffffe32, PT ;  /* 0x7ffffe328400780c */ /* 0x000fe40003f26070 */
[----:B------:R-:W1:Y:S02]  /*ef20*/  LDC R132, c[0x0][0x3a0] ;  /* 0x0000e800ff847b82 */ /* 0x000e640000000800 */
[----:B-1----:R-:W-:Y:S02]  /*ef30*/  VIADD R132, R132, 0xfffffeb0 ;  /* 0xfffffeb084847836 */ /* 0x002fe40000000000 */
[----:B------:R-:W-:-:S04]  /*ef40*/  IMAD.WIDE R244, R133, 0x4, R244 ;  /* 0x0000000485f47825 */ /* 0x000fc800078e02f4 */
[----:B------:R-:W-:-:S04]  /*ef50*/  IMAD.WIDE R242, R133, 0x4, R242 ;  /* 0x0000000485f27825 */ /* 0x000fc800078e02f2 */
[----:B------:R-:W-:-:S04]  /*ef60*/  IMAD.WIDE R148, R133, 0x4, R148 ;  /* 0x0000000485947825 */ /* 0x000fc800078e0294 */
[----:B------:R-:W-:-:S04]  /*ef70*/  IMAD.WIDE R150, R133, 0x4, R150 ;  /* 0x0000000485967825 */ /* 0x000fc800078e0296 */
[----:B------:R-:W-:-:S04]  /*ef80*/  IMAD.WIDE R146, R133, 0x4, R146 ;  /* 0x0000000485927825 */ /* 0x000fc800078e0292 */
[----:B------:R-:W-:-:S04]  /*ef90*/  IMAD.WIDE R144, R133, 0x4, R144 ;  /* 0x0000000485907825 */ /* 0x000fc800078e0290 */
[----:B---3--:R-:W-:-:S04]  /*efa0*/  IMAD.WIDE R250, R133, 0x4, R250 ;  /* 0x0000000485fa7825 */ /* 0x008fc800078e02fa */
[----:B--2---:R-:W-:-:S05]  /*efb0*/  IMAD.WIDE R2, R133, 0x4, R2 ;  /* 0x0000000485027825 */ /* 0x004fca00078e0202 */
[----:B------:R1:W-:Y:S04]  /*efc0*/  STL.64 [R1+0xe8], R2 ;  /* 0x0000e80201007387 */ /* 0x0003e80000100a00 */
[----:B------:R-:W-:Y:S04]  /*efd0*/  LDGSTS.E [R134+0x2012c], desc[UR22][R2.64], !P4 ;  /* 0x2012c00002867fae */ /* 0x000fe8000e1a1016 */
[----:B------:R2:W-:Y:S04]  /*efe0*/  LDGSTS.E [R134+0x20130], desc[UR22][R250.64], !P6 ;  /* 0x20130000fa867fae */ /* 0x0005e8000f1a1016 */
[----:B-1----:R-:W3:Y:S04]  /*eff0*/  LDL.LU.64 R2, [R1+0x620] ;  /* 0x0006200001027983 */ /* 0x002ee80000300a00 */
[----:B------:R2:W-:Y:S02]  /*f000*/  STL.64 [R1+0xe0], R250 ;  /* 0x0000e0fa01007387 */ /* 0x0005e40000100a00 */
[----:B--2---:R-:W1:Y:S01]  /*f010*/  LDC R251, c[0x0][0x3a0] ;  /* 0x0000e800fffb7b82 */ /* 0x004e620000000800 */
[----:B------:R-:W-:Y:S01]  /*f020*/  ISETP.GE.U32.AND P4, PT, R132, 0x7ffffe31, PT ;  /* 0x7ffffe318400780c */ /* 0x000fe20003f86070 */
[----:B------:R-:W-:-:S05]  /*f030*/  VIADD R132, R143, 0xfffffeaf ;  /* 0xfffffeaf8f847836 */ /* 0x000fca0000000000 */
[----:B------:R-:W-:Y:S01]  /*f040*/  ISETP.GE.U32.AND P6, PT, R132, 0x7ffffe30, PT ;  /* 0x7ffffe308400780c */ /* 0x000fe20003fc6070 */
[----:B------:R-:W2:Y:S01]  /*f050*/  LDC R143, c[0x0][0x3a0] ;  /* 0x0000e800ff8f7b82 */ /* 0x000ea20000000800 */
[----:B----4-:R-:W-:-:S04]  /*f060*/  IMAD.WIDE R248, R133, 0x4, R248 ;  /* 0x0000000485f87825 */ /* 0x010fc800078e02f8 */
[----:B-1----:R-:W-:Y:S01]  /*f070*/  VIADD R132, R251, 0xfffffeae ;  /* 0xfffffeaefb847836 */ /* 0x002fe20000000000 */
[----:B------:R1:W-:Y:S02]  /*f080*/  LDGSTS.E [R134+0x20134], desc[UR22][R248.64], !P5 ;  /* 0x20134000f8867fae */ /* 0x0003e4000e9a1016 */
[----:B------:R-:W4:Y:S01]  /*f090*/  LDC R251, c[0x0][0x3a0] ;  /* 0x0000e800fffb7b82 */ /* 0x000f220000000800 */
[----:B------:R-:W-:Y:S01]  /*f0a0*/  IMAD.WIDE R246, R133, 0x4, R246 ;  /* 0x0000000485f67825 */ /* 0x000fe200078e02f6 */
[----:B------:R1:W-:Y:S01]  /*f0b0*/  STL.64 [R1+0xd8], R248 ;  /* 0x0000d8f801007387 */ /* 0x0003e20000100a00 */
[----:B------:R-:W-:-:S03]  /*f0c0*/  ISETP.GE.U32.AND P5, PT, R132, 0x7ffffe2f, PT ;  /* 0x7ffffe2f8400780c */ /* 0x000fc60003fa6070 */
[----:B------:R2:W-:Y:S04]  /*f0d0*/  STL.64 [R1+0xd0], R246 ;  /* 0x0000d0f601007387 */ /* 0x0005e80000100a00 */
[----:B------:R2:W-:Y:S01]  /*f0e0*/  LDGSTS.E [R134+0x20138], desc[UR22][R246.64], !P1 ;  /* 0x20138000f6867fae */ /* 0x0005e2000c9a1016 */
[----:B-1----:R-:W1:Y:S03]  /*f0f0*/  LDC R248, c[0x0][0x3a0] ;  /* 0x0000e800fff87b82 */ /* 0x002e660000000800 */
[----:B------:R-:W-:Y:S01]  /*f100*/  LDGSTS.E [R134+0x2013c], desc[UR22][R244.64], !P4 ;  /* 0x2013c000f4867fae */ /* 0x000fe2000e1a1016 */
[----:B----4-:R-:W-:-:S04]  /*f110*/  VIADD R132, R251, 0xfffffead ;  /* 0xfffffeadfb847836 */ /* 0x010fc80000000000 */
[----:B--2---:R-:W2:Y:S01]  /*f120*/  LDC R246, c[0x0][0x3a0] ;  /* 0x0000e800fff67b82 */ /* 0x004ea20000000800 */
[----:B------:R-:W-:Y:S01]  /*f130*/  STL.64 [R1+0xc8], R244 ;  /* 0x0000c8f401007387 */ /* 0x000fe20000100a00 */
[----:B------:R-:W-:-:S03]  /*f140*/  ISETP.GE.U32.AND P1, PT, R132, 0x7ffffe2e, PT ;  /* 0x7ffffe2e8400780c */ /* 0x000fc60003f26070 */
[----:B------:R4:W-:Y:S01]  /*f150*/  LDGSTS.E [R134+0x20140], desc[UR22][R242.64], !P6 ;  /* 0x20140000f2867fae */ /* 0x0009e2000f1a1016 */
[----:B------:R-:W-:Y:S02]  /*f160*/  IADD3 R132, PT, PT, R143, -0x154, RZ ;  /* 0xfffffeac8f847810 */ /* 0x000fe40007ffe0ff */
[----:B------:R-:W2:Y:S01]  /*f170*/  LDC R143, c[0x0][0x3a0] ;  /* 0x0000e800ff8f7b82 */ /* 0x000ea20000000800 */
[----:B------:R4:W-:Y:S01]  /*f180*/  STL.64 [R1+0xc0], R242 ;  /* 0x0000c0f201007387 */ /* 0x0009e20000100a00 */
[----:B------:R-:W-:-:S03]  /*f190*/  ISETP.GE.U32.AND P4, PT, R132, 0x7ffffe2d, PT ;  /* 0x7ffffe2d8400780c */ /* 0x000fc60003f86070 */
[----:B------:R2:W-:Y:S01]  /*f1a0*/  LDGSTS.E [R134+0x20144], desc[UR22][R148.64], !P5 ;  /* 0x2014400094867fae */ /* 0x0005e2000e9a1016 */
[----:B-1----:R-:W-:Y:S02]  /*f1b0*/  VIADD R132, R248, 0xfffffeab ;  /* 0xfffffeabf8847836 */ /* 0x002fe40000000000 */
[----:B----4-:R-:W1:Y:S03]  /*f1c0*/  LDC R242, c[0x0][0x3a0] ;  /* 0x0000e800fff27b82 */ /* 0x010e660000000800 */
[----:B------:R-:W-:Y:S01]  /*f1d0*/  ISETP.GE.U32.AND P6, PT, R132, 0x7ffffe2c, PT ;  /* 0x7ffffe2c8400780c */ /* 0x000fe20003fc6070 */
[----:B------:R4:W-:Y:S01]  /*f1e0*/  STL.64 [R1+0xb8], R148 ;  /* 0x0000b89401007387 */ /* 0x0009e20000100a00 */
[----:B--2---:R-:W-:-:S03]  /*f1f0*/  VIADD R132, R246, 0xfffffeaa ;  /* 0xfffffeaaf6847836 */ /* 0x004fc60000000000 */
[----:B------:R2:W-:Y:S02]  /*f200*/  LDGSTS.E [R134+0x20148], desc[UR22][R150.64], !P1 ;  /* 0x2014800096867fae */ /* 0x0005e4000c9a1016 */
[----:B------:R-:W-:Y:S01]  /*f210*/  ISETP.GE.U32.AND P5, PT, R132, 0x7ffffe2b, PT ;  /* 0x7ffffe2b8400780c */ /* 0x000fe20003fa6070 */
[----:B----4-:R-:W4:Y:S01]  /*f220*/  LDC R148, c[0x0][0x3a0] ;  /* 0x0000e800ff947b82 */ /* 0x010f220000000800 */
[----:B------:R-:W-:-:S07]  /*f230*/  VIADD R132, R143, 0xfffffea9 ;  /* 0xfffffea98f847836 */ /* 0x000fce0000000000 */
[----:B------:R-:W4:Y:S01]  /*f240*/  LDC R143, c[0x0][0x3a0] ;  /* 0x0000e800ff8f7b82 */ /* 0x000f220000000800 */
[----:B------:R2:W-:Y:S01]  /*f250*/  STL.64 [R1+0xb0], R150 ;  /* 0x0000b09601007387 */ /* 0x0005e20000100a00 */
[----:B------:R-:W-:Y:S01]  /*f260*/  ISETP.GE.U32.AND P1, PT, R132, 0x7ffffe2a, PT ;  /* 0x7ffffe2a8400780c */ /* 0x000fe20003f26070 */
[----:B-1----:R-:W-:-:S05]  /*f270*/  VIADD R132, R242, 0xfffffea8 ;  /* 0xfffffea8f2847836 */ /* 0x002fca0000000000 */
[----:B------:R-:W1:Y:S01]  /*f280*/  LDC R149, c[0x0][0x3a0] ;  /* 0x0000e800ff957b82 */ /* 0x000e620000000800 */
[----:B--2---:R-:W-:-:S05]  /*f290*/  IMAD.WIDE R150, R133, 0x4, R152 ;  /* 0x0000000485967825 */ /* 0x004fca00078e0298 */
[----:B------:R2:W-:Y:S04]  /*f2a0*/  STL.64 [R1+0xa8], R150 ;  /* 0x0000a89601007387 */ /* 0x0005e80000100a00 */
[----:B------:R2:W-:Y:S01]  /*f2b0*/  LDGSTS.E [R134+0x2014c], desc[UR22][R150.64], !P4 ;  /* 0x2014c00096867fae */ /* 0x0005e2000e1a1016 */
[----:B------:R-:W-:Y:S02]  /*f2c0*/  ISETP.GE.U32.AND P4, PT, R132, 0x7ffffe29, PT ;  /* 0x7ffffe298400780c */ /* 0x000fe40003f86070 */
[----:B----4-:R-:W-:Y:S01]  /*f2d0*/  IADD3 R132, PT, PT, R148, -0x159, RZ ;  /* 0xfffffea794847810 */ /* 0x010fe20007ffe0ff */
[----:B------:R4:W-:Y:S04]  /*f2e0*/  STL.64 [R1+0xa0], R146 ;  /* 0x0000a09201007387 */ /* 0x0009e80000100a00 */
[----:B------:R4:W-:Y:S01]  /*f2f0*/  LDGSTS.E [R134+0x20150], desc[UR22][R146.64], !P6 ;  /* 0x2015000092867fae */ /* 0x0009e2000f1a1016 */
[----:B------:R-:W-:Y:S01]  /*f300*/  ISETP.GE.U32.AND P6, PT, R132, 0x7ffffe28, PT ;  /* 0x7ffffe288400780c */ /* 0x000fe20003fc6070 */
[----:B------:R-:W-:-:S02]  /*f310*/  VIADD R132, R143, 0xfffffea6 ;  /* 0xfffffea68f847836 */ /* 0x000fc40000000000 */
[----:B--2---:R-:W-:Y:S01]  /*f320*/  IMAD.WIDE R150, R133, 0x4, R156 ;  /* 0x0000000485967825 */ /* 0x004fe200078e029c */
[----:B------:R-:W2:Y:S08]  /*f330*/  LDC R143, c[0x0][0x3a0] ;  /* 0x0000e800ff8f7b82 */ /* 0x000eb00000000800 */
[----:B----4-:R-:W4:Y:S01]  /*f340*/  LDC R146, c[0x0][0x3a0] ;  /* 0x0000e800ff927b82 */ /* 0x010f220000000800 */
[----:B------:R1:W-:Y:S04]  /*f350*/  STL.64 [R1+0x98], R150 ;  /* 0x0000989601007387 */ /* 0x0003e80000100a00 */
[----:B------:R1:W-:Y:S03]  /*f360*/  LDGSTS.E [R134+0x20154], desc[UR22][R150.64], !P5 ;  /* 0x2015400096867fae */ /* 0x0003e6000e9a1016 */
[----:B------:R-:W2:Y:S01]  /*f370*/  LDC R147, c[0x0][0x3a0] ;  /* 0x0000e800ff937b82 */ /* 0x000ea20000000800 */
[----:B------:R-:W-:Y:S01]  /*f380*/  ISETP.GE.U32.AND P5, PT, R132, 0x7ffffe27, PT ;  /* 0x7ffffe278400780c */ /* 0x000fe20003fa6070 */
[----:B-1----:R-:W-:-:S02]  /*f390*/  VIADD R132, R149, 0xfffffea5 ;  /* 0xfffffea595847836 */ /* 0x002fc40000000000 */
[----:B------:R-:W-:-:S05]  /*f3a0*/  IMAD.WIDE R150, R133, 0x4, R158 ;  /* 0x0000000485967825 */ /* 0x000fca00078e029e */
[----:B------:R-:W-:Y:S04]  /*f3b0*/  STL.64 [R1+0x90], R150 ;  /* 0x0000909601007387 */ /* 0x000fe80000100a00 */
[----:B------:R-:W-:Y:S04]  /*f3c0*/  LDGSTS.E [R134+0x20158], desc[UR22][R150.64], !P1 ;  /* 0x2015800096867fae */ /* 0x000fe8000c9a1016 */
[----:B------:R1:W-:Y:S04]  /*f3d0*/  STL.64 [R1+0x88], R144 ;  /* 0x0000889001007387 */ /* 0x0003e80000100a00 */
[----:B------:R1:W-:Y:S01]  /*f3e0*/  LDGSTS.E [R134+0x2015c], desc[UR22][R144.64], !P4 ;  /* 0x2015c00090867fae */ /* 0x0003e2000e1a1016 */
[----:B------:R-:W-:Y:S01]  /*f3f0*/  ISETP.GE.U32.AND P1, PT, R132, 0x7ffffe26, PT ;  /* 0x7ffffe268400780c */ /* 0x000fe20003f26070 */
[----:B----4-:R-:W-:Y:S01]  /*f400*/  VIADD R132, R146, 0xfffffea4 ;  /* 0xfffffea492847836 */ /* 0x010fe20000000000 */
[----:B-1----:R-:W1:Y:S04]  /*f410*/  LDC R144, c[0x0][0x3a0] ;  /* 0x0000e800ff907b82 */ /* 0x002e680000000800 */
[----:B------:R-:W-:Y:S01]  /*f420*/  ISETP.GE.U32.AND P4, PT, R132, 0x7ffffe25, PT ;  /* 0x7ffffe258400780c */ /* 0x000fe20003f86070 */
[----:B------:R-:W-:-:S04]  /*f430*/  IMAD.WIDE R148, R133, 0x4, R162 ;  /* 0x0000000485947825 */ /* 0x000fc800078e02a2 */
[----:B--2---:R-:W-:Y:S01]  /*f440*/  VIADD R132, R143, 0xfffffea3 ;  /* 0xfffffea38f847836 */ /* 0x004fe20000000000 */
[----:B------:R2:W-:Y:S01]  /*f450*/  LDGSTS.E [R134+0x20160], desc[UR22][R148.64], !P6 ;  /* 0x2016000094867fae */ /* 0x0005e2000f1a1016 */
[----:B------:R-:W4:Y:S03]  /*f460*/  LDC R143, c[0x0][0x3a0] ;  /* 0x0000e800ff8f7b82 */ /* 0x000f260000000800 */
[----:B------:R2:W-:Y:S01]  /*f470*/  STL.64 [R1+0x80], R148 ;  /* 0x0000809401007387 */ /* 0x0005e20000100a00 */
[----:B------:R-:W-:Y:S02]  /*f480*/  ISETP.GE.U32.AND P6, PT, R132, 0x7ffffe24, PT ;  /* 0x7ffffe248400780c */ /* 0x000fe40003fc6070 */
[----:B------:R-:W-:Y:S02]  /*f490*/  IADD3 R132, PT, PT, R147, -0x15e, RZ ;  /* 0xfffffea293847810 */ /* 0x000fe40007ffe0ff */
[----:B------:R-:W3:Y:S01]  /*f4a0*/  LDC R145, c[0x0][0x3a0] ;  /* 0x0000e800ff917b82 */ /* 0x000ee20000000800 */
[----:B--2---:R-:W-:-:S05]  /*f4b0*/  IMAD.WIDE R148, R133, 0x4, R164 ;  /* 0x0000000485947825 */ /* 0x004fca00078e02a4 */
[----:B------:R-:W-:Y:S01]  /*f4c0*/  LDGSTS.E [R134+0x20164], desc[UR22][R148.64], !P5 ;  /* 0x2016400094867fae */ /* 0x000fe2000e9a1016 */
[----:B------:R-:W-:Y:S01]  /*f4d0*/  ISETP.GE.U32.AND P5, PT, R132, 0x7ffffe23, PT ;  /* 0x7ffffe238400780c */ /* 0x000fe20003fa6070 */
[----:B-1----:R-:W-:Y:S02]  /*f4e0*/  VIADD R132, R144, 0xfffffea1 ;  /* 0xfffffea190847836 */ /* 0x002fe40000000000 */
[----:B------:R-:W1:Y:S01]  /*f4f0*/  LDC R144, c[0x0][0x3a0] ;  /* 0x0000e800ff907b82 */ /* 0x000e620000000800 */
[----:B------:R-:W-:Y:S01]  /*f500*/  IMAD.WIDE R146, R133, 0x4, R166 ;  /* 0x0000000485927825 */ /* 0x000fe200078e02a6 */
[----:B------:R-:W-:Y:S04]  /*f510*/  STL.64 [R1+0x78], R148 ;  /* 0x0000789401007387 */ /* 0x000fe80000100a00 */
[----:B------:R2:W-:Y:S04]  /*f520*/  STL.64 [R1+0x70], R146 ;  /* 0x0000709201007387 */ /* 0x0005e80000100a00 */
[----:B------:R2:W-:Y:S01]  /*f530*/  LDGSTS.E [R134+0x20168], desc[UR22][R146.64], !P1 ;  /* 0x2016800092867fae */ /* 0x0005e2000c9a1016 */
[----:B------:R-:W-:Y:S01]  /*f540*/  ISETP.GE.U32.AND P1, PT, R132, 0x7ffffe22, PT ;  /* 0x7ffffe228400780c */ /* 0x000fe20003f26070 */
[----:B----4-:R-:W-:-:S02]  /*f550*/  VIADD R132, R143, 0xfffffea0 ;  /* 0xfffffea08f847836 */ /* 0x010fc40000000000 */
[----:B------:R-:W4:Y:S01]  /*f560*/  LDC R143, c[0x0][0x3a0] ;  /* 0x0000e800ff8f7b82 */ /* 0x000f220000000800 */
[----:B--2---:R-:W-:-:S05]  /*f570*/  IMAD.WIDE R146, R133, 0x4, R168 ;  /* 0x0000000485927825 */ /* 0x004fca00078e02a8 */
[----:B------:R2:W-:Y:S01]  /*f580*/  LDGSTS.E [R134+0x2016c], desc[UR22][R146.64], !P4 ;  /* 0x2016c00092867fae */ /* 0x0005e2000e1a1016 */
[----:B------:R-:W-:Y:S01]  /*f590*/  ISETP.GE.U32.AND P4, PT, R132, 0x7ffffe21, PT ;  /* 0x7ffffe218400780c */ /* 0x000fe20003f86070 */
[----:B---3--:R-:W-:Y:S02]  /*f5a0*/  VIADD R132, R145, 0xfffffe9f ;  /* 0xfffffe9f91847836 */ /* 0x008fe40000000000 */
[----:B------:R2:W-:Y:S01]  /*f5b0*/  STL.64 [R1+0x68], R146 ;  /* 0x0000689201007387 */ /* 0x0005e20000100a00 */
[----:B------:R-:W3:Y:S01]  /*f5c0*/  LDC R145, c[0x0][0x3a0] ;  /* 0x0000e800ff917b82 */ /* 0x000ee20000000800 */
[----:B--2---:R-:W-:-:S05]  /*f5d0*/  IMAD.WIDE R146, R133, 0x4, R170 ;  /* 0x0000000485927825 */ /* 0x004fca00078e02aa */
[----:B------:R2:W-:Y:S01]  /*f5e0*/  LDGSTS.E [R134+0x20170], desc[UR22][R146.64], !P6 ;  /* 0x2017000092867fae */ /* 0x0005e2000f1a1016 */
[----:B------:R-:W-:Y:S01]  /*f5f0*/  ISETP.GE.U32.AND P6, PT, R132, 0x7ffffe20, PT ;  /* 0x7ffffe208400780c */ /* 0x000fe20003fc6070 */
[----:B-1----:R-:W-:Y:S02]  /*f600*/  VIADD R132, R144, 0xfffffe9e ;  /* 0xfffffe9e90847836 */ /* 0x002fe40000000000 */
[----:B------:R2:W-:Y:S01]  /*f610*/  STL.64 [R1+0x60], R146 ;  /* 0x0000609201007387 */ /* 0x0005e20000100a00 */
[----:B------:R-:W1:Y:S01]  /*f620*/  LDC R144, c[0x0][0x3a0] ;  /* 0x0000e800ff907b82 */ /* 0x000e620000000800 */
[----:B--2---:R-:W-:-:S05]  /*f630*/  IMAD.WIDE R146, R133, 0x4, R172 ;  /* 0x0000000485927825 */ /* 0x004fca00078e02ac */
[----:B------:R2:W-:Y:S04]  /*f640*/  STL.64 [R1+0x58], R146 ;  /* 0x0000589201007387 */ /* 0x0005e80000100a00 */
[----:B------:R2:W-:Y:S01]  /*f650*/  LDGSTS.E [R134+0x20174], desc[UR22][R146.64], !P5 ;  /* 0x2017400092867fae */ /* 0x0005e2000e9a1016 */
[----:B------:R-:W-:Y:S02]  /*f660*/  ISETP.GE.U32.AND P5, PT, R132, 0x7ffffe1f, PT ;  /* 0x7ffffe1f8400780c */ /* 0x000fe40003fa6070 */
[----:B----4-:R-:W-:Y:S02]  /*f670*/  IADD3 R132, PT, PT, R143, -0x163, RZ ;  /* 0xfffffe9d8f847810 */ /* 0x010fe40007ffe0ff */
[----:B------:R-:W4:Y:S01]  /*f680*/  LDC R143, c[0x0][0x3a0] ;  /* 0x0000e800ff8f7b82 */ /* 0x000f220000000800 */
[----:B--2---:R-:W-:-:S05]  /*f690*/  IMAD.WIDE R146, R133, 0x4, R174 ;  /* 0x0000000485927825 */ /* 0x004fca00078e02ae */
[----:B------:R2:W-:Y:S04]  /*f6a0*/  STL.64 [R1+0x50], R146 ;  /* 0x0000509201007387 */ /* 0x0005e80000100a00 */
[----:B------:R2:W-:Y:S01]  /*f6b0*/  LDGSTS.E [R134+0x20178], desc[UR22][R146.64], !P1 ;  /* 0x2017800092867fae */ /* 0x0005e2000c9a1016 */
[----:B------:R-:W-:Y:S01]  /*f6c0*/  ISETP.GE.U32.AND P1, PT, R132, 0x7ffffe1e, PT ;  /* 0x7ffffe1e8400780c */ /* 0x000fe20003f26070 */
[----:B---3--:R-:W-:Y:S02]  /*f6d0*/  VIADD R132, R145, 0xfffffe9c ;  /* 0xfffffe9c91847836 */ /* 0x008fe40000000000 */
[----:B------:R-:W3:Y:S01]  /*f6e0*/  LDC R145, c[0x0][0x3a0] ;  /* 0x0000e800ff917b82 */ /* 0x000ee20000000800 */
[----:B--2---:R-:W-:-:S05]  /*f6f0*/  IMAD.WIDE R146, R133, 0x4, R176 ;  /* 0x0000000485927825 */ /* 0x004fca00078e02b0 */
[----:B------:R2:W-:Y:S04]  /*f700*/  STL.64 [R1+0x48], R146 ;  /* 0x0000489201007387 */ /* 0x0005e80000100a00 */
[----:B------:R2:W-:Y:S01]  /*f710*/  LDGSTS.E [R134+0x2017c], desc[UR22][R146.64], !P4 ;  /* 0x2017c00092867fae */ /* 0x0005e2000e1a1016 */
[----:B------:R-:W-:Y:S01]  /*f720*/  ISETP.GE.U32.AND P4, PT, R132, 0x7ffffe1d, PT ;  /* 0x7ffffe1d8400780c */ /* 0x000fe20003f86070 */
[----:B-1----:R-:W-:Y:S02]  /*f730*/  VIADD R132, R144, 0xfffffe9b ;  /* 0xfffffe9b90847836 */ /* 0x002fe40000000000 */
[----:B------:R-:W1:Y:S01]  /*f740*/  LDC R144, c[0x0][0x3a0] ;  /* 0x0000e800ff907b82 */ /* 0x000e620000000800 */
[----:B--2---:R-:W-:-:S07]  /*f750*/  IMAD.WIDE R146, R133, 0x4, R178 ;  /* 0x0000000485927825 */ /* 0x004fce00078e02b2 */
[----:B------:R-:W2:Y:S01]  /*f760*/  LDC R179, c[0x0][0x3a0] ;  /* 0x0000e800ffb37b82 */ /* 0x000ea20000000800 */
[----:B------:R3:W-:Y:S04]  /*f770*/  STL.64 [R1+0x40], R146 ;  /* 0x0000409201007387 */ /* 0x0007e80000100a00 */
[----:B------:R3:W-:Y:S01]  /*f780*/  LDGSTS.E [R134+0x20180], desc[UR22][R146.64], !P6 ;  /* 0x2018000092867fae */ /* 0x0007e2000f1a1016 */
[----:B------:R-:W-:Y:S01]  /*f790*/  ISETP.GE.U32.AND P6, PT, R132, 0x7ffffe1c, PT ;  /* 0x7ffffe1c8400780c */ /* 0x000fe20003fc6070 */
[C---:B------:R-:W-:Y:S01]  /*f7a0*/  IMAD.WIDE R250, R133.reuse, 0x4, R196 ;  /* 0x0000000485fa7825 */ /* 0x040fe200078e02c4 */
[----:B------:R-:W1:Y:S03]  /*f7b0*/  LDC R178, c[0x0][0x3a0] ;  /* 0x0000e800ffb27b82 */ /* 0x000e660000000800 */
[----:B---3--:R-:W-:-:S05]  /*f7c0*/  IMAD.WIDE R146, R133, 0x4, R180 ;  /* 0x0000000485927825 */ /* 0x008fca00078e02b4 */
[----:B------:R-:W3:Y:S01]  /*f7d0*/  LDC R180, c[0x0][0x3a0] ;  /* 0x0000e800ffb47b82 */ /* 0x000ee20000000800 */
[----:B------:R4:W-:Y:S04]  /*f7e0*/  STL.64 [R1+0x38], R146 ;  /* 0x0000389201007387 */ /* 0x0009e80000100a00 */
[----:B------:R4:W-:Y:S02]  /*f7f0*/  LDGSTS.E [R134+0x20184], desc[UR22][R146.64], !P5 ;  /* 0x2018400092867fae */ /* 0x0009e4000e9a1016 */
[----:B----4-:R-:W-:Y:S02]  /*f800*/  VIADD R132, R143, 0xfffffe9a ;  /* 0xfffffe9a8f847836 */ /* 0x010fe40000000000 */
[----:B------:R-:W4:Y:S01]  /*f810*/  LDC R143, c[0x0][0x3a0] ;  /* 0x0000e800ff8f7b82 */ /* 0x000f220000000800 */
[----:B------:R-:W-:-:S05]  /*f820*/  IMAD.WIDE R146, R133, 0x4, R182 ;  /* 0x0000000485927825 */ /* 0x000fca00078e02b6 */
[----:B------:R1:W-:Y:S04]  /*f830*/  STL.64 [R1+0x30], R146 ;  /* 0x0000309201007387 */ /* 0x0003e80000100a00 */
[----:B------:R1:W-:Y:S01]  /*f840*/  LDGSTS.E [R134+0x20188], desc[UR22][R146.64], !P1 ;  /* 0x2018800092867fae */ /* 0x0003e2000c9a1016 */
[----:B------:R-:W-:Y:S01]  /*f850*/  ISETP.GE.U32.AND P5, PT, R132, 0x7ffffe1b, PT ;  /* 0x7ffffe1b8400780c */ /* 0x000fe20003fa6070 */
[----:B------:R-:W-:Y:S02]  /*f860*/  VIADD R132, R145, 0xfffffe99 ;  /* 0xfffffe9991847836 */ /* 0x000fe40000000000 */
[----:B------:R-:W2:Y:S01]  /*f870*/  LDC R145, c[0x0][0x3a0] ;  /* 0x0000e800ff917b82 */ /* 0x000ea20000000800 */
[----:B-1----:R-:W-:-:S05]  /*f880*/  IMAD.WIDE R146, R133, 0x4, R184 ;  /* 0x0000000485927825 */ /* 0x002fca00078e02b8 */
[----:B------:R1:W-:Y:S04]  /*f890*/  STL.64 [R1+0x28], R146 ;  /* 0x0000289201007387 */ /* 0x0003e80000100a00 */
[----:B------:R1:W-:Y:S01]  /*f8a0*/  LDGSTS.E [R134+0x2018c], desc[UR22][R146.64], !P4 ;  /* 0x2018c00092867fae */ /* 0x0003e2000e1a1016 */
[----:B------:R-:W-:Y:S02]  /*f8b0*/  ISETP.GE.U32.AND P1, PT, R132, 0x7ffffe1a, PT ;  /* 0x7ffffe1a8400780c */ /* 0x000fe40003f26070 */
[----:B------:R-:W-:Y:S02]  /*f8c0*/  IADD3 R132, PT, PT, R144, -0x168, RZ ;  /* 0xfffffe9890847810 */ /* 0x000fe40007ffe0ff */
[----:B------:R-:W2:Y:S01]  /*f8d0*/  LDC R144, c[0x0][0x3a0] ;  /* 0x0000e800ff907b82 */ /* 0x000ea20000000800 */
[----:B-1----:R-:W-:-:S05]  /*f8e0*/  IMAD.WIDE R146, R133, 0x4, R186 ;  /* 0x0000000485927825 */ /* 0x002fca00078e02ba */
[----:B------:R1:W-:Y:S04]  /*f8f0*/  STL.64 [R1+0x20], R146 ;  /* 0x0000209201007387 */ /* 0x0003e80000100a00 */
[----:B------:R1:W-:Y:S01]  /*f900*/  LDGSTS.E [R134+0x20190], desc[UR22][R146.64], !P6 ;  /* 0x2019000092867fae */ /* 0x0003e2000f1a1016 */
[----:B------:R-:W-:Y:S01]  /*f910*/  ISETP.GE.U32.AND P4, PT, R132, 0x7ffffe19, PT ;  /* 0x7ffffe198400780c */ /* 0x000fe20003f86070 */
[----:B-1----:R-:W-:-:S05]  /*f920*/  IMAD.WIDE R146, R133, 0x4, R188 ;  /* 0x0000000485927825 */ /* 0x002fca00078e02bc */
[----:B------:R1:W-:Y:S04]  /*f930*/  STL.64 [R1+0x18], R146 ;  /* 0x0000189201007387 */ /* 0x0003e80000100a00 */
[----:B------:R1:W-:Y:S02]  /*f940*/  LDGSTS.E [R134+0x20194], desc[UR22][R146.64], !P5 ;  /* 0x2019400092867fae */ /* 0x0003e4000e9a1016 */
[----:B-1----:R-:W-:-:S05]  /*f950*/  IMAD.WIDE R146, R133, 0x4, R190 ;  /* 0x0000000485927825 */ /* 0x002fca00078e02be */
[----:B------:R1:W-:Y:S04]  /*f960*/  STL.64 [R1+0x10], R146 ;  /* 0x0000109201007387 */ /* 0x0003e80000100a00 */
[----:B------:R1:W-:Y:S02]  /*f970*/  LDGSTS.E [R134+0x20198], desc[UR22][R146.64], !P1 ;  /* 0x2019800092867fae */ /* 0x0003e4000c9a1016 */
[----:B-1----:R-:W-:-:S05]  /*f980*/  IMAD.WIDE R146, R133, 0x4, R192 ;  /* 0x0000000485927825 */ /* 0x002fca00078e02c0 */
[----:B------:R1:W-:Y:S04]  /*f990*/  STL.64 [R1+0x8], R146 ;  /* 0x0000089201007387 */ /* 0x0003e80000100a00 */
[----:B------:R1:W-:Y:S02]  /*f9a0*/  LDGSTS.E [R134+0x2019c], desc[UR22][R146.64], !P4 ;  /* 0x2019c00092867fae */ /* 0x0003e4000e1a1016 */
[----:B-1----:R-:W-:-:S05]  /*f9b0*/  IMAD.WIDE R146, R133, 0x4, R194 ;  /* 0x0000000485927825 */ /* 0x002fca00078e02c2 */
[----:B------:R1:W-:Y:S04]  /*f9c0*/  STL.64 [R1], R146 ;  /* 0x0000009201007387 */ /* 0x0003e80000100a00 */
[----:B------:R-:W3:Y:S01]  /*f9d0*/  LDL.LU.64 R182, [R1+0x3a8] ;  /* 0x0003a80001b67983 */ /* 0x000ee20000300a00 */
[----:B----4-:R-:W-:Y:S02]  /*f9e0*/  VIADD R132, R143, 0xfffffe97 ;  /* 0xfffffe978f847836 */ /* 0x010fe40000000000 */
[----:B------:R-:W4:Y:S01]  /*f9f0*/  LDC R143, c[0x0][0x3a0] ;  /* 0x0000e800ff8f7b82 */ /* 0x000f220000000800 */
[----:B------:R-:W-:Y:S01]  /*fa00*/  IMAD.WIDE R248, R133, 0x4, R198 ;  /* 0x0000000485f87825 */ /* 0x000fe200078e02c6 */
[----:B------:R-:W3:Y:S01]  /*fa10*/  LDL.LU.64 R192, [R1+0x3a0] ;  /* 0x0003a00001c07983 */ /* 0x000ee20000300a00 */
[----:B------:R-:W-:-:S02]  /*fa20*/  ISETP.GE.U32.AND P6, PT, R132, 0x7ffffe18, PT ;  /* 0x7ffffe188400780c */ /* 0x000fc40003fc6070 */
[----:B--2---:R-:W-:Y:S01]  /*fa30*/  VIADD R132, R145, 0xfffffe96 ;  /* 0xfffffe9691847836 */ /* 0x004fe20000000000 */
[----:B------:R-:W2:Y:S02]  /*fa40*/  LDL.LU.64 R190, [R1+0x398] ;  /* 0x0003980001be7983 */ /* 0x000ea40000300a00 */
[----:B------:R-:W1:Y:S02]  /*fa50*/  LDC R145, c[0x0][0x3a0] ;  /* 0x0000e800ff917b82 */ /* 0x000e640000000800 */
[----:B------:R-:W-:Y:S01]  /*fa60*/  ISETP.GE.U32.AND P5, PT, R132, 0x7ffffe17, PT ;  /* 0x7ffffe178400780c */ /* 0x000fe20003fa6070 */
[----:B------:R-:W-:Y:S01]  /*fa70*/  VIADD R132, R144, 0xfffffe95 ;  /* 0xfffffe9590847836 */ /* 0x000fe20000000000 */
[----:B------:R-:W2:Y:S04]  /*fa80*/  LDL.LU.64 R188, [R1+0x390] ;  /* 0x0003900001bc7983 */ /* 0x000ea80000300a00 */
[----:B------:R-:W1:Y:S01]  /*fa90*/  LDC R144, c[0x0][0x3a0] ;  /* 0x0000e800ff907b82 */ /* 0x000e620000000800 */
[----:B------:R-:W-:Y:S01]  /*faa0*/  ISETP.GE.U32.AND P1, PT, R132, 0x7ffffe16, PT ;  /* 0x7ffffe168400780c */ /* 0x000fe20003f26070 */
[----:B------:R1:W-:Y:S01]  /*fab0*/  LDGSTS.E [R134+0x201a0], desc[UR22][R146.64], !P6 ;  /* 0x201a000092867fae */ /* 0x0003e2000f1a1016 */
[----:B------:R-:W-:-:S03]  /*fac0*/  IMAD.WIDE R246, R133, 0x4, R200 ;  /* 0x0000000485f67825 */ /* 0x000fc600078e02c8 */
[----:B------:R-:W2:Y:S01]  /*fad0*/  LDL.LU.64 R186, [R1+0x388] ;  /* 0x0003880001ba7983 */ /* 0x000ea20000300a00 */
[----:B----4-:R-:W-:Y:S02]  /*fae0*/  VIADD R132, R143, 0xfffffe94 ;  /* 0xfffffe948f847836 */ /* 0x010fe40000000000 */
[----:B------:R-:W4:Y:S01]  /*faf0*/  LDC R143, c[0x0][0x3a0] ;  /* 0x0000e800ff8f7b82 */ /* 0x000f220000000800 */
[----:B------:R-:W-:Y:S02]  /*fb00*/  LDGSTS.E [R134+0x201a4], desc[UR22][R250.64], !P5 ;  /* 0x201a4000fa867fae */ /* 0x000fe4000e9a1016 */
[----:B------:R-:W-:Y:S02]  /*fb10*/  ISETP.GE.U32.AND P4, PT, R132, 0x7ffffe15, PT ;  /* 0x7ffffe158400780c */ /* 0x000fe40003f86070 */
[----:B------:R-:W-:Y:S01]  /*fb20*/  LDGSTS.E [R134+0x201a8], desc[UR22][R248.64], !P1 ;  /* 0x201a8000f8867fae */ /* 0x000fe2000c9a1016 */
[----:B-1----:R-:W-:Y:S02]  /*fb30*/  IADD3 R132, PT, PT, R145, -0x16d, RZ ;  /* 0xfffffe9391847810 */ /* 0x002fe40007ffe0ff */
[----:B------:R-:W1:Y:S01]  /*fb40*/  LDC R145, c[0x0][0x3a0] ;  /* 0x0000e800ff917b82 */ /* 0x000e620000000800 */
[----:B------:R-:W-:Y:S01]  /*fb50*/  IMAD.WIDE R244, R133, 0x4, R202 ;  /* 0x0000000485f47825 */ /* 0x000fe200078e02ca */
[----:B------:R-:W-:Y:S01]  /*fb60*/  ISETP.GE.U32.AND P6, PT, R132, 0x7ffffe14, PT ;  /* 0x7ffffe148400780c */ /* 0x000fe20003fc6070 */
[----:B------:R-:W2:Y:S02]  /*fb70*/  LDL.LU.64 R184, [R1+0x380] ;  /* 0x0003800001b87983 */ /* 0x000ea40000300a00 */
[----:B------:R-:W-:-:S03]  /*fb80*/  VIADD R132, R144, 0xfffffe92 ;  /* 0xfffffe9290847836 */ /* 0x000fc60000000000 */
[----:B------:R-:W1:Y:S01]  /*fb90*/  LDC R144, c[0x0][0x3a0] ;  /* 0x0000e800ff907b82 */ /* 0x000e620000000800 */
[----:B------:R-:W-:Y:S01]  /*fba0*/  LDGSTS.E [R134+0x201ac], desc[UR22][R246.64], !P4 ;  /* 0x201ac000f6867fae */ /* 0x000fe2000e1a1016 */
[----:B------:R-:W-:-:S05]  /*fbb0*/  ISETP.GE.U32.AND P5, PT, R132, 0x7ffffe13, PT ;  /* 0x7ffffe138400780c */ /* 0x000fca0003fa6070 */
[----:B------:R-:W-:Y:S01]  /*fbc0*/  LDGSTS.E [R134+0x201b0], desc[UR22][R244.64], !P6 ;  /* 0x201b0000f4867fae */ /* 0x000fe2000f1a1016 */
[----:B----4-:R-:W-:Y:S01]  /*fbd0*/  VIADD R132, R143, 0xfffffe91 ;  /* 0xfffffe918f847836 */ /* 0x010fe20000000000 */
[----:B------:R-:W4:Y:S08]  /*fbe0*/  LDC R146, c[0x0][0x3a0] ;  /* 0x0000e800ff927b82 */ /* 0x000f300000000800 */
[----:B------:R-:W4:Y:S01]  /*fbf0*/  LDC R143, c[0x0][0x3a0] ;  /* 0x0000e800ff8f7b82 */ /* 0x000f220000000800 */
[----:B------:R-:W-:Y:S01]  /*fc00*/  ISETP.GE.U32.AND P1, PT, R132, 0x7ffffe12, PT ;  /* 0x7ffffe128400780c */ /* 0x000fe20003f26070 */
[----:B-1----:R-:W-:-:S06]  /*fc10*/  VIADD R132, R145, 0xfffffe90 ;  /* 0xfffffe9091847836 */ /* 0x002fcc0000000000 */
[----:B------:R-:W1:Y:S01]  /*fc20*/  LDC R145, c[0x0][0x3a0] ;  /* 0x0000e800ff917b82 */ /* 0x000e620000000800 */
[----:B------:R-:W-:Y:S01]  /*fc30*/  ISETP.GE.U32.AND P4, PT, R132, 0x7ffffe11, PT ;  /* 0x7ffffe118400780c */ /* 0x000fe20003f86070 */
[----:B------:R-:W-:-:S06]  /*fc40*/  VIADD R132, R144, 0xfffffe8f ;  /* 0xfffffe8f90847836 */ /* 0x000fcc0000000000 */
[----:B------:R-:W1:Y:S01]  /*fc50*/  LDC R144, c[0x0][0x3a0] ;  /* 0x0000e800ff907b82 */ /* 0x000e620000000800 */
[----:B------:R-:W-:Y:S01]  /*fc60*/  ISETP.GE.U32.AND P6, PT, R132, 0x7ffffe10, PT ;  /* 0x7ffffe108400780c */ /* 0x000fe20003fc6070 */
[----:B------:R-:W-:-:S04]  /*fc70*/  IMAD.WIDE R242, R133, 0x4, R204 ;  /* 0x0000000485f27825 */ /* 0x000fc800078e02cc */
[----:B------:R-:W-:Y:S01]  /*fc80*/  IMAD.WIDE R176, R133, 0x4, R206 ;  /* 0x0000000485b07825 */ /* 0x000fe200078e02ce */
[----:B------:R-:W-:Y:S01]  /*fc90*/  LDGSTS.E [R134+0x201b4], desc[UR22][R242.64], !P5 ;  /* 0x201b4000f2867fae */ /* 0x000fe2000e9a1016 */
[----:B----4-:R-:W-:Y:S02]  /*fca0*/  IADD3 R132, PT, PT, R143, -0x172, RZ ;  /* 0xfffffe8e8f847810 */ /* 0x010fe40007ffe0ff */
[----:B------:R-:W4:Y:S01]  /*fcb0*/  LDC R143, c[0x0][0x3a0] ;  /* 0x0000e800ff8f7b82 */ /* 0x000f220000000800 */
[----:B------:R-:W-:Y:S01]  /*fcc0*/  LDGSTS.E [R134+0x201b8], desc[UR22][R176.64], !P1 ;  /* 0x201b8000b0867fae */ /* 0x000fe2000c9a1016 */
[----:B------:R-:W-:Y:S01]  /*fcd0*/  ISETP.GE.U32.AND P5, PT, R132, 0x7ffffe0f, PT ;  /* 0x7ffffe0f8400780c */ /* 0x000fe20003fa6070 */
[----:B-1----:R-:W-:Y:S02]  /*fce0*/  VIADD R132, R145, 0xfffffe8d ;  /* 0xfffffe8d91847836 */ /* 0x002fe40000000000 */
[----:B------:R-:W-:-:S03]  /*fcf0*/  IMAD.WIDE R174, R133, 0x4, R208 ;  /* 0x0000000485ae7825 */ /* 0x000fc600078e02d0 */
[----:B------:R-:W1:Y:S01]  /*fd00*/  LDC R145, c[0x0][0x3a0] ;  /* 0x0000e800ff917b82 */ /* 0x000e620000000800 */
[----:B------:R-:W-:Y:S01]  /*fd10*/  ISETP.GE.U32.AND P1, PT, R132, 0x7ffffe0e, PT ;  /* 0x7ffffe0e8400780c */ /* 0x000fe20003f26070 */
[----:B------:R-:W-:Y:S01]  /*fd20*/  IMAD.WIDE R172, R133, 0x4, R210 ;  /* 0x0000000485ac7825 */ /* 0x000fe200078e02d2 */
[----:B------:R-:W-:Y:S03]  /*fd30*/  LDGSTS.E [R134+0x201bc], desc[UR22][R174.64], !P4 ;  /* 0x201bc000ae867fae */ /* 0x000fe6000e1a1016 */
[----:B------:R-:W-:Y:S01]  /*fd40*/  VIADD R132, R144, 0xfffffe8c ;  /* 0xfffffe8c90847836 */ /* 0x000fe20000000000 */
[----:B------:R-:W-:Y:S01]  /*fd50*/  LDGSTS.E [R134+0x201c0], desc[UR22][R172.64], !P6 ;  /* 0x201c0000ac867fae */ /* 0x000fe2000f1a1016 */
[----:B------:R-:W1:Y:S03]  /*fd60*/  LDC R144, c[0x0][0x3a0] ;  /* 0x0000e800ff907b82 */ /* 0x000e660000000800 */
[----:B------:R-:W-:Y:S01]  /*fd70*/  ISETP.GE.U32.AND P4, PT, R132, 0x7ffffe0d, PT ;  /* 0x7ffffe0d8400780c */ /* 0x000fe20003f86070 */
[----:B----4-:R-:W-:-:S02]  /*fd80*/  VIADD R132, R143, 0xfffffe8b ;  /* 0xfffffe8b8f847836 */ /* 0x010fc40000000000 */
[C---:B------:R-:W-:Y:S02]  /*fd90*/  IMAD.WIDE R170, R133.reuse, 0x4, R212 ;  /* 0x0000000485aa7825 */ /* 0x040fe400078e02d4 */
[----:B------:R-:W4:Y:S01]  /*fda0*/  LDC R143, c[0x0][0x3a0] ;  /* 0x0000e800ff8f7b82 */ /* 0x000f220000000800 */
[----:B------:R-:W-:Y:S01]  /*fdb0*/  ISETP.GE.U32.AND P6, PT, R132, 0x7ffffe0c, PT ;  /* 0x7ffffe0c8400780c */ /* 0x000fe20003fc6070 */
[----:B------:R-:W-:Y:S01]  /*fdc0*/  VIADD R132, R146, 0xfffffe8a ;  /* 0xfffffe8a92847836 */ /* 0x000fe20000000000 */
[----:B------:R-:W-:Y:S05]  /*fdd0*/  LDGSTS.E [R134+0x201c4], desc[UR22][R170.64], !P5 ;  /* 0x201c4000aa867fae */ /* 0x000fea000e9a1016 */
[----:B------:R-:W4:Y:S01]  /*fde0*/  LDC R146, c[0x0][0x3a0] ;  /* 0x0000e800ff927b82 */ /* 0x000f220000000800 */
[----:B------:R-:W-:Y:S01]  /*fdf0*/  ISETP.GE.U32.AND P5, PT, R132, 0x7ffffe0b, PT ;  /* 0x7ffffe0b8400780c */ /* 0x000fe20003fa6070 */
[----:B------:R-:W-:Y:S01]  /*fe00*/  IMAD.WIDE R168, R133, 0x4, R214 ;  /* 0x0000000485a87825 */ /* 0x000fe200078e02d6 */
[----:B-1----:R-:W-:-:S04]  /*fe10*/  IADD3 R132, PT, PT, R145, -0x177, RZ ;  /* 0xfffffe8991847810 */ /* 0x002fc80007ffe0ff */
[----:B------:R-:W-:Y:S01]  /*fe20*/  LDGSTS.E [R134+0x201c8], desc[UR22][R168.64], !P1 ;  /* 0x201c8000a8867fae */ /* 0x000fe2000c9a1016 */
[----:B------:R-:W1:Y:S01]  /*fe30*/  LDC R145, c[0x0][0x3a0] ;  /* 0x0000e800ff917b82 */ /* 0x000e620000000800 */
[----:B------:R-:W-:Y:S01]  /*fe40*/  ISETP.GE.U32.AND P1, PT, R132, 0x7ffffe0a, PT ;  /* 0x7ffffe0a8400780c */ /* 0x000fe20003f26070 */
[----:B------:R-:W-:-:S04]  /*fe50*/  IMAD.WIDE R166, R133, 0x4, R216 ;  /* 0x0000000485a67825 */ /* 0x000fc800078e02d8 */
[----:B------:R-:W-:Y:S01]  /*fe60*/  VIADD R132, R144, 0xfffffe88 ;  /* 0xfffffe8890847836 */ /* 0x000fe20000000000 */
[----:B------:R-:W-:Y:S01]  /*fe70*/  LDGSTS.E [R134+0x201cc], desc[UR22][R166.64], !P4 ;  /* 0x201cc000a6867fae */ /* 0x000fe2000e1a1016 */
[----:B------:R-:W1:Y:S01]  /*fe80*/  LDC R144, c[0x0][0x3a0] ;  /* 0x0000e800ff907b82 */ /* 0x000e620000000800 */
[C---:B------:R-:W-:Y:S02]  /*fe90*/  IMAD.WIDE R164, R133.reuse, 0x4, R218 ;  /* 0x0000000485a47825 */ /* 0x040fe400078e02da */
[----:B------:R-:W-:Y:S02]  /*fea0*/  ISETP.GE.U32.AND P4, PT, R132, 0x7ffffe09, PT ;  /* 0x7ffffe098400780c */ /* 0x000fe40003f86070 */
[C---:B------:R-:W-:Y:S01]  /*feb0*/  IMAD.WIDE R162, R133.reuse, 0x4, R220 ;  /* 0x0000000485a27825 */ /* 0x040fe200078e02dc */
[----:B------:R-:W-:Y:S03]  /*fec0*/  LDGSTS.E [R134+0x201d0], desc[UR22][R164.64], !P6 ;  /* 0x201d0000a4867fae */ /* 0x000fe6000f1a1016 */
[----:B----4-:R-:W-:Y:S01]  /*fed0*/  VIADD R132, R146, 0xfffffe87 ;  /* 0xfffffe8792847836 */ /* 0x010fe20000000000 */
[----:B------:R-:W-:Y:S01]  /*fee0*/  LDGSTS.E [R134+0x201d4], desc[UR22][R162.64], !P5 ;  /* 0x201d4000a2867fae */ /* 0x000fe2000e9a1016 */
[----:B------:R-:W-:Y:S01]  /*fef0*/  IMAD.WIDE R158, R133, 0x4, R222 ;  /* 0x00000004859e7825 */ /* 0x000fe200078e02de */
[----:B------:R-:W4:Y:S02]  /*ff00*/  LDC R146, c[0x0][0x3a0] ;  /* 0x0000e800ff927b82 */ /* 0x000f240000000800 */
[----:B------:R-:W-:Y:S01]  /*ff10*/  ISETP.GE.U32.AND P6, PT, R132, 0x7ffffe08, PT ;  /* 0x7ffffe088400780c */ /* 0x000fe20003fc6070 */
[----:B------:R-:W-:Y:S01]  /*ff20*/  VIADD R132, R143, 0xfffffe86 ;  /* 0xfffffe868f847836 */ /* 0x000fe20000000000 */
[----:B------:R-:W-:Y:S04]  /*ff30*/  LDGSTS.E [R134+0x201d8], desc[UR22][R158.64], !P1 ;  /* 0x201d80009e867fae */ /* 0x000fe8000c9a1016 */
[----:B------:R-:W3:Y:S01]  /*ff40*/  LDC R143, c[0x0][0x3a0] ;  /* 0x0000e800ff8f7b82 */ /* 0x000ee20000000800 */
[----:B------:R-:W-:Y:S01]  /*ff50*/  ISETP.GE.U32.AND P5, PT, R132, 0x7ffffe07, PT ;  /* 0x7ffffe078400780c */ /* 0x000fe20003fa6070 */
[----:B-1----:R-:W-:-:S05]  /*ff60*/  VIADD R132, R145, 0xfffffe85 ;  /* 0xfffffe8591847836 */ /* 0x002fca0000000000 */
[----:B------:R-:W-:Y:S01]  /*ff70*/  ISETP.GE.U32.AND P1, PT, R132, 0x7ffffe06, PT ;  /* 0x7ffffe068400780c */ /* 0x000fe20003f26070 */
[----:B------:R-:W1:Y:S01]  /*ff80*/  LDC R145, c[0x0][0x3a0] ;  /* 0x0000e800ff917b82 */ /* 0x000e620000000800 */
[----:B------:R-:W-:Y:S01]  /*ff90*/  IADD3 R132, PT, PT, R144, -0x17c, RZ ;  /* 0xfffffe8490847810 */ /* 0x000fe20007ffe0ff */
[----:B------:R-:W-:-:S04]  /*ffa0*/  IMAD.WIDE R156, R133, 0x4, R224 ;  /* 0x00000004859c7825 */ /* 0x000fc800078e02e0 */
[----:B------:R-:W-:Y:S01]  /*ffb0*/  IMAD.WIDE R152, R133, 0x4, R226 ;  /* 0x0000000485987825 */ /* 0x000fe200078e02e2 */
[----:B------:R-:W-:Y:S01]  /*ffc0*/  LDGSTS.E [R134+0x201dc], desc[UR22][R156.64], !P4 ;  /* 0x201dc0009c867fae */ /* 0x000fe2000e1a1016 */
[----:B------:R-:W1:Y:S01]  /*ffd0*/  LDC R144, c[0x0][0x3a0] ;  /* 0x0000e800ff907b82 */ /* 0x000e620000000800 */
[----:B------:R-:W-:Y:S01]  /*ffe0*/  ISETP.GE.U32.AND P4, PT, R132, 0x7ffffe05, PT ;  /* 0x7ffffe058400780c */ /* 0x000fe20003f86070 */
[----:B------:R-:W-:Y:S01]  /*fff0*/  IMAD.WIDE R68, R135, 0x4, R68 ;  /* 0x0000000487447825 */ /* 0x000fe200078e0244 */
[----:B------:R-:W-:Y:S03]  /*10000*/  LDGSTS.E [R134+0x201e0], desc[UR22][R152.64], !P6 ;  /* 0x201e000098867fae */ /* 0x000fe6000f1a1016 */
[----:B---3--:R-:W-:Y:S02]  /*10010*/  VIADD R132, R143, 0xfffffe83 ;  /* 0xfffffe838f847836 */ /* 0x008fe40000000000 */
[----:B------:R-:W-:-:S03]  /*10020*/  IMAD.WIDE R70, R135, 0x4, R70 ;  /* 0x0000000487467825 */ /* 0x000fc600078e0246 */
[----:B------:R-:W-:Y:S01]  /*10030*/  ISETP.GE.U32.AND P6, PT, R132, 0x7ffffe04, PT ;  /* 0x7ffffe048400780c */ /* 0x000fe20003fc6070 */
[----:B------:R-:W-:Y:S01]  /*10040*/  IMAD.WIDE R150, R133, 0x4, R228 ;  /* 0x0000000485967825 */ /* 0x000fe200078e02e4 */
[----:B------:R-:W-:Y:S03]  /*10050*/  STL.64 [R1+0x6a0], R68 ;  /* 0x0006a04401007387 */ /* 0x000fe60000100a00 */
[----:B------:R-:W-:Y:S01]  /*10060*/  IMAD.WIDE R72, R135, 0x4, R72 ;  /* 0x0000000487487825 */ /* 0x000fe200078e0248 */
[----:B------:R3:W-:Y:S03]  /*10070*/  STL.64 [R1+0x698], R70 ;  /* 0x0006984601007387 */ /* 0x0007e60000100a00 */
[----:B----4-:R-:W-:Y:S01]  /*10080*/  VIADD R132, R146, 0xfffffe82 ;  /* 0xfffffe8292847836 */ /* 0x010fe20000000000 */
[----:B------:R-:W-:Y:S01]  /*10090*/  LDGSTS.E [R134+0x201e4], desc[UR22][R150.64], !P5 ;  /* 0x201e400096867fae */ /* 0x000fe2000e9a1016 */
[----:B-1----:R-:W-:-:S03]  /*100a0*/  VIADD R143, R144, 0xfffffe80 ;  /* 0xfffffe80908f7836 */ /* 0x002fc60000000000 */
[----:B------:R-:W-:Y:S01]  /*100b0*/  STL.64 [R1+0x690], R72 ;  /* 0x0006904801007387 */ /* 0x000fe20000100a00 */
[----:B------:R-:W-:Y:S01]  /*100c0*/  ISETP.GE.U32.AND P5, PT, R132, 0x7ffffe03, PT ;  /* 0x7ffffe038400780c */ /* 0x000fe20003fa6070 */
[----:B------:R-:W-:Y:S02]  /*100d0*/  VIADD R132, R145, 0xfffffe81 ;  /* 0xfffffe8191847836 */ /* 0x000fe40000000000 */
[----:B------:R1:W-:Y:S01]  /*100e0*/  STL.64 [R1+0x688], R140 ;  /* 0x0006888c01007387 */ /* 0x0003e20000100a00 */
[----:B------:R-:W-:-:S03]  /*100f0*/  IMAD.WIDE R144, R133, 0x4, R234 ;  /* 0x0000000485907825 */ /* 0x000fc600078e02ea */
[----:B------:R-:W-:Y:S04]  /*10100*/  STL.64 [R1+0x680], R138 ;  /* 0x0006808a01007387 */ /* 0x000fe80000100a00 */
[----:B------:R4:W-:Y:S04]  /*10110*/  STL.64 [R1+0x678], R136 ;  /* 0x0006788801007387 */ /* 0x0009e80000100a00 */
[----:B------:R1:W-:Y:S01]  /*10120*/  STL.64 [R1+0x620], R2 ;  /* 0x0006200201007387 */ /* 0x0003e20000100a00 */
[----:B------:R-:W-:-:S03]  /*10130*/  IMAD.WIDE R234, R133, 0x4, R182 ;  /* 0x0000000485ea7825 */ /* 0x000fc600078e02b6 */
[----:B------:R-:W3:Y:S01]  /*10140*/  LDL.LU.64 R182, [R1+0x378] ;  /* 0x0003780001b67983 */ /* 0x000ee20000300a00 */
[----:B------:R-:W-:-:S04]  /*10150*/  IMAD.WIDE R146, R133, 0x4, R232 ;  /* 0x0000000485927825 */ /* 0x000fc800078e02e8 */
[C---:B------:R-:W-:Y:S02]  /*10160*/  IMAD.WIDE R232, R133.reuse, 0x4, R192 ;  /* 0x0000000485e87825 */ /* 0x040fe400078e02c0 */
[----:B------:R-:W4:Y:S02]  /*10170*/  LDL.LU.64 R192, [R1+0x370] ;  /* 0x0003700001c07983 */ /* 0x000f240000300a00 */
[C---:B--2---:R-:W-:Y:S02]  /*10180*/  IMAD.WIDE R228, R133.reuse, 0x4, R190 ;  /* 0x0000000485e47825 */ /* 0x044fe400078e02be */
[----:B------:R-:W2:Y:S02]  /*10190*/  LDL.LU.64 R190, [R1+0x368] ;  /* 0x0003680001be7983 */ /* 0x000ea40000300a00 */
[C---:B------:R-:W-:Y:S02]  /*101a0*/  IMAD.WIDE R226, R133.reuse, 0x4, R188 ;  /* 0x0000000485e27825 */ /* 0x040fe400078e02bc */
[----:B------:R-:W2:Y:S02]  /*101b0*/  LDL.LU.64 R188, [R1+0x360] ;  /* 0x0003600001bc7983 */ /* 0x000ea40000300a00 */
[----:B------:R-:W-:-:S02]  /*101c0*/  IMAD.WIDE R222, R133, 0x4, R186 ;  /* 0x0000000485de7825 */ /* 0x000fc400078e02ba */
[----:B------:R-:W2:Y:S02]  /*101d0*/  LDL.LU.64 R186, [R1+0x358] ;  /* 0x0003580001ba7983 */ /* 0x000ea40000300a00 */
[C---:B------:R-:W-:Y:S02]  /*101e0*/  IMAD.WIDE R220, R133.reuse, 0x4, R184 ;  /* 0x0000000485dc7825 */ /* 0x040fe400078e02b8 */
[----:B------:R-:W2:Y:S02]  /*101f0*/  LDL.LU.64 R184, [R1+0x350] ;  /* 0x0003500001b87983 */ /* 0x000ea40000300a00 */
[C---:B---3--:R-:W-:Y:S02]  /*10200*/  IMAD.WIDE R218, R133.reuse, 0x4, R182 ;  /* 0x0000000485da7825 */ /* 0x048fe400078e02b6 */
[----:B------:R-:W3:Y:S02]  /*10210*/  LDL.LU.64 R182, [R1+0x348] ;  /* 0x0003480001b67983 */ /* 0x000ee40000300a00 */
[----:B----4-:R-:W-:-:S02]  /*10220*/  IMAD.WIDE R216, R133, 0x4, R192 ;  /* 0x0000000485d87825 */ /* 0x010fc400078e02c0 */
        /* <DEDUP_REMOVED lines=9> */
[----:B------:R-:W-:-:S05]  /*102c0*/  IMAD.WIDE R148, R133, 0x4, R230 ;  /* 0x0000000485947825 */ /* 0x000fca00078e02e6 */
[----:B------:R-:W-:Y:S01]  /*102d0*/  LDGSTS.E [R134+0x201e8], desc[UR22][R148.64], !P1 ;  /* 0x201e800094867fae */ /* 0x000fe2000c9a1016 */
[----:B------:R-:W-:-:S03]  /*102e0*/  ISETP.GE.U32.AND P1, PT, R132, 0x7ffffe02, PT ;  /* 0x7ffffe028400780c */ /* 0x000fc60003f26070 */
[----:B------:R-:W-:Y:S04]  /*102f0*/  LDGSTS.E [R134+0x201ec], desc[UR22][R146.64], !P4 ;  /* 0x201ec00092867fae */ /* 0x000fe8000e1a1016 */
[----:B------:R-:W-:Y:S01]  /*10300*/  LDGSTS.E [R134+0x201f0], desc[UR22][R144.64], !P6 ;  /* 0x201f000090867fae */ /* 0x000fe2000f1a1016 */
[----:B------:R-:W-:Y:S01]  /*10310*/  ISETP.GE.U32.AND P6, PT, R143, 0x7ffffe01, PT ;  /* 0x7ffffe018f00780c */ /* 0x000fe20003fc6070 */
[----:B------:R-:W-:-:S04]  /*10320*/  IMAD.WIDE R236, R133, 0x4, R236 ;  /* 0x0000000485ec7825 */ /* 0x000fc800078e02ec */
[C---:B------:R-:W-:Y:S01]  /*10330*/  IMAD.WIDE R238, R133.reuse, 0x4, R238 ;  /* 0x0000000485ee7825 */ /* 0x040fe200078e02ee */
[----:B------:R-:W-:Y:S03]  /*10340*/  LDGSTS.E [R134+0x201f4], desc[UR22][R236.64], !P5 ;  /* 0x201f4000ec867fae */ /* 0x000fe6000e9a1016 */
[----:B------:R-:W-:Y:S01]  /*10350*/  IMAD.WIDE R240, R133, 0x4, R240 ;  /* 0x0000000485f07825 */ /* 0x000fe200078e02f0 */
[----:B------:R-:W-:Y:S03]  /*10360*/  LDGSTS.E [R134+0x201f8], desc[UR22][R238.64], !P1 ;  /* 0x201f8000ee867fae */ /* 0x000fe6000c9a1016 */
[C---:B------:R-:W-:Y:S01]  /*10370*/  IMAD.WIDE R130, R135.reuse, 0x4, R130 ;  /* 0x0000000487827825 */ /* 0x040fe200078e0282 */
[----:B------:R-:W-:Y:S03]  /*10380*/  LDGSTS.E [R134+0x201fc], desc[UR22][R240.64], !P6 ;  /* 0x201fc000f0867fae */ /* 0x000fe6000f1a1016 */
[C---:B------:R-:W-:Y:S01]  /*10390*/  IMAD.WIDE R114, R135.reuse, 0x4, R114 ;  /* 0x0000000487727825 */ /* 0x040fe200078e0272 */
[----:B------:R-:W0:Y:S03]  /*103a0*/  LDGDEPBAR ;  /* 0x00000000000079af */ /* 0x000e260000000000 */
        /* <DEDUP_REMOVED lines=16> */
[----:B------:R-:W-:Y:S01]  /*104b0*/  IMAD.WIDE R96, R135, 0x4, R96 ;  /* 0x0000000487607825 */ /* 0x000fe200078e0260 */
[----:B------:R-:W-:Y:S03]  /*104c0*/  LDGSTS.E [R142+0x70080], desc[UR22][R128.64], P3 ;  /* 0x70080000808e7fae */ /* 0x000fe600099a1016 */
[----:B---3--:R-:W-:Y:S01]  /*104d0*/  IMAD.WIDE R206, R133, 0x4, R182 ;  /* 0x0000000485ce7825 */ /* 0x008fe200078e02b6 */
[----:B------:R-:W-:Y:S04]  /*104e0*/  LDGSTS.E [R142+0x70480], desc[UR22][R112.64], P3 ;  /* 0x70480000708e7fae */ /* 0x000fe800099a1016 */
[----:B------:R-:W3:Y:S01]  /*104f0*/  LDL.LU.64 R182, [R1+0x318] ;  /* 0x0003180001b67983 */ /* 0x000ee20000300a00 */
[----:B------:R-:W-:-:S04]  /*10500*/  IMAD.WIDE R80, R135, 0x4, R80 ;  /* 0x0000000487507825 */ /* 0x000fc800078e0250 */
[C---:B------:R-:W-:Y:S01]  /*10510*/  IMAD.WIDE R22, R135.reuse, 0x4, R22 ;  /* 0x0000000487167825 */ /* 0x040fe200078e0216 */
[----:B------:R-:W-:Y:S03]  /*10520*/  LDGSTS.E [R142+0x70880], desc[UR22][R96.64], P3 ;  /* 0x70880000608e7fae */ /* 0x000fe600099a1016 */
[C---:B------:R-:W-:Y:S01]  /*10530*/  IMAD.WIDE R32, R135.reuse, 0x4, R32 ;  /* 0x0000000487207825 */ /* 0x040fe200078e0220 */
[----:B------:R-:W-:Y:S03]  /*10540*/  LDGSTS.E [R142+0x70c80], desc[UR22][R80.64], P3 ;  /* 0x70c80000508e7fae */ /* 0x000fe600099a1016 */
[----:B------:R-:W-:Y:S01]  /*10550*/  IMAD.WIDE R44, R135, 0x4, R44 ;  /* 0x00000004872c7825 */ /* 0x000fe200078e022c */
[----:B------:R-:W-:Y:S01]  /*10560*/  IADD3 R179, PT, PT, R179, 0x7f, RZ ;  /* 0x0000007fb3b37810 */ /* 0x000fe20007ffe0ff */
[----:B------:R-:W-:Y:S02]  /*10570*/  LDGSTS.E [R142+0x71080], desc[UR22][R22.64], P3 ;  /* 0x71080000168e7fae */ /* 0x000fe400099a1016 */
[C---:B------:R-:W-:Y:S01]  /*10580*/  IMAD.WIDE R60, R135.reuse, 0x4, R60 ;  /* 0x00000004873c7825 */ /* 0x040fe200078e023c */
[----:B------:R-:W-:Y:S01]  /*10590*/  ISETP.GE.AND P4, PT, R0, R143, PT ;  /* 0x0000008f0000720c */ /* 0x000fe20003f86270 */
[----:B------:R-:W-:Y:S01]  /*105a0*/  LDGSTS.E [R142+0x71480], desc[UR22][R32.64], P3 ;  /* 0x71480000208e7fae */ /* 0x000fe200099a1016 */
[----:B------:R-:W1:Y:S01]  /*105b0*/  LDC R143, c[0x0][0x3a0] ;  /* 0x0000e800ff8f7b82 */ /* 0x000e620000000800 */
[----:B------:R-:W-:-:S02]  /*105c0*/  IMAD.WIDE R126, R135, 0x4, R126 ;  /* 0x00000004877e7825 */ /* 0x000fc400078e027e */
[----:B------:R-:W-:Y:S02]  /*105d0*/  LDGSTS.E [R142+0x71880], desc[UR22][R44.64], P3 ;  /* 0x718800002c8e7fae */ /* 0x000fe400099a1016 */
[C---:B------:R-:W-:Y:S01]  /*105e0*/  IMAD.WIDE R110, R135.reuse, 0x4, R110 ;  /* 0x00000004876e7825 */ /* 0x040fe200078e026e */
[----:B------:R-:W-:Y:S01]  /*105f0*/  SEL R132, RZ, 0x4, P4 ;  /* 0x00000004ff847807 */ /* 0x000fe20002000000 */
[----:B------:R-:W-:Y:S02]  /*10600*/  LDGSTS.E [R142+0x71c80], desc[UR22][R60.64], P3 ;  /* 0x71c800003c8e7fae */ /* 0x000fe400099a1016 */
[----:B------:R-:W-:Y:S01]  /*10610*/  IMAD.WIDE R94, R135, 0x4, R94 ;  /* 0x00000004875e7825 */ /* 0x000fe200078e025e */
[----:B------:R-:W-:Y:S01]  /*10620*/  ISETP.GT.AND P4, PT, R179, 0x1ff, PT ;  /* 0x000001ffb300780c */ /* 0x000fe20003f84270 */
[----:B------:R-:W-:Y:S01]  /*10630*/  LDGSTS.E [R141+0x70100], desc[UR22][R126.64], P3 ;  /* 0x701000007e8d7fae */ /* 0x000fe200099a1016 */
[----:B------:R-:W1:Y:S01]  /*10640*/  LDC R179, c[0x0][0x3a0] ;  /* 0x0000e800ffb37b82 */ /* 0x000e620000000800 */
[----:B------:R-:W-:-:S02]  /*10650*/  IMAD.WIDE R78, R135, 0x4, R78 ;  /* 0x00000004874e7825 */ /* 0x000fc400078e024e */
[----:B------:R-:W-:Y:S02]  /*10660*/  LDGSTS.E [R141+0x70500], desc[UR22][R110.64], P3 ;  /* 0x705000006e8d7fae */ /* 0x000fe400099a1016 */
[C---:B------:R-:W-:Y:S02]  /*10670*/  IMAD.WIDE R24, R135.reuse, 0x4, R24 ;  /* 0x0000000487187825 */ /* 0x040fe400078e0218 */
[----:B------:R-:W-:Y:S02]  /*10680*/  LDGSTS.E [R141+0x70900], desc[UR22][R94.64], P3 ;  /* 0x709000005e8d7fae */ /* 0x000fe400099a1016 */
[C---:B------:R-:W-:Y:S02]  /*10690*/  IMAD.WIDE R34, R135.reuse, 0x4, R34 ;  /* 0x0000000487227825 */ /* 0x040fe400078e0222 */
[----:B------:R-:W-:Y:S02]  /*106a0*/  LDGSTS.E [R141+0x70d00], desc[UR22][R78.64], P3 ;  /* 0x70d000004e8d7fae */ /* 0x000fe400099a1016 */
        /* <DEDUP_REMOVED lines=20> */
[C---:B------:R-:W-:Y:S01]  /*107f0*/  IMAD.WIDE R122, R135.reuse, 0x4, R122 ;  /* 0x00000004877a7825 */ /* 0x040fe200078e027a */
[----:B------:R-:W-:Y:S01]  /*10800*/  SEL R132, R132, RZ, P4 ;  /* 0x000000ff84847207 */ /* 0x000fe20002000000 */
[----:B------:R-:W-:Y:S02]  /*10810*/  LDGSTS.E [R140+0x71980], desc[UR22][R48.64], P3 ;  /* 0x71980000308c7fae */ /* 0x000fe400099a1016 */
[C---:B------:R-:W-:Y:S02]  /*10820*/  IMAD.WIDE R106, R135.reuse, 0x4, R106 ;  /* 0x00000004876a7825 */ /* 0x040fe400078e026a */
[----:B------:R-:W-:Y:S02]  /*10830*/  LDGSTS.E [R140+0x71d80], desc[UR22][R64.64], P3 ;  /* 0x71d80000408c7fae */ /* 0x000fe400099a1016 */
[----:B------:R-:W-:-:S02]  /*10840*/  IMAD.WIDE R90, R135, 0x4, R90 ;  /* 0x00000004875a7825 */ /* 0x000fc400078e025a */
[----:B------:R-:W-:Y:S02]  /*10850*/  LDGSTS.E [R139+0x70200], desc[UR22][R122.64], P3 ;  /* 0x702000007a8b7fae */ /* 0x000fe400099a1016 */
[C---:B------:R-:W-:Y:S02]  /*10860*/  IMAD.WIDE R74, R135.reuse, 0x4, R74 ;  /* 0x00000004874a7825 */ /* 0x040fe400078e024a */
[----:B------:R-:W-:Y:S02]  /*10870*/  LDGSTS.E [R139+0x70600], desc[UR22][R106.64], P3 ;  /* 0x706000006a8b7fae */ /* 0x000fe400099a1016 */
[C---:B------:R-:W-:Y:S01]  /*10880*/  IMAD.WIDE R28, R135.reuse, 0x4, R28 ;  /* 0x00000004871c7825 */ /* 0x040fe200078e021c */
[----:B------:R-:W-:Y:S01]  /*10890*/  ISETP.NE.U32.AND P4, PT, R132, RZ, PT ;  /* 0x000000ff8400720c */ /* 0x000fe20003f85070 */
        /* <DEDUP_REMOVED lines=9> */
[----:B------:R-:W-:Y:S02]  /*10930*/  VIADD R132, R178, 0xfffffe7f ;  /* 0xfffffe7fb2847836 */ /* 0x000fe40000000000 */
[C---:B------:R-:W-:Y:S01]  /*10940*/  IMAD.WIDE R104, R135.reuse, 0x4, R104 ;  /* 0x0000000487687825 */ /* 0x040fe200078e0268 */
[----:B------:R-:W-:Y:S01]  /*10950*/  LDGSTS.E [R139+0x71e00], desc[UR22][R66.64], P3 ;  /* 0x71e00000428b7fae */ /* 0x000fe200099a1016 */
[----:B------:R-:W2:Y:S02]  /*10960*/  LDC R178, c[0x0][0x3a0] ;  /* 0x0000e800ffb27b82 */ /* 0x000ea40000000800 */
[C---:B------:R-:W-:Y:S01]  /*10970*/  IMAD.WIDE R88, R135.reuse, 0x4, R88 ;  /* 0x0000000487587825 */ /* 0x040fe200078e0258 */
[----:B------:R-:W-:Y:S03]  /*10980*/  LDGSTS.E [R138+0x70280], desc[UR22][R120.64], P3 ;  /* 0x70280000788a7fae */ /* 0x000fe600099a1016 */
[C---:B------:R-:W-:Y:S01]  /*10990*/  IMAD.WIDE R18, R135.reuse, 0x4, R18 ;  /* 0x0000000487127825 */ /* 0x040fe200078e0212 */
[----:B------:R-:W-:Y:S01]  /*109a0*/  ISETP.GE.U32.AND P5, PT, R132, 0x7ffffe00, PT ;  /* 0x7ffffe008400780c */ /* 0x000fe20003fa6070 */
[----:B------:R-:W-:Y:S02]  /*109b0*/  LDGSTS.E [R138+0x70680], desc[UR22][R104.64], P3 ;  /* 0x70680000688a7fae */ /* 0x000fe400099a1016 */
[----:B------:R-:W-:-:S02]  /*109c0*/  IMAD.WIDE R12, R135, 0x4, R12 ;  /* 0x00000004870c7825 */ /* 0x000fc400078e020c */
[----:B------:R-:W-:Y:S02]  /*109d0*/  LDGSTS.E [R138+0x70a80], desc[UR22][R88.64], P3 ;  /* 0x70a80000588a7fae */ /* 0x000fe400099a1016 */
[C---:B------:R-:W-:Y:S02]  /*109e0*/  IMAD.WIDE R40, R135.reuse, 0x4, R40 ;  /* 0x0000000487287825 */ /* 0x040fe400078e0228 */
[----:B------:R-:W-:Y:S02]  /*109f0*/  LDGSTS.E [R138+0x70e80], desc[UR22][R18.64], P3 ;  /* 0x70e80000128a7fae */ /* 0x000fe400099a1016 */
[----:B------:R-:W-:Y:S02]  /*10a00*/  IMAD.WIDE R52, R135, 0x4, R52 ;  /* 0x0000000487347825 */ /* 0x000fe400078e0234 */
[----:B------:R-:W-:Y:S02]  /*10a10*/  LDGSTS.E [R138+0x71280], desc[UR22][R12.64], P3 ;  /* 0x712800000c8a7fae */ /* 0x000fe400099a1016 */
[----:B-1----:R-:W-:-:S02]  /*10a20*/  VIADD R132, R179, 0xfffffe7e ;  /* 0xfffffe7eb3847836 */ /* 0x002fc40000000000 */
[C---:B------:R-:W-:Y:S01]  /*10a30*/  IMAD.WIDE R118, R135.reuse, 0x4, R118 ;  /* 0x0000000487767825 */ /* 0x040fe200078e0276 */
[----:B------:R-:W-:Y:S01]  /*10a40*/  LDGSTS.E [R138+0x71680], desc[UR22][R40.64], P3 ;  /* 0x71680000288a7fae */ /* 0x000fe200099a1016 */
[----:B------:R-:W1:Y:S02]  /*10a50*/  LDC R179, c[0x0][0x3a0] ;  /* 0x0000e800ffb37b82 */ /* 0x000e640000000800 */
[C---:B------:R-:W-:Y:S01]  /*10a60*/  IMAD.WIDE R102, R135.reuse, 0x4, R102 ;  /* 0x0000000487667825 */ /* 0x040fe200078e0266 */
[----:B------:R-:W-:Y:S01]  /*10a70*/  LDGSTS.E [R138+0x71a80], desc[UR22][R52.64], P3 ;  /* 0x71a80000348a7fae */ /* 0x000fe200099a1016 */
[----:B------:R-:W-:Y:S02]  /*10a80*/  ISETP.GE.U32.AND P1, PT, R132, 0x7ffffdff, PT ;  /* 0x7ffffdff8400780c */ /* 0x000fe40003f26070 */
[C---:B------:R-:W-:Y:S01]  /*10a90*/  IMAD.WIDE R86, R135.reuse, 0x4, R86 ;  /* 0x0000000487567825 */ /* 0x040fe200078e0256 */
[----:B------:R-:W-:Y:S03]  /*10aa0*/  LDGSTS.E [R138+0x71e80], desc[UR22][R68.64], P3 ;  /* 0x71e80000448a7fae */ /* 0x000fe600099a1016 */
[C---:B------:R-:W-:Y:S01]  /*10ab0*/  IMAD.WIDE R16, R135.reuse, 0x4, R16 ;  /* 0x0000000487107825 */ /* 0x040fe200078e0210 */
[----:B------:R-:W-:Y:S03]  /*10ac0*/  LDGSTS.E [R137+0x70300], desc[UR22][R118.64], P3 ;  /* 0x7030000076897fae */ /* 0x000fe600099a1016 */
[----:B------:R-:W-:Y:S01]  /*10ad0*/  IMAD.WIDE R10, R135, 0x4, R10 ;  /* 0x00000004870a7825 */ /* 0x000fe200078e020a */
[----:B------:R-:W-:Y:S03]  /*10ae0*/  LDGSTS.E [R137+0x70700], desc[UR22][R102.64], P3 ;  /* 0x7070000066897fae */ /* 0x000fe600099a1016 */
[----:B------:R-:W-:Y:S01]  /*10af0*/  VIADD R132, R143, 0xfffffe7d ;  /* 0xfffffe7d8f847836 */ /* 0x000fe20000000000 */
[----:B------:R-:W-:Y:S01]  /*10b00*/  LDGSTS.E [R137+0x70b00], desc[UR22][R86.64], P3 ;  /* 0x70b0000056897fae */ /* 0x000fe200099a1016 */
[----:B------:R-:W-:Y:S01]  /*10b10*/  IMAD.WIDE R6, R135, 0x4, R6 ;  /* 0x0000000487067825 */ /* 0x000fe200078e0206 */
[----:B------:R-:W1:Y:S02]  /*10b20*/  LDC R143, c[0x0][0x3a0] ;  /* 0x0000e800ff8f7b82 */ /* 0x000e640000000800 */
[----:B------:R-:W-:Y:S01]  /*10b30*/  LDGSTS.E [R137+0x70f00], desc[UR22][R16.64], P3 ;  /* 0x70f0000010897fae */ /* 0x000fe200099a1016 */
[----:B----4-:R-:W-:-:S03]  /*10b40*/  IMAD.WIDE R204, R133, 0x4, R192 ;  /* 0x0000000485cc7825 */ /* 0x010fc600078e02c0 */
[----:B------:R-:W4:Y:S01]  /*10b50*/  LDL.LU.64 R192, [R1+0x310] ;  /* 0x0003100001c07983 */ /* 0x000f220000300a00 */
[----:B------:R-:W-:-:S04]  /*10b60*/  IMAD.WIDE R54, R135, 0x4, R54 ;  /* 0x0000000487367825 */ /* 0x000fc800078e0236 */
[C---:B--2---:R-:W-:Y:S01]  /*10b70*/  IMAD.WIDE R202, R133.reuse, 0x4, R190 ;  /* 0x0000000485ca7825 */ /* 0x044fe200078e02be */
[----:B------:R-:W-:Y:S03]  /*10b80*/  LDGSTS.E [R137+0x71300], desc[UR22][R10.64], P3 ;  /* 0x713000000a897fae */ /* 0x000fe600099a1016 */
[C---:B------:R-:W-:Y:S01]  /*10b90*/  IMAD.WIDE R200, R133.reuse, 0x4, R188 ;  /* 0x0000000485c87825 */ /* 0x040fe200078e02bc */
[----:B------:R-:W2:Y:S01]  /*10ba0*/  LDL.LU.64 R190, [R1+0x308] ;  /* 0x0003080001be7983 */ /* 0x000ea20000300a00 */
[----:B------:R-:W-:Y:S02]  /*10bb0*/  ISETP.GE.U32.AND P6, PT, R132, 0x7ffffdfe, PT ;  /* 0x7ffffdfe8400780c */ /* 0x000fe40003fc6070 */
[C---:B------:R-:W-:Y:S01]  /*10bc0*/  IMAD.WIDE R198, R133.reuse, 0x4, R186 ;  /* 0x0000000485c67825 */ /* 0x040fe200078e02ba */
[----:B------:R-:W2:Y:S03]  /*10bd0*/  LDL.LU.64 R188, [R1+0x300] ;  /* 0x0003000001bc7983 */ /* 0x000ea60000300a00 */
[----:B------:R-:W-:Y:S01]  /*10be0*/  IMAD.WIDE R196, R133, 0x4, R184 ;  /* 0x0000000485c47825 */ /* 0x000fe200078e02b8 */
[----:B------:R-:W2:Y:S03]  /*10bf0*/  LDL.LU.64 R186, [R1+0x2f8] ;  /* 0x0002f80001ba7983 */ /* 0x000ea60000300a00 */
[----:B------:R-:W-:Y:S01]  /*10c00*/  VIADD R132, R180, 0xfffffe7c ;  /* 0xfffffe7cb4847836 */ /* 0x000fe20000000000 */
[----:B------:R-:W-:Y:S04]  /*10c10*/  LDGSTS.E [R137+0x71700], desc[UR22][R6.64], P3 ;  /* 0x7170000006897fae */ /* 0x000fe800099a1016 */
[----:B------:R-:W2:Y:S04]  /*10c20*/  LDL.LU.64 R184, [R1+0x2f0] ;  /* 0x0002f00001b87983 */ /* 0x000ea80000300a00 */
[----:B------:R-:W-:Y:S04]  /*10c30*/  LDGSTS.E [R137+0x71b00], desc[UR22][R54.64], P3 ;  /* 0x71b0000036897fae */ /* 0x000fe800099a1016 */
[----:B------:R-:W-:Y:S01]  /*10c40*/  LDGSTS.E [R137+0x71f00], desc[UR22][R70.64], P3 ;  /* 0x71f0000046897fae */ /* 0x000fe200099a1016 */
        /* <DEDUP_REMOVED lines=12> */
[----:B------:R-:W-:Y:S04]  /*10d10*/  LDGSTS.E [R136+0x71780], desc[UR22][R4.64], P3 ;  /* 0x7178000004887fae */ /* 0x000fe800099a1016 */
[----:B------:R-:W-:Y:S04]  /*10d20*/  LDGSTS.E [R136+0x71b80], desc[UR22][R56.64], P3 ;  /* 0x71b8000038887fae */ /* 0x000fe800099a1016 */
[----:B------:R-:W-:Y:S04]  /*10d30*/  LDGSTS.E [R136+0x71f80], desc[UR22][R72.64], P3 ;  /* 0x71f8000048887fae */ /* 0x000fe800099a1016 */
[----:B------:R-:W0:Y:S01]  /*10d40*/  LDGDEPBAR ;  /* 0x00000000000079af */ /* 0x000e220000000000 */
[----:B---3--:R-:W-:-:S03]  /*10d50*/  IMAD.WIDE R194, R133, 0x4, R182 ;  /* 0x0000000485c27825 */ /* 0x008fc600078e02b6 */
[----:B------:R-:W3:Y:S04]  /*10d60*/  LDL.LU.64 R182, [R1+0x2e8] ;  /* 0x0002e80001b67983 */ /* 0x000ee80000300a00 */
[----:B------:R-:W2:Y:S04]  /*10d70*/  LDL.LU.64 R180, [R1+0x2e0] ;  /* 0x0002e00001b47983 */ /* 0x000ea80000300a00 */
[----:B------:R-:W2:Y:S04]  /*10d80*/  LDL.LU.64 R70, [R1+0x2d8] ;  /* 0x0002d80001467983 */ /* 0x000ea80000300a00 */
[----:B------:R-:W2:Y:S04]  /*10d90*/  LDL.LU.64 R140, [R1+0x2d0] ;  /* 0x0002d000018c7983 */ /* 0x000ea80000300a00 */
[----:B------:R-:W2:Y:S01]  /*10da0*/  LDL.LU.64 R136, [R1+0x250] ;  /* 0x0002500001887983 */ /* 0x000ea20000300a00 */
[----:B------:R-:W-:-:S02]  /*10db0*/  IMAD.WIDE R230, R133, 0x4, R154 ;  /* 0x0000000485e67825 */ /* 0x000fc400078e029a */
[----:B------:R-:W1:Y:S08]  /*10dc0*/  LDC R154, c[0x0][0x3a0] ;  /* 0x0000e800ff9a7b82 */ /* 0x000e700000000800 */
[----:B------:R-:W-:Y:S01]  /*10dd0*/  BAR.SYNC.DEFER_BLOCKING 0x0 ;  /* 0x0000000000007b1d */ /* 0x000fe20000010000 */
[----:B------:R-:W-:Y:S02]  /*10de0*/  ISETP.GE.U32.AND P3, PT, R132, 0x7ffffdfd, PT ;  /* 0x7ffffdfd8400780c */ /* 0x000fe40003f66070 */
[----:B-1----:R-:W-:-:S05]  /*10df0*/  IADD3 R132, PT, PT, R143, -0x185, RZ ;  /* 0xfffffe7b8f847810 */ /* 0x002fca0007ffe0ff */
[----:B------:R-:W1:Y:S01]  /*10e00*/  LDC R143, c[0x0][0x3a0] ;  /* 0x0000e800ff8f7b82 */ /* 0x000e620000000800 */
[----:B------:R-:W-:Y:S01]  /*10e10*/  IMAD.WIDE R224, R133, 0x4, R160 ;  /* 0x0000000485e07825 */ /* 0x000fe200078e02a0 */
[----:B------:R-:W2:Y:S04]  /*10e20*/  LDL.LU.64 R138, [R1+0x248] ;  /* 0x00024800018a7983 */ /* 0x000ea80000300a00 */
[----:B------:R-:W2:Y:S02]  /*10e30*/  LDL.LU.64 R72, [R1+0x240] ;  /* 0x0002400001487983 */ /* 0x000ea40000300a00 */
[----:B------:R-:W1:Y:S02]  /*10e40*/  LDC R155, c[0x0][0x3a0] ;  /* 0x0000e800ff9b7b82 */ /* 0x000e640000000800 */
[----:B------:R-:W2:Y:S04]  /*10e50*/  LDL.LU.64 R68, [R1+0x238] ;  /* 0x0002380001447983 */ /* 0x000ea80000300a00 */
[----:B------:R-:W-:Y:S01]  /*10e60*/  @!PT LDS RZ, [RZ] ;  /* 0x00000000fffff984 */ /* 0x000fe20000000800 */
[----:B------:R-:W-:Y:S01]  /*10e70*/  @!PT LDS RZ, [RZ] ;  /* 0x00000000fffff984 */ /* 0x000fe20000000800 */
[----:B------:R-:W-:Y:S01]  /*10e80*/  @!PT LDS RZ, [RZ] ;  /* 0x00000000fffff984 */ /* 0x000fe20000000800 */
[----:B------:R-:W-:Y:S01]  /*10e90*/  LDGSTS.E [R134+0x30000], desc[UR22][R230.64], !P5 ;  /* 0x30000000e6867fae */ /* 0x000fe2000e9a1016 */
[----:B------:R-:W-:Y:S01]  /*10ea0*/  ISETP.GE.U32.AND P5, PT, R132, 0x7ffffdfc, PT ;  /* 0x7ffffdfc8400780c */ /* 0x000fe20003fa6070 */
[----:B------:R-:W-:-:S02]  /*10eb0*/  VIADD R132, R178, 0xfffffe7a ;  /* 0xfffffe7ab2847836 */ /* 0x000fc40000000000 */
[----:B------:R-:W-:Y:S03]  /*10ec0*/  LDGSTS.E [R134+0x30004], desc[UR22][R224.64], !P1 ;  /* 0x30004000e0867fae */ /* 0x000fe6000c9a1016 */
[----:B------:R-:W-:Y:S01]  /*10ed0*/  ISETP.GE.U32.AND P1, PT, R132, 0x7ffffdfb, PT ;  /* 0x7ffffdfb8400780c */ /* 0x000fe20003f26070 */
[----:B------:R-:W-:Y:S01]  /*10ee0*/  VIADD R132, R179, 0xfffffe79 ;  /* 0xfffffe79b3847836 */ /* 0x000fe20000000000 */
[----:B------:R-:W-:Y:S04]  /*10ef0*/  LDGSTS.E [R134+0x30008], desc[UR22][R234.64], !P6 ;  /* 0x30008000ea867fae */ /* 0x000fe8000f1a1016 */
[----:B------:R-:W-:Y:S01]  /*10f00*/  ISETP.GE.U32.AND P6, PT, R132, 0x7ffffdfa, PT ;  /* 0x7ffffdfa8400780c */ /* 0x000fe20003fc6070 */
[----:B------:R-:W-:Y:S01]  /*10f10*/  VIADD R132, R154, 0xfffffe78 ;  /* 0xfffffe789a847836 */ /* 0x000fe20000000000 */
[----:B------:R-:W-:Y:S01]  /*10f20*/  LDGSTS.E [R134+0x3000c], desc[UR22][R232.64], !P3 ;  /* 0x3000c000e8867fae */ /* 0x000fe2000d9a1016 */
[----:B------:R-:W1:Y:S03]  /*10f30*/  LDC R154, c[0x0][0x3a0] ;  /* 0x0000e800ff9a7b82 */ /* 0x000e660000000800 */
[----:B------:R-:W-:Y:S01]  /*10f40*/  ISETP.GE.U32.AND P3, PT, R132, 0x7ffffdf9, PT ;  /* 0x7ffffdf98400780c */ /* 0x000fe20003f66070 */
[----:B-1----:R-:W-:Y:S01]  /*10f50*/  VIADD R132, R143, 0xfffffe77 ;  /* 0xfffffe778f847836 */ /* 0x002fe20000000000 */
[----:B------:R-:W-:Y:S03]  /*10f60*/  LDGSTS.E [R134+0x30010], desc[UR22][R228.64], !P5 ;  /* 0x30010000e4867fae */ /* 0x000fe6000e9a1016 */
[----:B------:R-:W1:Y:S01]  /*10f70*/  LDC R143, c[0x0][0x3a0] ;  /* 0x0000e800ff8f7b82 */ /* 0x000e620000000800 */
[----:B------:R-:W-:Y:S01]  /*10f80*/  ISETP.GE.U32.AND P5, PT, R132, 0x7ffffdf8, PT ;  /* 0x7ffffdf88400780c */ /* 0x000fe20003fa6070 */
[----:B------:R-:W-:Y:S01]  /*10f90*/  LDGSTS.E [R134+0x30014], desc[UR22][R226.64], !P1 ;  /* 0x30014000e2867fae */ /* 0x000fe2000c9a1016 */
[----:B------:R-:W-:-:S03]  /*10fa0*/  IADD3 R132, PT, PT, R155, -0x18a, RZ ;  /* 0xfffffe769b847810 */ /* 0x000fc60007ffe0ff */
[----:B------:R-:W-:Y:S02]  /*10fb0*/  LDGSTS.E [R134+0x30018], desc[UR22][R222.64], !P6 ;  /* 0x30018000de867fae */ /* 0x000fe4000f1a1016 */
[----:B------:R-:W1:Y:S01]  /*10fc0*/  LDC R155, c[0x0][0x3a0] ;  /* 0x0000e800ff9b7b82 */ /* 0x000e620000000800 */
[----:B------:R-:W-:Y:S01]  /*10fd0*/  ISETP.GE.U32.AND P1, PT, R132, 0x7ffffdf7, PT ;  /* 0x7ffffdf78400780c */ /* 0x000fe20003f26070 */
[----:B------:R-:W-:Y:S04]  /*10fe0*/  LDGSTS.E [R134+0x3001c], desc[UR22][R220.64], !P3 ;  /* 0x3001c000dc867fae */ /* 0x000fe8000d9a1016 */
[----:B------:R-:W-:Y:S01]  /*10ff0*/  LDGSTS.E [R134+0x30020], desc[UR22][R218.64], !P5 ;  /* 0x30020000da867fae */ /* 0x000fe2000e9a1016 */
[----:B------:R-:W-:Y:S02]  /*11000*/  VIADD R132, R154, 0xfffffe75 ;  /* 0xfffffe759a847836 */ /* 0x000fe40000000000 */
[----:B------:R-:W4:Y:S03]  /*11010*/  LDC R154, c[0x0][0x3a0] ;  /* 0x0000e800ff9a7b82 */ /* 0x000f260000000800 */
[----:B------:R-:W-:-:S02]  /*11020*/  ISETP.GE.U32.AND P6, PT, R132, 0x7ffffdf6, PT ;  /* 0x7ffffdf68400780c */ /* 0x000fc40003fc6070 */
[----:B------:R-:W-:Y:S01]  /*11030*/  LDGSTS.E [R134+0x30024], desc[UR22][R216.64], !P1 ;  /* 0x30024000d8867fae */ /* 0x000fe2000c9a1016 */
[----:B-1----:R-:W-:Y:S02]  /*11040*/  VIADD R132, R143, 0xfffffe74 ;  /* 0xfffffe748f847836 */ /* 0x002fe40000000000 */
[----:B------:R-:W1:Y:S03]  /*11050*/  LDC R143, c[0x0][0x3a0] ;  /* 0x0000e800ff8f7b82 */ /* 0x000e660000000800 */
[----:B------:R-:W-:Y:S01]  /*11060*/  ISETP.GE.U32.AND P3, PT, R132, 0x7ffffdf5, PT ;  /* 0x7ffffdf58400780c */ /* 0x000fe20003f66070 */
[----:B------:R-:W-:-:S04]  /*11070*/  VIADD R132, R155, 0xfffffe73 ;  /* 0xfffffe739b847836 */ /* 0x000fc80000000000 */
[----:B------:R-:W1:Y:S01]  /*11080*/  LDC R155, c[0x0][0x3a0] ;  /* 0x0000e800ff9b7b82 */ /* 0x000e620000000800 */
[----:B------:R-:W-:Y:S01]  /*11090*/  LDGSTS.E [R134+0x30028], desc[UR22][R214.64], !P6 ;  /* 0x30028000d6867fae */ /* 0x000fe2000f1a1016 */
[----:B------:R-:W-:Y:S01]  /*110a0*/  ISETP.GE.U32.AND P5, PT, R132, 0x7ffffdf4, PT ;  /* 0x7ffffdf48400780c */ /* 0x000fe20003fa6070 */
[----:B----4-:R-:W-:-:S05]  /*110b0*/  VIADD R132, R154, 0xfffffe72 ;  /* 0xfffffe729a847836 */ /* 0x010fca0000000000 */
[----:B------:R-:W-:Y:S01]  /*110c0*/  LDGSTS.E [R134+0x3002c], desc[UR22][R212.64], !P3 ;  /* 0x3002c000d4867fae */ /* 0x000fe2000d9a1016 */
[----:B------:R-:W4:Y:S01]  /*110d0*/  LDC R154, c[0x0][0x3a0] ;  /* 0x0000e800ff9a7b82 */ /* 0x000f220000000800 */
[----:B------:R-:W-:Y:S02]  /*110e0*/  ISETP.GE.U32.AND P1, PT, R132, 0x7ffffdf3, PT ;  /* 0x7ffffdf38400780c */ /* 0x000fe40003f26070 */
[----:B-1----:R-:W-:-:S03]  /*110f0*/  IADD3 R132, PT, PT, R143, -0x18f, RZ ;  /* 0xfffffe718f847810 */ /* 0x002fc60007ffe0ff */
[----:B------:R-:W-:Y:S02]  /*11100*/  LDGSTS.E [R134+0x30030], desc[UR22][R210.64], !P5 ;  /* 0x30030000d2867fae */ /* 0x000fe4000e9a1016 */
[----:B------:R-:W1:Y:S01]  /*11110*/  LDC R143, c[0x0][0x3a0] ;  /* 0x0000e800ff8f7b82 */ /* 0x000e620000000800 */
[----:B------:R-:W-:Y:S01]  /*11120*/  ISETP.GE.U32.AND P6, PT, R132, 0x7ffffdf2, PT ;  /* 0x7ffffdf28400780c */ /* 0x000fe20003fc6070 */
[----:B------:R-:W-:-:S06]  /*11130*/  VIADD R132, R155, 0xfffffe70 ;  /* 0xfffffe709b847836 */ /* 0x000fcc0000000000 */
[----:B------:R-:W1:Y:S01]  /*11140*/  LDC R155, c[0x0][0x3a0] ;  /* 0x0000e800ff9b7b82 */ /* 0x000e620000000800 */
[----:B------:R-:W-:Y:S01]  /*11150*/  LDGSTS.E [R134+0x30034], desc[UR22][R208.64], !P1 ;  /* 0x30034000d0867fae */ /* 0x000fe2000c9a1016 */
[----:B------:R-:W-:-:S04]  /*11160*/  ISETP.GE.U32.AND P3, PT, R132, 0x7ffffdf1, PT ;  /* 0x7ffffdf18400780c */ /* 0x000fc80003f66070 */
[----:B------:R-:W-:Y:S01]  /*11170*/  LDGSTS.E [R134+0x30038], desc[UR22][R206.64], !P6 ;  /* 0x30038000ce867fae */ /* 0x000fe2000f1a1016 */
[----:B----4-:R-:W-:Y:S02]  /*11180*/  VIADD R132, R154, 0xfffffe6f ;  /* 0xfffffe6f9a847836 */ /* 0x010fe40000000000 */
[----:B------:R-:W4:Y:S03]  /*11190*/  LDC R154, c[0x0][0x3a0] ;  /* 0x0000e800ff9a7b82 */ /* 0x000f260000000800 */
[----:B------:R-:W-:Y:S01]  /*111a0*/  ISETP.GE.U32.AND P5, PT, R132, 0x7ffffdf0, PT ;  /* 0x7ffffdf08400780c */ /* 0x000fe20003fa6070 */
[----:B-1----:R-:W-:Y:S02]  /*111b0*/  VIADD R132, R143, 0xfffffe6e ;  /* 0xfffffe6e8f847836 */ /* 0x002fe40000000000 */
[----:B------:R-:W-:Y:S02]  /*111c0*/  LDGSTS.E [R134+0x3003c], desc[UR22][R204.64], !P3 ;  /* 0x3003c000cc867fae */ /* 0x000fe4000d9a1016 */
[----:B------:R-:W1:Y:S01]  /*111d0*/  LDC R143, c[0x0][0x3a0] ;  /* 0x0000e800ff8f7b82 */ /* 0x000e620000000800 */
[----:B------:R-:W-:Y:S01]  /*111e0*/  ISETP.GE.U32.AND P1, PT, R132, 0x7ffffdef, PT ;  /* 0x7ffffdef8400780c */ /* 0x000fe20003f26070 */
[----:B------:R-:W-:-:S06]  /*111f0*/  VIADD R132, R155, 0xfffffe6d ;  /* 0xfffffe6d9b847836 */ /* 0x000fcc0000000000 */
[----:B------:R-:W3:Y:S01]  /*11200*/  LDC R155, c[0x0][0x3a0] ;  /* 0x0000e800ff9b7b82 */ /* 0x000ee20000000800 */
[----:B------:R-:W-:Y:S01]  /*11210*/  LDGSTS.E [R134+0x30040], desc[UR22][R202.64], !P5 ;  /* 0x30040000ca867fae */ /* 0x000fe2000e9a1016 */
[----:B------:R-:W-:Y:S02]  /*11220*/  ISETP.GE.U32.AND P6, PT, R132, 0x7ffffdee, PT ;  /* 0x7ffffdee8400780c */ /* 0x000fe40003fc6070 */
[----:B----4-:R-:W-:Y:S02]  /*11230*/  IADD3 R132, PT, PT, R154, -0x194, RZ ;  /* 0xfffffe6c9a847810 */ /* 0x010fe40007ffe0ff */
[----:B------:R-:W-:Y:S02]  /*11240*/  LDGSTS.E [R134+0x30044], desc[UR22][R200.64], !P1 ;  /* 0x30044000c8867fae */ /* 0x000fe4000c9a1016 */
[----:B------:R-:W4:Y:S01]  /*11250*/  LDC R154, c[0x0][0x3a0] ;  /* 0x0000e800ff9a7b82 */ /* 0x000f220000000800 */
[----:B------:R-:W-:Y:S01]  /*11260*/  ISETP.GE.U32.AND P3, PT, R132, 0x7ffffded, PT ;  /* 0x7ffffded8400780c */ /* 0x000fe20003f66070 */
[----:B-1----:R-:W-:-:S05]  /*11270*/  VIADD R132, R143, 0xfffffe6b ;  /* 0xfffffe6b8f847836 */ /* 0x002fca0000000000 */
[----:B------:R-:W-:Y:S01]  /*11280*/  LDGSTS.E [R134+0x30048], desc[UR22][R198.64], !P6 ;  /* 0x30048000c6867fae */ /* 0x000fe2000f1a1016 */
[----:B------:R-:W1:Y:S01]  /*11290*/  LDC R143, c[0x0][0x3a0] ;  /* 0x0000e800ff8f7b82 */ /* 0x000e620000000800 */
[----:B------:R-:W-:Y:S01]  /*112a0*/  ISETP.GE.U32.AND P5, PT, R132, 0x7ffffdec, PT ;  /* 0x7ffffdec8400780c */ /* 0x000fe20003fa6070 */
[----:B---3--:R-:W-:-:S04]  /*112b0*/  VIADD R132, R155, 0xfffffe6a ;  /* 0xfffffe6a9b847836 */ /* 0x008fc80000000000 */
[----:B------:R-:W-:Y:S02]  /*112c0*/  LDGSTS.E [R134+0x3004c], desc[UR22][R196.64], !P3 ;  /* 0x3004c000c4867fae */ /* 0x000fe4000d9a1016 */
[----:B------:R-:W3:Y:S01]  /*112d0*/  LDC R155, c[0x0][0x3a0] ;  /* 0x0000e800ff9b7b82 */ /* 0x000ee20000000800 */
[----:B------:R-:W-:Y:S01]  /*112e0*/  ISETP.GE.U32.AND P1, PT, R132, 0x7ffffdeb, PT ;  /* 0x7ffffdeb8400780c */ /* 0x000fe20003f26070 */
[----:B----4-:R-:W-:-:S04]  /*112f0*/  VIADD R132, R154, 0xfffffe69 ;  /* 0xfffffe699a847836 */ /* 0x010fc80000000000 */
[----:B------:R-:W-:Y:S02]  /*11300*/  LDGSTS.E [R134+0x30050], desc[UR22][R194.64], !P5 ;  /* 0x30050000c2867fae */ /* 0x000fe4000e9a1016 */
[----:B------:R-:W4:Y:S01]  /*11310*/  LDC R154, c[0x0][0x3a0] ;  /* 0x0000e800ff9a7b82 */ /* 0x000f220000000800 */
[----:B------:R-:W-:Y:S01]  /*11320*/  ISETP.GE.U32.AND P6, PT, R132, 0x7ffffdea, PT ;  /* 0x7ffffdea8400780c */ /* 0x000fe20003fc6070 */
[----:B-1----:R-:W-:-:S06]  /*11330*/  VIADD R132, R143, 0xfffffe68 ;  /* 0xfffffe688f847836 */ /* 0x002fcc0000000000 */
[----:B------:R-:W1:Y:S01]  /*11340*/  LDC R143, c[0x0][0x3a0] ;  /* 0x0000e800ff8f7b82 */ /* 0x000e620000000800 */
[----:B------:R-:W-:Y:S02]  /*11350*/  ISETP.GE.U32.AND P3, PT, R132, 0x7ffffde9, PT ;  /* 0x7ffffde98400780c */ /* 0x000fe40003f66070 */
[----:B---3--:R-:W-:-:S05]  /*11360*/  IADD3 R132, PT, PT, R155, -0x199, RZ ;  /* 0xfffffe679b847810 */ /* 0x008fca0007ffe0ff */
[----:B------:R-:W3:Y:S01]  /*11370*/  LDC R155, c[0x0][0x3a0] ;  /* 0x0000e800ff9b7b82 */ /* 0x000ee20000000800 */
[----:B------:R-:W-:Y:S01]  /*11380*/  IMAD.WIDE R192, R133, 0x4, R192 ;  /* 0x0000000485c07825 */ /* 0x000fe200078e02c0 */
[----:B------:R-:W-:-:S04]  /*11390*/  ISETP.GE.U32.AND P5, PT, R132, 0x7ffffde8, PT ;  /* 0x7ffffde88400780c */ /* 0x000fc80003fa6070 */
[----:B------:R-:W-:Y:S01]  /*113a0*/  LDGSTS.E [R134+0x30054], desc[UR22][R192.64], !P1 ;  /* 0x30054000c0867fae */ /* 0x000fe2000c9a1016 */
[----:B----4-:R-:W-:Y:S02]  /*113b0*/  VIADD R132, R154, 0xfffffe66 ;  /* 0xfffffe669a847836 */ /* 0x010fe40000000000 */
[----:B------:R-:W4:Y:S03]  /*113c0*/  LDC R154, c[0x0][0x3a0] ;  /* 0x0000e800ff9a7b82 */ /* 0x000f260000000800 */
[----:B------:R-:W-:Y:S01]  /*113d0*/  ISETP.GE.U32.AND P1, PT, R132, 0x7ffffde7, PT ;  /* 0x7ffffde78400780c */ /* 0x000fe20003f26070 */
[----:B-1----:R-:W-:-:S04]  /*113e0*/  VIADD R132, R143, 0xfffffe65 ;  /* 0xfffffe658f847836 */ /* 0x002fc80000000000 */
[----:B------:R-:W1:Y:S01]  /*113f0*/  LDC R143, c[0x0][0x3a0] ;  /* 0x0000e800ff8f7b82 */ /* 0x000e620000000800 */
[----:B--2---:R-:W-:-:S04]  /*11400*/  IMAD.WIDE R190, R133, 0x4, R190 ;  /* 0x0000000485be7825 */ /* 0x004fc800078e02be */
[----:B------:R-:W-:Y:S01]  /*11410*/  IMAD.WIDE R188, R133, 0x4, R188 ;  /* 0x0000000485bc7825 */ /* 0x000fe200078e02bc */
[----:B------:R-:W-:Y:S01]  /*11420*/  LDGSTS.E [R134+0x30058], desc[UR22][R190.64], !P6 ;  /* 0x30058000be867fae */ /* 0x000fe2000f1a1016 */
[----:B------:R-:W-:Y:S02]  /*11430*/  ISETP.GE.U32.AND P6, PT, R132, 0x7ffffde6, PT ;  /* 0x7ffffde68400780c */ /* 0x000fe40003fc6070 */
[----:B---3--:R-:W-:Y:S01]  /*11440*/  VIADD R132, R155, 0xfffffe64 ;  /* 0xfffffe649b847836 */ /* 0x008fe20000000000 */
[----:B------:R-:W-:Y:S01]  /*11450*/  LDGSTS.E [R134+0x3005c], desc[UR22][R188.64], !P3 ;  /* 0x3005c000bc867fae */ /* 0x000fe2000d9a1016 */
[C---:B------:R-:W-:Y:S01]  /*11460*/  IMAD.WIDE R186, R133.reuse, 0x4, R186 ;  /* 0x0000000485ba7825 */ /* 0x040fe200078e02ba */
[----:B------:R-:W2:Y:S02]  /*11470*/  LDC R155, c[0x0][0x3a0] ;  /* 0x0000e800ff9b7b82 */ /* 0x000ea40000000800 */
[----:B------:R-:W-:Y:S01]  /*11480*/  ISETP.GE.U32.AND P3, PT, R132, 0x7ffffde5, PT ;  /* 0x7ffffde58400780c */ /* 0x000fe20003f66070 */
[----:B----4-:R-:W-:Y:S01]  /*11490*/  VIADD R132, R154, 0xfffffe63 ;  /* 0xfffffe639a847836 */ /* 0x010fe20000000000 */
[----:B------:R-:W-:Y:S01]  /*114a0*/  LDGSTS.E [R134+0x30060], desc[UR22][R186.64], !P5 ;  /* 0x30060000ba867fae */ /* 0x000fe2000e9a1016 */
[----:B------:R-:W-:-:S03]  /*114b0*/  IMAD.WIDE R184, R133, 0x4, R184 ;  /* 0x0000000485b87825 */ /* 0x000fc600078e02b8 */
[----:B------:R-:W3:Y:S01]  /*114c0*/  LDC R154, c[0x0][0x3a0] ;  /* 0x0000e800ff9a7b82 */ /* 0x000ee20000000800 */
[----:B------:R-:W-:Y:S01]  /*114d0*/  ISETP.GE.U32.AND P5, PT, R132, 0x7ffffde4, PT ;  /* 0x7ffffde48400780c */ /* 0x000fe20003fa6070 */
[----:B------:R-:W-:Y:S01]  /*114e0*/  LDGSTS.E [R134+0x30064], desc[UR22][R184.64], !P1 ;  /* 0x30064000b8867fae */ /* 0x000fe2000c9a1016 */
[----:B-1----:R-:W-:-:S04]  /*114f0*/  IADD3 R132, PT, PT, R143, -0x19e, RZ ;  /* 0xfffffe628f847810 */ /* 0x002fc80007ffe0ff */
[----:B------:R-:W-:Y:S01]  /*11500*/  ISETP.GE.U32.AND P1, PT, R132, 0x7ffffde3, PT ;  /* 0x7ffffde38400780c */ /* 0x000fe20003f26070 */
[----:B------:R-:W1:Y:S01]  /*11510*/  LDC R143, c[0x0][0x3a0] ;  /* 0x0000e800ff8f7b82 */ /* 0x000e620000000800 */
[C---:B------:R-:W-:Y:S02]  /*11520*/  IMAD.WIDE R178, R133.reuse, 0x4, R70 ;  /* 0x0000000485b27825 */ /* 0x040fe400078e0246 */
[----:B------:R-:W4:Y:S02]  /*11530*/  LDL.LU.64 R70, [R1+0x230] ;  /* 0x0002300001467983 */ /* 0x000f240000300a00 */
[----:B------:R-:W-:-:S05]  /*11540*/  IMAD.WIDE R2, R133, 0x4, R140 ;  /* 0x0000000485027825 */ /* 0x000fca00078e028c */
[----:B------:R2:W-:Y:S04]  /*11550*/  STL.64 [R1+0x318], R2 ;  /* 0x0003180201007387 */ /* 0x0005e80000100a00 */
[----:B------:R-:W4:Y:S01]  /*11560*/  LDL.LU.64 R140, [R1+0x228] ;  /* 0x00022800018c7983 */ /* 0x000f220000300a00 */
[----:B------:R-:W-:-:S04]  /*11570*/  IMAD.WIDE R182, R133, 0x4, R182 ;  /* 0x0000000485b67825 */ /* 0x000fc800078e02b6 */
[C---:B------:R-:W-:Y:S01]  /*11580*/  IMAD.WIDE R180, R133.reuse, 0x4, R180 ;  /* 0x0000000485b47825 */ /* 0x040fe200078e02b4 */
[----:B------:R-:W-:Y:S04]  /*11590*/  LDGSTS.E [R134+0x30068], desc[UR22][R182.64], !P6 ;  /* 0x30068000b6867fae */ /* 0x000fe8000f1a1016 */
[----:B------:R-:W-:Y:S04]  /*115a0*/  LDGSTS.E [R134+0x3006c], desc[UR22][R180.64], !P3 ;  /* 0x3006c000b4867fae */ /* 0x000fe8000d9a1016 */
[----:B------:R-:W-:Y:S04]  /*115b0*/  LDGSTS.E [R134+0x30070], desc[UR22][R178.64], !P5 ;  /* 0x30070000b2867fae */ /* 0x000fe8000e9a1016 */
[----:B------:R2:W-:Y:S02]  /*115c0*/  LDGSTS.E [R134+0x30074], desc[UR22][R2.64], !P1 ;  /* 0x3007400002867fae */ /* 0x0005e4000c9a1016 */
[----:B--2---:R-:W-:-:S05]  /*115d0*/  IMAD.WIDE R2, R133, 0x4, R136 ;  /* 0x0000000485027825 */ /* 0x004fca00078e0288 */
[----:B------:R2:W-:Y:S04]  /*115e0*/  STL.64 [R1+0x310], R2 ;  /* 0x0003100201007387 */ /* 0x0005e80000100a00 */
[----:B------:R-:W4:Y:S01]  /*115f0*/  LDL.LU.64 R136, [R1+0x220] ;  /* 0x0002200001887983 */ /* 0x000f220000300a00 */
[----:B------:R-:W-:Y:S02]  /*11600*/  VIADD R132, R155, 0xfffffe61 ;  /* 0xfffffe619b847836 */ /* 0x000fe40000000000 */
[----:B------:R-:W2:Y:S03]  /*11610*/  LDC R155, c[0x0][0x3a0] ;  /* 0x0000e800ff9b7b82 */ /* 0x000ea60000000800 */
[----:B------:R-:W-:Y:S01]  /*11620*/  ISETP.GE.U32.AND P6, PT, R132, 0x7ffffde2, PT ;  /* 0x7ffffde28400780c */ /* 0x000fe20003fc6070 */
[----:B---3--:R-:W-:-:S04]  /*11630*/  VIADD R132, R154, 0xfffffe60 ;  /* 0xfffffe609a847836 */ /* 0x008fc80000000000 */
[----:B------:R-:W3:Y:S01]  /*11640*/  LDC R154, c[0x0][0x3a0] ;  /* 0x0000e800ff9a7b82 */ /* 0x000ee20000000800 */
[----:B------:R-:W-:Y:S01]  /*11650*/  ISETP.GE.U32.AND P3, PT, R132, 0x7ffffde1, PT ;  /* 0x7ffffde18400780c */ /* 0x000fe20003f66070 */
[----:B-1----:R-:W-:-:S05]  /*11660*/  VIADD R132, R143, 0xfffffe5f ;  /* 0xfffffe5f8f847836 */ /* 0x002fca0000000000 */
[----:B------:R-:W-:Y:S01]  /*11670*/  ISETP.GE.U32.AND P5, PT, R132, 0x7ffffde0, PT ;  /* 0x7ffffde08400780c */ /* 0x000fe20003fa6070 */
[----:B------:R2:W-:Y:S01]  /*11680*/  LDGSTS.E [R134+0x30078], desc[UR22][R2.64], !P6 ;  /* 0x3007800002867fae */ /* 0x0005e2000f1a1016 */
[----:B------:R-:W1:Y:S01]  /*11690*/  LDC R143, c[0x0][0x3a0] ;  /* 0x0000e800ff8f7b82 */ /* 0x000e620000000800 */
[----:B--2---:R-:W-:-:S05]  /*116a0*/  IMAD.WIDE R2, R133, 0x4, R138 ;  /* 0x0000000485027825 */ /* 0x004fca00078e028a */
[----:B------:R2:W-:Y:S04]  /*116b0*/  STL.64 [R1+0x308], R2 ;  /* 0x0003080201007387 */ /* 0x0005e80000100a00 */
[----:B------:R2:W-:Y:S04]  /*116c0*/  LDGSTS.E [R134+0x3007c], desc[UR22][R2.64], !P3 ;  /* 0x3007c00002867fae */ /* 0x0005e8000d9a1016 */
[----:B------:R-:W4:Y:S01]  /*116d0*/  LDL.LU.64 R138, [R1+0x218] ;  /* 0x00021800018a7983 */ /* 0x000f220000300a00 */
[----:B--2---:R-:W-:-:S05]  /*116e0*/  IMAD.WIDE R2, R133, 0x4, R72 ;  /* 0x0000000485027825 */ /* 0x004fca00078e0248 */
[----:B------:R2:W-:Y:S04]  /*116f0*/  STL.64 [R1+0x300], R2 ;  /* 0x0003000201007387 */ /* 0x0005e80000100a00 */
[----:B------:R2:W-:Y:S04]  /*11700*/  LDGSTS.E [R134+0x30080], desc[UR22][R2.64], !P5 ;  /* 0x3008000002867fae */ /* 0x0005e8000e9a1016 */
[----:B------:R-:W4:Y:S01]  /*11710*/  LDL.LU.64 R72, [R1+0x210] ;  /* 0x0002100001487983 */ /* 0x000f220000300a00 */
[----:B--2---:R-:W-:-:S05]  /*11720*/  IMAD.WIDE R2, R133, 0x4, R68 ;  /* 0x0000000485027825 */ /* 0x004fca00078e0244 */
[----:B------:R4:W-:Y:S04]  /*11730*/  STL.64 [R1+0x2f8], R2 ;  /* 0x0002f80201007387 */ /* 0x0009e80000100a00 */
[----:B------:R-:W2:Y:S01]  /*11740*/  LDL.LU.64 R68, [R1+0x208] ;  /* 0x0002080001447983 */ /* 0x000ea20000300a00 */
[----:B------:R-:W-:Y:S02]  /*11750*/  VIADD R132, R155, 0xfffffe5e ;  /* 0xfffffe5e9b847836 */ /* 0x000fe40000000000 */
[----:B------:R-:W1:Y:S03]  /*11760*/  LDC R155, c[0x0][0x3a0] ;  /* 0x0000e800ff9b7b82 */ /* 0x000e660000000800 */
[----:B------:R-:W-:-:S02]  /*11770*/  ISETP.GE.U32.AND P1, PT, R132, 0x7ffffddf, PT ;  /* 0x7ffffddf8400780c */ /* 0x000fc40003f26070 */
[----:B---3--:R-:W-:-:S03]  /*11780*/  IADD3 R132, PT, PT, R154, -0x1a3, RZ ;  /* 0xfffffe5d9a847810 */ /* 0x008fc60007ffe0ff */
[----:B------:R-:W3:Y:S08]  /*11790*/  LDC R154, c[0x0][0x3a0] ;  /* 0x0000e800ff9a7b82 */ /* 0x000ef00000000800 */
[----:B------:R4:W-:Y:S01]  /*117a0*/  LDGSTS.E [R134+0x30084], desc[UR22][R2.64], !P1 ;  /* 0x3008400002867fae */ /* 0x0009e2000c9a1016 */
[----:B------:R-:W-:Y:S01]  /*117b0*/  ISETP.GE.U32.AND P6, PT, R132, 0x7ffffdde, PT ;  /* 0x7ffffdde8400780c */ /* 0x000fe20003fc6070 */
[----:B-1----:R-:W-:-:S02]  /*117c0*/  VIADD R132, R143, 0xfffffe5c ;  /* 0xfffffe5c8f847836 */ /* 0x002fc40000000000 */
[----:B------:R-:W1:Y:S03]  /*117d0*/  LDC R143, c[0x0][0x3a0] ;  /* 0x0000e800ff8f7b82 */ /* 0x000e660000000800 */
[----:B------:R-:W-:Y:S01]  /*117e0*/  ISETP.GE.U32.AND P3, PT, R132, 0x7ffffddd, PT ;  /* 0x7ffffddd8400780c */ /* 0x000fe20003f66070 */
[----:B------:R-:W-:-:S04]  /*117f0*/  VIADD R132, R155, 0xfffffe5b ;  /* 0xfffffe5b9b847836 */ /* 0x000fc80000000000 */
[----:B------:R-:W1:Y:S01]  /*11800*/  LDC R155, c[0x0][0x3a0] ;  /* 0x0000e800ff9b7b82 */ /* 0x000e620000000800 */
[----:B------:R-:W-:Y:S01]  /*11810*/  ISETP.GE.U32.AND P5, PT, R132, 0x7ffffddc, PT ;  /* 0x7ffffddc8400780c */ /* 0x000fe20003fa6070 */
[----:B----4-:R-:W-:-:S05]  /*11820*/  IMAD.WIDE R2, R133, 0x4, R70 ;  /* 0x0000000485027825 */ /* 0x010fca00078e0246 */
[----:B------:R4:W-:Y:S04]  /*11830*/  STL.64 [R1+0x2f0], R2 ;  /* 0x0002f00201007387 */ /* 0x0009e80000100a00 */
[----:B------:R-:W2:Y:S04]  /*11840*/  LDL.LU.64 R70, [R1+0x200] ;  /* 0x0002000001467983 */ /* 0x000ea80000300a00 */
[----:B------:R4:W-:Y:S02]  /*11850*/  LDGSTS.E [R134+0x30088], desc[UR22][R2.64], !P6 ;  /* 0x3008800002867fae */ /* 0x0009e4000f1a1016 */
[----:B----4-:R-:W-:-:S05]  /*11860*/  IMAD.WIDE R2, R133, 0x4, R140 ;  /* 0x0000000485027825 */ /* 0x010fca00078e028c */
[----:B------:R4:W-:Y:S04]  /*11870*/  STL.64 [R1+0x2e8], R2 ;  /* 0x0002e80201007387 */ /* 0x0009e80000100a00 */
[----:B------:R-:W2:Y:S04]  /*11880*/  LDL.LU.64 R140, [R1+0x1f8] ;  /* 0x0001f800018c7983 */ /* 0x000ea80000300a00 */
[----:B------:R4:W-:Y:S02]  /*11890*/  LDGSTS.E [R134+0x3008c], desc[UR22][R2.64], !P3 ;  /* 0x3008c00002867fae */ /* 0x0009e4000d9a1016 */
[----:B----4-:R-:W-:-:S05]  /*118a0*/  IMAD.WIDE R2, R133, 0x4, R136 ;  /* 0x0000000485027825 */ /* 0x010fca00078e0288 */
[----:B------:R4:W-:Y:S04]  /*118b0*/  STL.64 [R1+0x2e0], R2 ;  /* 0x0002e00201007387 */ /* 0x0009e80000100a00 */
[----:B------:R1:W-:Y:S04]  /*118c0*/  LDGSTS.E [R134+0x30090], desc[UR22][R2.64], !P5 ;  /* 0x3009000002867fae */ /* 0x0003e8000e9a1016 */
[----:B----4-:R-:W4:Y:S04]  /*118d0*/  LDL.LU.64 R2, [R1+0x1f0] ;  /* 0x0001f00001027983 */ /* 0x010f280000300a00 */
[----:B------:R-:W4:Y:S01]  /*118e0*/  LDL.LU.64 R136, [R1+0x1e8] ;  /* 0x0001e80001887983 */ /* 0x000f220000300a00 */
[----:B---3--:R-:W-:-:S02]  /*118f0*/  VIADD R132, R154, 0xfffffe5a ;  /* 0xfffffe5a9a847836 */ /* 0x008fc40000000000 */
[----:B------:R-:W3:Y:S03]  /*11900*/  LDC R154, c[0x0][0x3a0] ;  /* 0x0000e800ff9a7b82 */ /* 0x000ee60000000800 */
[----:B------:R-:W-:Y:S01]  /*11910*/  ISETP.GE.U32.AND P1, PT, R132, 0x7ffffddb, PT ;  /* 0x7ffffddb8400780c */ /* 0x000fe20003f26070 */
[----:B-1----:R-:W-:-:S04]  /*11920*/  VIADD R132, R143, 0xfffffe59 ;  /* 0xfffffe598f847836 */ /* 0x002fc80000000000 */
[----:B------:R-:W1:Y:S01]  /*11930*/  LDC R143, c[0x0][0x3a0] ;  /* 0x0000e800ff8f7b82 */ /* 0x000e620000000800 */
[----:B------:R-:W-:Y:S02]  /*11940*/  ISETP.GE.U32.AND P6, PT, R132, 0x7ffffdda, PT ;  /* 0x7ffffdda8400780c */ /* 0x000fe40003fc6070 */
[----:B------:R-:W-:-:S04]  /*11950*/  IADD3 R132, PT, PT, R155, -0x1a8, RZ ;  /* 0xfffffe589b847810 */ /* 0x000fc80007ffe0ff */
[----:B------:R-:W-:Y:S01]  /*11960*/  ISETP.GE.U32.AND P3, PT, R132, 0x7ffffdd9, PT ;  /* 0x7ffffdd98400780c */ /* 0x000fe20003f66070 */
[C---:B------:R-:W-:Y:S01]  /*11970*/  IMAD.WIDE R160, R133.reuse, 0x4, R138 ;  /* 0x0000000485a07825 */ /* 0x040fe200078e028a */
[----:B------:R-:W1:Y:S04]  /*11980*/  LDC R155, c[0x0][0x3a0] ;  /* 0x0000e800ff9b7b82 */ /* 0x000e680000000800 */
[----:B------:R-:W-:Y:S01]  /*11990*/  LDGSTS.E [R134+0x30094], desc[UR22][R160.64], !P1 ;  /* 0x30094000a0867fae */ /* 0x000fe2000c9a1016 */
[----:B------:R-:W-:-:S03]  /*119a0*/  IMAD.WIDE R72, R133, 0x4, R72 ;  /* 0x0000000485487825 */ /* 0x000fc600078e0248 */
[----:B------:R-:W2:Y:S02]  /*119b0*/  LDC R139, c[0x0][0x3a0] ;  /* 0x0000e800ff8b7b82 */ /* 0x000ea40000000800 */
[----:B------:R2:W-:Y:S04]  /*119c0*/  STL.64 [R1+0x2d8], R72 ;  /* 0x0002d84801007387 */ /* 0x0005e80000100a00 */
[----:B------:R1:W-:Y:S01]  /*119d0*/  LDGSTS.E [R134+0x30098], desc[UR22][R72.64], !P6 ;  /* 0x3009800048867fae */ /* 0x0003e2000f1a1016 */
[----:B--2---:R-:W-:Y:S01]  /*119e0*/  IMAD.WIDE R68, R133, 0x4, R68 ;  /* 0x0000000485447825 */ /* 0x004fe200078e0244 */
[----:B------:R-:W2:Y:S02]  /*119f0*/  LDC R138, c[0x0][0x3a0] ;  /* 0x0000e800ff8a7b82 */ /* 0x000ea40000000800 */
[----:B------:R-:W2:Y:S04]  /*11a00*/  LDL.LU.64 R72, [R1+0x1e0] ;  /* 0x0001e00001487983 */ /* 0x000ea80000300a00 */
[----:B------:R1:W-:Y:S04]  /*11a10*/  STL.64 [R1+0x2d0], R68 ;  /* 0x0002d04401007387 */ /* 0x0003e80000100a00 */
[----:B------:R1:W-:Y:S01]  /*11a20*/  LDGSTS.E [R134+0x3009c], desc[UR22][R68.64], !P3 ;  /* 0x3009c00044867fae */ /* 0x0003e2000d9a1016 */
[----:B---3--:R-:W-:-:S02]  /*11a30*/  VIADD R132, R154, 0xfffffe57 ;  /* 0xfffffe579a847836 */ /* 0x008fc40000000000 */
[----:B------:R-:W3:Y:S01]  /*11a40*/  LDC R154, c[0x0][0x3a0] ;  /* 0x0000e800ff9a7b82 */ /* 0x000ee20000000800 */
[----:B-1----:R-:W2:Y:S02]  /*11a50*/  LDL.LU.64 R68, [R1+0x1d8] ;  /* 0x0001d80001447983 */ /* 0x002ea40000300a00 */
[----:B------:R-:W-:Y:S01]  /*11a60*/  ISETP.GE.U32.AND P5, PT, R132, 0x7ffffdd8, PT ;  /* 0x7ffffdd88400780c */ /* 0x000fe20003fa6070 */
[----:B------:R-:W-:-:S04]  /*11a70*/  VIADD R132, R143, 0xfffffe56 ;  /* 0xfffffe568f847836 */ /* 0x000fc80000000000 */
[----:B------:R-:W1:Y:S01]  /*11a80*/  LDC R143, c[0x0][0x3a0] ;  /* 0x0000e800ff8f7b82 */ /* 0x000e620000000800 */
[----:B------:R-:W-:Y:S01]  /*11a90*/  ISETP.GE.U32.AND P1, PT, R132, 0x7ffffdd7, PT ;  /* 0x7ffffdd78400780c */ /* 0x000fe20003f26070 */
[----:B------:R-:W-:-:S05]  /*11aa0*/  VIADD R132, R155, 0xfffffe55 ;  /* 0xfffffe559b847836 */ /* 0x000fca0000000000 */
[----:B------:R-:W-:Y:S01]  /*11ab0*/  ISETP.GE.U32.AND P6, PT, R132, 0x7ffffdd6, PT ;  /* 0x7ffffdd68400780c */ /* 0x000fe20003fc6070 */
[----:B---3--:R-:W-:-:S05]  /*11ac0*/  VIADD R132, R154, 0xfffffe54 ;  /* 0xfffffe549a847836 */ /* 0x008fca0000000000 */
[----:B------:R-:W-:Y:S01]  /*11ad0*/  ISETP.GE.U32.AND P3, PT, R132, 0x7ffffdd5, PT ;  /* 0x7ffffdd58400780c */ /* 0x000fe20003f66070 */
[C---:B------:R-:W-:Y:S02]  /*11ae0*/  IMAD.WIDE R154, R133.reuse, 0x4, R70 ;  /* 0x00000004859a7825 */ /* 0x040fe400078e0246 */
[----:B------:R-:W3:Y:S04]  /*11af0*/  LDL.LU.64 R70, [R1+0x1d0] ;  /* 0x0001d00001467983 */ /* 0x000ee80000300a00 */
[----:B------:R-:W-:Y:S01]  /*11b00*/  LDGSTS.E [R134+0x300a0], desc[UR22][R154.64], !P5 ;  /* 0x300a00009a867fae */ /* 0x000fe2000e9a1016 */
[----:B------:R-:W-:-:S05]  /*11b10*/  IMAD.WIDE R140, R133, 0x4, R140 ;  /* 0x00000004858c7825 */ /* 0x000fca00078e028c */
[----:B------:R1:W-:Y:S04]  /*11b20*/  STL.64 [R1+0x2c8], R140 ;  /* 0x0002c88c01007387 */ /* 0x0003e80000100a00 */
[----:B------:R1:W-:Y:S04]  /*11b30*/  LDGSTS.E [R134+0x300a4], desc[UR22][R140.64], !P1 ;  /* 0x300a40008c867fae */ /* 0x0003e8000c9a1016 */
[----:B-1----:R-:W3:Y:S01]  /*11b40*/  LDL.LU.64 R140, [R1+0x1c8] ;  /* 0x0001c800018c7983 */ /* 0x002ee20000300a00 */
[----:B----4-:R-:W-:-:S05]  /*11b50*/  IMAD.WIDE R2, R133, 0x4, R2 ;  /* 0x0000000485027825 */ /* 0x010fca00078e0202 */
        /* <DEDUP_REMOVED lines=11> */
[----:B------:R-:W-:Y:S01]  /*11c10*/  ISETP.GE.U32.AND P1, PT, R132, 0x7ffffdd3, PT ;  /* 0x7ffffdd38400780c */ /* 0x000fe20003f26070 */
[C---:B--2---:R-:W-:Y:S01]  /*11c20*/  IMAD.WIDE R72, R133.reuse, 0x4, R72 ;  /* 0x0000000485487825 */ /* 0x044fe200078e0248 */
[----:B------:R-:W2:Y:S04]  /*11c30*/  LDC R139, c[0x0][0x3a0] ;  /* 0x0000e800ff8b7b82 */ /* 0x000ea80000000800 */
[----:B------:R1:W-:Y:S04]  /*11c40*/  STL.64 [R1+0x2b0], R72 ;  /* 0x0002b04801007387 */ /* 0x0003e80000100a00 */
[----:B------:R1:W-:Y:S01]  /*11c50*/  LDGSTS.E [R134+0x300b0], desc[UR22][R72.64], !P5 ;  /* 0x300b000048867fae */ /* 0x0003e2000e9a1016 */
[----:B------:R-:W-:-:S03]  /*11c60*/  IMAD.WIDE R68, R133, 0x4, R68 ;  /* 0x0000000485447825 */ /* 0x000fc600078e0244 */
[----:B-1----:R-:W4:Y:S04]  /*11c70*/  LDL.LU.64 R72, [R1+0x1b0] ;  /* 0x0001b00001487983 */ /* 0x002f280000300a00 */
[----:B------:R1:W-:Y:S04]  /*11c80*/  STL.64 [R1+0x2a8], R68 ;  /* 0x0002a84401007387 */ /* 0x0003e80000100a00 */
[----:B------:R1:W-:Y:S01]  /*11c90*/  LDGSTS.E [R134+0x300b4], desc[UR22][R68.64], !P1 ;  /* 0x300b400044867fae */ /* 0x0003e2000c9a1016 */
[----:B------:R-:W-:Y:S02]  /*11ca0*/  VIADD R132, R138, 0xfffffe51 ;  /* 0xfffffe518a847836 */ /* 0x000fe40000000000 */
[----:B------:R-:W2:Y:S01]  /*11cb0*/  LDC R138, c[0x0][0x3a0] ;  /* 0x0000e800ff8a7b82 */ /* 0x000ea20000000800 */
[----:B-1----:R-:W4:Y:S02]  /*11cc0*/  LDL.LU.64 R68, [R1+0x1a8] ;  /* 0x0001a80001447983 */ /* 0x002f240000300a00 */
[----:B------:R-:W-:Y:S01]  /*11cd0*/  ISETP.GE.U32.AND P6, PT, R132, 0x7ffffdd2, PT ;  /* 0x7ffffdd28400780c */ /* 0x000fe20003fc6070 */
[----:B------:R-:W-:-:S04]  /*11ce0*/  VIADD R132, R143, 0xfffffe50 ;  /* 0xfffffe508f847836 */ /* 0x000fc80000000000 */
[----:B------:R-:W1:Y:S01]  /*11cf0*/  LDC R143, c[0x0][0x3a0] ;  /* 0x0000e800ff8f7b82 */ /* 0x000e620000000800 */
[----:B------:R-:W-:Y:S01]  /*11d00*/  ISETP.GE.U32.AND P3, PT, R132, 0x7ffffdd1, PT ;  /* 0x7ffffdd18400780c */ /* 0x000fe20003f66070 */
[----:B--2---:R-:W-:-:S06]  /*11d10*/  VIADD R132, R139, 0xfffffe4f ;  /* 0xfffffe4f8b847836 */ /* 0x004fcc0000000000 */
[----:B------:R-:W2:Y:S01]  /*11d20*/  LDC R139, c[0x0][0x3a0] ;  /* 0x0000e800ff8b7b82 */ /* 0x000ea20000000800 */
[----:B------:R-:W-:Y:S02]  /*11d30*/  ISETP.GE.U32.AND P5, PT, R132, 0x7ffffdd0, PT ;  /* 0x7ffffdd08400780c */ /* 0x000fe40003fa6070 */
[----:B------:R-:W-:-:S04]  /*11d40*/  IADD3 R132, PT, PT, R138, -0x1b2, RZ ;  /* 0xfffffe4e8a847810 */ /* 0x000fc80007ffe0ff */
[----:B------:R-:W-:Y:S01]  /*11d50*/  ISETP.GE.U32.AND P1, PT, R132, 0x7ffffdcf, PT ;  /* 0x7ffffdcf8400780c */ /* 0x000fe20003f26070 */
[----:B------:R-:W1:Y:S01]  /*11d60*/  LDC R138, c[0x0][0x3a0] ;  /* 0x0000e800ff8a7b82 */ /* 0x000e620000000800 */
[----:B---3--:R-:W-:-:S05]  /*11d70*/  IMAD.WIDE R70, R133, 0x4, R70 ;  /* 0x0000000485467825 */ /* 0x008fca00078e0246 */
[----:B------:R3:W-:Y:S04]  /*11d80*/  STL.64 [R1+0x2a0], R70 ;  /* 0x0002a04601007387 */ /* 0x0007e80000100a00 */
[----:B------:R1:W-:Y:S04]  /*11d90*/  LDGSTS.E [R134+0x300b8], desc[UR22][R70.64], !P6 ;  /* 0x300b800046867fae */ /* 0x0003e8000f1a1016 */
[----:B---3--:R-:W3:Y:S01]  /*11da0*/  LDL.LU.64 R70, [R1+0x1a0] ;  /* 0x0001a00001467983 */ /* 0x008ee20000300a00 */
[----:B------:R-:W-:-:S05]  /*11db0*/  IMAD.WIDE R140, R133, 0x4, R140 ;  /* 0x00000004858c7825 */ /* 0x000fca00078e028c */
[----:B------:R1:W-:Y:S04]  /*11dc0*/  STL.64 [R1+0x298], R140 ;  /* 0x0002988c01007387 */ /* 0x0003e80000100a00 */
[----:B------:R1:W-:Y:S04]  /*11dd0*/  LDGSTS.E [R134+0x300bc], desc[UR22][R140.64], !P3 ;  /* 0x300bc0008c867fae */ /* 0x0003e8000d9a1016 */
[----:B-1----:R-:W3:Y:S01]  /*11de0*/  LDL.LU.64 R140, [R1+0x198] ;  /* 0x00019800018c7983 */ /* 0x002ee20000300a00 */
[----:B----4-:R-:W-:-:S05]  /*11df0*/  IMAD.WIDE R2, R133, 0x4, R2 ;  /* 0x0000000485027825 */ /* 0x010fca00078e0202 */
        /* <DEDUP_REMOVED lines=10> */
[----:B--2---:R-:W-:-:S04]  /*11ea0*/  VIADD R132, R139, 0xfffffe4c ;  /* 0xfffffe4c8b847836 */ /* 0x004fc80000000000 */
[----:B------:R-:W2:Y:S01]  /*11eb0*/  LDC R139, c[0x0][0x3a0] ;  /* 0x0000e800ff8b7b82 */ /* 0x000ea20000000800 */
[----:B------:R-:W-:Y:S01]  /*11ec0*/  ISETP.GE.U32.AND P3, PT, R132, 0x7ffffdcd, PT ;  /* 0x7ffffdcd8400780c */ /* 0x000fe20003f66070 */
[----:B------:R-:W-:-:S05]  /*11ed0*/  IMAD.WIDE R72, R133, 0x4, R72 ;  /* 0x0000000485487825 */ /* 0x000fca00078e0248 */
        /* <DEDUP_REMOVED lines=12> */
[----:B------:R-:W-:Y:S02]  /*11fa0*/  ISETP.GE.U32.AND P1, PT, R132, 0x7ffffdcb, PT ;  /* 0x7ffffdcb8400780c */ /* 0x000fe40003f26070 */
[----:B--2---:R-:W-:-:S05]  /*11fb0*/  IADD3 R132, PT, PT, R139, -0x1b7, RZ ;  /* 0xfffffe498b847810 */ /* 0x004fca0007ffe0ff */
[----:B------:R-:W2:Y:S01]  /*11fc0*/  LDC R139, c[0x0][0x3a0] ;  /* 0x0000e800ff8b7b82 */ /* 0x000ea20000000800 */
[----:B------:R-:W-:Y:S01]  /*11fd0*/  ISETP.GE.U32.AND P6, PT, R132, 0x7ffffdca, PT ;  /* 0x7ffffdca8400780c */ /* 0x000fe20003fc6070 */
[----:B------:R-:W-:-:S05]  /*11fe0*/  VIADD R132, R138, 0xfffffe48 ;  /* 0xfffffe488a847836 */ /* 0x000fca0000000000 */
        /* <DEDUP_REMOVED lines=12> */
[----:B------:R4:W-:Y:S04]  /*120b0*/  LDGSTS.E [R134+0x300d8], desc[UR22][R2.64], !P6 ;  /* 0x300d800002867fae */ /* 0x0009e8000f1a1016 */
[----:B-1----:R-:W4:Y:S01]  /*120c0*/  LDL.LU.64 R2, [R1+0x160] ;  /* 0x0001600001027983 */ /* 0x002f220000300a00 */
[----:B------:R-:W-:-:S05]  /*120d0*/  IMAD.WIDE R136, R133, 0x4, R136 ;  /* 0x0000000485887825 */ /* 0x000fca00078e0288 */
[----:B------:R1:W-:Y:S04]  /*120e0*/  STL.64 [R1+0x258], R136 ;  /* 0x0002588801007387 */ /* 0x0003e80000100a00 */
[----:B------:R1:W-:Y:S04]  /*120f0*/  LDGSTS.E [R134+0x300dc], desc[UR22][R136.64], !P3 ;  /* 0x300dc00088867fae */ /* 0x0003e8000d9a1016 */
[----:B-1----:R-:W4:Y:S01]  /*12100*/  LDL.LU.64 R136, [R1+0x158] ;  /* 0x0001580001887983 */ /* 0x002f220000300a00 */
[----:B------:R-:W-:Y:S02]  /*12110*/  VIADD R132, R143, 0xfffffe47 ;  /* 0xfffffe478f847836 */ /* 0x000fe40000000000 */
        /* <DEDUP_REMOVED lines=15> */
[----:B------:R-:W-:-:S02]  /*12210*/  ISETP.GE.U32.AND P6, PT, R132, 0x7ffffdc6, PT ;  /* 0x7ffffdc68400780c */ /* 0x000fc40003fc6070 */
[----:B------:R-:W-:-:S03]  /*12220*/  IADD3 R132, PT, PT, R143, -0x1bc, RZ ;  /* 0xfffffe448f847810 */ /* 0x000fc60007ffe0ff */
[----:B------:R-:W1:Y:S01]  /*12230*/  LDC R143, c[0x0][0x3a0] ;  /* 0x0000e800ff8f7b82 */ /* 0x000e620000000800 */
[----:B------:R-:W-:Y:S01]  /*12240*/  ISETP.GE.U32.AND P3, PT, R132, 0x7ffffdc5, PT ;  /* 0x7ffffdc58400780c */ /* 0x000fe20003f66070 */
[----:B--2---:R-:W-:-:S05]  /*12250*/  VIADD R132, R139, 0xfffffe43 ;  /* 0xfffffe438b847836 */ /* 0x004fca0000000000 */
[----:B------:R-:W-:Y:S01]  /*12260*/  ISETP.GE.U32.AND P5, PT, R132, 0x7ffffdc4, PT ;  /* 0x7ffffdc48400780c */ /* 0x000fe20003fa6070 */
[----:B------:R-:W2:Y:S01]  /*12270*/  LDC R139, c[0x0][0x3a0] ;  /* 0x0000e800ff8b7b82 */ /* 0x000ea20000000800 */
[----:B------:R-:W-:-:S05]  /*12280*/  VIADD R132, R138, 0xfffffe42 ;  /* 0xfffffe428a847836 */ /* 0x000fca0000000000 */
[----:B------:R-:W-:Y:S02]  /*12290*/  ISETP.GE.U32.AND P1, PT, R132, 0x7ffffdc3, PT ;  /* 0x7ffffdc38400780c */ /* 0x000fe40003f26070 */
        /* <DEDUP_REMOVED lines=29> */
[----:B------:R1:W-:Y:S04]  /*12470*/  LDGSTS.E [R134+0x300fc], desc[UR22][R68.64], !P3 ;  /* 0x300fc00044867fae */ /* 0x0003e8000d9a1016 */
[----:B-1----:R-:W4:Y:S01]  /*12480*/  LDL.LU.64 R68, [R1+0x118] ;  /* 0x0001180001447983 */ /* 0x002f220000300a00 */
[----:B------:R-:W-:-:S02]  /*12490*/  IADD3 R132, PT, PT, R138, -0x1c1, RZ ;  /* 0xfffffe3f8a847810 */ /* 0x000fc40007ffe0ff */
[----:B------:R-:W1:Y:S02]  /*124a0*/  LDC R138, c[0x0][0x3a0] ;  /* 0x0000e800ff8a7b82 */ /* 0x000e640000000800 */
[----:B------:R-:W-:Y:S01]  /*124b0*/  ISETP.GE.U32.AND P5, PT, R132, 0x7ffffdc0, PT ;  /* 0x7ffffdc08400780c */ /* 0x000fe20003fa6070 */
[----:B------:R-:W-:-:S05]  /*124c0*/  VIADD R132, R143, 0xfffffe3e ;  /* 0xfffffe3e8f847836 */ /* 0x000fca0000000000 */
[----:B------:R-:W-:Y:S01]  /*124d0*/  ISETP.GE.U32.AND P1, PT, R132, 0x7ffffdbf, PT ;  /* 0x7ffffdbf8400780c */ /* 0x000fe20003f26070 */
[----:B--2---:R-:W-:Y:S01]  /*124e0*/  VIADD R132, R139, 0xfffffe3d ;  /* 0xfffffe3d8b847836 */ /* 0x004fe20000000000 */
[----:B------:R-:W2:Y:S04]  /*124f0*/  LDC R143, c[0x0][0x3a0] ;  /* 0x0000e800ff8f7b82 */ /* 0x000ea80000000800 */
[----:B------:R-:W-:-:S04]  /*12500*/  ISETP.GE.U32.AND P6, PT, R132, 0x7ffffdbe, PT ;  /* 0x7ffffdbe8400780c */ /* 0x000fc80003fc6070 */
[----:B------:R-:W2:Y:S01]  /*12510*/  LDC R139, c[0x0][0x3a0] ;  /* 0x0000e800ff8b7b82 */ /* 0x000ea20000000800 */
[----:B-1----:R-:W-:-:S07]  /*12520*/  VIADD R132, R138, 0xfffffe3c ;  /* 0xfffffe3c8a847836 */ /* 0x002fce0000000000 */
[----:B------:R-:W1:Y:S01]  /*12530*/  LDC R138, c[0x0][0x3a0] ;  /* 0x0000e800ff8a7b82 */ /* 0x000e620000000800 */
[----:B------:R-:W-:Y:S01]  /*12540*/  ISETP.GE.U32.AND P3, PT, R132, 0x7ffffdbd, PT ;  /* 0x7ffffdbd8400780c */ /* 0x000fe20003f66070 */
        /* <DEDUP_REMOVED lines=16> */
[----:B--2---:R-:W-:Y:S02]  /*12650*/  VIADD R132, R143, 0xfffffe3b ;  /* 0xfffffe3b8f847836 */ /* 0x004fe40000000000 */
[----:B------:R-:W1:Y:S03]  /*12660*/  LDC R143, c[0x0][0x3a0] ;  /* 0x0000e800ff8f7b82 */ /* 0x000e660000000800 */
[----:B------:R-:W-:-:S02]  /*12670*/  ISETP.GE.U32.AND P5, PT, R132, 0x7ffffdbc, PT ;  /* 0x7ffffdbc8400780c */ /* 0x000fc40003fa6070 */
[----:B------:R-:W-:-:S03]  /*12680*/  IADD3 R132, PT, PT, R139, -0x1c6, RZ ;  /* 0xfffffe3a8b847810 */ /* 0x000fc60007ffe0ff */
        /* <DEDUP_REMOVED lines=38> */
[----:B------:R-:W-:Y:S02]  /*128f0*/  IADD3 R132, PT, PT, R143, -0x1cb, RZ ;  /* 0xfffffe358f847810 */ /* 0x000fe40007ffe0ff */
[----:B------:R-:W1:Y:S02]  /*12900*/  LDC R143, c[0x0][0x3a0] ;  /* 0x0000e800ff8f7b82 */ /* 0x000e640000000800 */
[----:B------:R-:W-:Y:S01]  /*12910*/  ISETP.GE.U32.AND P6, PT, R132, 0x7ffffdb6, PT ;  /* 0x7ffffdb68400780c */ /* 0x000fe20003fc6070 */
[----:B--2---:R-:W-:-:S05]  /*12920*/  VIADD R132, R139, 0xfffffe34 ;  /* 0xfffffe348b847836 */ /* 0x004fca0000000000 */
[----:B------:R-:W-:Y:S01]  /*12930*/  ISETP.GE.U32.AND P3, PT, R132, 0x7ffffdb5, PT ;  /* 0x7ffffdb58400780c */ /* 0x000fe20003f66070 */
[C---:B------:R-:W-:Y:S01]  /*12940*/  IMAD.WIDE R72, R133.reuse, 0x4, R72 ;  /* 0x0000000485487825 */ /* 0x040fe200078e0248 */
        /* <DEDUP_REMOVED lines=90> */
[----:B------:R-:W-:Y:S01]  /*12ef0*/  LDGSTS.E [R134+0x3015c], desc[UR22][R68.64], !P3 ;  /* 0x3015c00044867fae */ /* 0x000fe2000d9a1016 */
        /* <DEDUP_REMOVED lines=15> */
[----:B------:R-:W-:Y:S04]  /*12ff0*/  LDGSTS.E [R134+0x30160], desc[UR22][R70.64], !P5 ;  /* 0x3016000046867fae */ /* 0x000fe8000e9a1016 */
[----:B---3--:R-:W3:Y:S01]  /*13000*/  LDL.LU.64 R70, [R1+0x50] ;  /* 0x0000500001467983 */ /* 0x008ee20000300a00 */
[----:B------:R-:W-:-:S05]  /*13010*/  IMAD.WIDE R140, R133, 0x4, R140 ;  /* 0x00000004858c7825 */ /* 0x000fca00078e028c */
[----:B------:R1:W-:Y:S04]  /*13020*/  STL.64 [R1+0x170], R140 ;  /* 0x0001708c01007387 */ /* 0x0003e80000100a00 */
[----:B------:R-:W-:Y:S04]  /*13030*/  LDGSTS.E [R134+0x30164], desc[UR22][R140.64], !P1 ;  /* 0x301640008c867fae */ /* 0x000fe8000c9a1016 */
[----:B-1----:R-:W3:Y:S01]  /*13040*/  LDL.LU.64 R140, [R1+0x48] ;  /* 0x00004800018c7983 */ /* 0x002ee20000300a00 */
[----:B----4-:R-:W-:-:S05]  /*13050*/  IMAD.WIDE R2, R133, 0x4, R2 ;  /* 0x0000000485027825 */ /* 0x010fca00078e0202 */
[----:B------:R1:W-:Y:S04]  /*13060*/  STL.64 [R1+0x168], R2 ;  /* 0x0001680201007387 */ /* 0x0003e80000100a00 */
[----:B------:R-:W-:Y:S04]  /*13070*/  LDGSTS.E [R134+0x30168], desc[UR22][R2.64], !P6 ;  /* 0x3016800002867fae */ /* 0x000fe8000f1a1016 */
[----:B-1----:R-:W4:Y:S01]  /*13080*/  LDL.LU.64 R2, [R1+0x40] ;  /* 0x0000400001027983 */ /* 0x002f220000300a00 */
[----:B------:R-:W-:-:S05]  /*13090*/  IMAD.WIDE R136, R133, 0x4, R136 ;  /* 0x0000000485887825 */ /* 0x000fca00078e0288 */
[----:B------:R1:W-:Y:S04]  /*130a0*/  STL.64 [R1+0x160], R136 ;  /* 0x0001608801007387 */ /* 0x0003e80000100a00 */
[----:B------:R-:W-:Y:S04]  /*130b0*/  LDGSTS.E [R134+0x3016c], desc[UR22][R136.64], !P3 ;  /* 0x3016c00088867fae */ /* 0x000fe8000d9a1016 */
[----:B-1----:R-:W4:Y:S01]  /*130c0*/  LDL.LU.64 R136, [R1+0x38] ;  /* 0x0000380001887983 */ /* 0x002f220000300a00 */
[----:B------:R-:W-:Y:S02]  /*130d0*/  VIADD R132, R143, 0xfffffe23 ;  /* 0xfffffe238f847836 */ /* 0x000fe40000000000 */
[----:B------:R-:W1:Y:S03]  /*130e0*/  LDC R143, c[0x0][0x3a0] ;  /* 0x0000e800ff8f7b82 */ /* 0x000e660000000800 */
[----:B------:R-:W-:Y:S01]  /*130f0*/  ISETP.GE.U32.AND P5, PT, R132, 0x7ffffda4, PT ;  /* 0x7ffffda48400780c */ /* 0x000fe20003fa6070 */
[----:B------:R-:W-:-:S05]  /*13100*/  IMAD.WIDE R72, R133, 0x4, R72 ;  /* 0x0000000485487825 */ /* 0x000fca00078e0248 */
[----:B------:R1:W-:Y:S07]  /*13110*/  STL.64 [R1+0x158], R72 ;  /* 0x0001584801007387 */ /* 0x0003ee0000100a00 */
[----:B------:R1:W-:Y:S01]  /*13120*/  LDGSTS.E [R134+0x30170], desc[UR22][R72.64], !P5 ;  /* 0x3017000048867fae */ /* 0x0003e2000e9a1016 */
[----:B--2---:R-:W-:Y:S02]  /*13130*/  VIADD R132, R139, 0xfffffe22 ;  /* 0xfffffe228b847836 */ /* 0x004fe40000000000 */
[----:B------:R-:W2:Y:S01]  /*13140*/  LDC R139, c[0x0][0x3a0] ;  /* 0x0000e800ff8b7b82 */ /* 0x000ea20000000800 */
[----:B-1----:R-:W-:-:S02]  /*13150*/  IMAD.WIDE R72, R133, 0x4, R68 ;  /* 0x0000000485487825 */ /* 0x002fc400078e0244 */
[----:B------:R-:W4:Y:S01]  /*13160*/  LDL.LU.64 R68, [R1+0x30] ;  /* 0x0000300001447983 */ /* 0x000f220000300a00 */
[----:B------:R-:W-:Y:S02]  /*13170*/  ISETP.GE.U32.AND P1, PT, R132, 0x7ffffda3, PT ;  /* 0x7ffffda38400780c */ /* 0x000fe40003f26070 */
[----:B------:R-:W-:Y:S01]  /*13180*/  IADD3 R132, PT, PT, R138, -0x1df, RZ ;  /* 0xfffffe218a847810 */ /* 0x000fe20007ffe0ff */
[----:B------:R3:W-:Y:S01]  /*13190*/  STL.64 [R1+0x150], R72 ;  /* 0x0001504801007387 */ /* 0x0007e20000100a00 */
[----:B------:R-:W1:Y:S02]  /*131a0*/  LDC R138, c[0x0][0x3a0] ;  /* 0x0000e800ff8a7b82 */ /* 0x000e640000000800 */
[----:B------:R-:W-:-:S07]  /*131b0*/  ISETP.GE.U32.AND P6, PT, R132, 0x7ffffda2, PT ;  /* 0x7ffffda28400780c */ /* 0x000fce0003fc6070 */
[----:B------:R3:W-:Y:S01]  /*131c0*/  LDGSTS.E [R134+0x30174], desc[UR22][R72.64], !P1 ;  /* 0x3017400048867fae */ /* 0x0007e2000c9a1016 */
[----:B------:R-:W-:Y:S02]  /*131d0*/  VIADD R132, R143, 0xfffffe20 ;  /* 0xfffffe208f847836 */ /* 0x000fe40000000000 */
[----:B------:R-:W1:Y:S03]  /*131e0*/  LDC R143, c[0x0][0x3a0] ;  /* 0x0000e800ff8f7b82 */ /* 0x000e660000000800 */
[----:B------:R-:W-:Y:S01]  /*131f0*/  ISETP.GE.U32.AND P3, PT, R132, 0x7ffffda1, PT ;  /* 0x7ffffda18400780c */ /* 0x000fe20003f66070 */
[----:B--2---:R-:W-:-:S04]  /*13200*/  VIADD R132, R139, 0xfffffe1f ;  /* 0xfffffe1f8b847836 */ /* 0x004fc80000000000 */
[----:B------:R-:W2:Y:S01]  /*13210*/  LDC R139, c[0x0][0x3a0] ;  /* 0x0000e800ff8b7b82 */ /* 0x000ea20000000800 */
[----:B------:R-:W-:Y:S01]  /*13220*/  ISETP.GE.U32.AND P5, PT, R132, 0x7ffffda0, PT ;  /* 0x7ffffda08400780c */ /* 0x000fe20003fa6070 */
[----:B-1----:R-:W-:-:S06]  /*13230*/  VIADD R132, R138, 0xfffffe1e ;  /* 0xfffffe1e8a847836 */ /* 0x002fcc0000000000 */
[----:B------:R-:W1:Y:S01]  /*13240*/  LDC R138, c[0x0][0x3a0] ;  /* 0x0000e800ff8a7b82 */ /* 0x000e620000000800 */
[----:B------:R-:W-:Y:S01]  /*13250*/  ISETP.GE.U32.AND P1, PT, R132, 0x7ffffd9f, PT ;  /* 0x7ffffd9f8400780c */ /* 0x000fe20003f26070 */
[----:B------:R-:W-:-:S06]  /*13260*/  VIADD R132, R143, 0xfffffe1d ;  /* 0xfffffe1d8f847836 */ /* 0x000fcc0000000000 */
[----:B------:R-:W1:Y:S01]  /*13270*/  LDC R143, c[0x0][0x3a0] ;  /* 0x0000e800ff8f7b82 */ /* 0x000e620000000800 */
[C---:B---3--:R-:W-:Y:S02]  /*13280*/  IMAD.WIDE R72, R133.reuse, 0x4, R70 ;  /* 0x0000000485487825 */ /* 0x048fe400078e0246 */
[----:B------:R-:W3:Y:S04]  /*13290*/  LDL.LU.64 R70, [R1+0x28] ;  /* 0x0000280001467983 */ /* 0x000ee80000300a00 */
[----:B------:R1:W-:Y:S04]  /*132a0*/  STL.64 [R1+0x148], R72 ;  /* 0x0001484801007387 */ /* 0x0003e80000100a00 */
[----:B------:R-:W-:Y:S04]  /*132b0*/  LDGSTS.E [R134+0x30178], desc[UR22][R72.64], !P6 ;  /* 0x3017800048867fae */ /* 0x000fe8000f1a1016 */
[----:B-1----:R-:W3:Y:S01]  /*132c0*/  LDL.LU.64 R72, [R1+0x20] ;  /* 0x0000200001487983 */ /* 0x002ee20000300a00 */
[----:B------:R-:W-:-:S05]  /*132d0*/  IMAD.WIDE R140, R133, 0x4, R140 ;  /* 0x00000004858c7825 */ /* 0x000fca00078e028c */
[----:B------:R1:W-:Y:S04]  /*132e0*/  STL.64 [R1+0x140], R140 ;  /* 0x0001408c01007387 */ /* 0x0003e80000100a00 */
[----:B------:R-:W-:Y:S04]  /*132f0*/  LDGSTS.E [R134+0x3017c], desc[UR22][R140.64], !P3 ;  /* 0x3017c0008c867fae */ /* 0x000fe8000d9a1016 */
[----:B-1----:R-:W3:Y:S01]  /*13300*/  LDL.LU.64 R140, [R1+0x18] ;  /* 0x00001800018c7983 */ /* 0x002ee20000300a00 */
[----:B------:R-:W-:Y:S02]  /*13310*/  ISETP.GE.U32.AND P6, PT, R132, 0x7ffffd9e, PT ;  /* 0x7ffffd9e8400780c */ /* 0x000fe40003fc6070 */
[----:B--2---:R-:W-:-:S04]  /*13320*/  IADD3 R132, PT, PT, R139, -0x1e4, RZ ;  /* 0xfffffe1c8b847810 */ /* 0x004fc80007ffe0ff */
[----:B------:R-:W-:Y:S01]  /*13330*/  ISETP.GE.U32.AND P3, PT, R132, 0x7ffffd9d, PT ;  /* 0x7ffffd9d8400780c */ /* 0x000fe20003f66070 */
[----:B------:R-:W-:Y:S02]  /*13340*/  VIADD R132, R138, 0xfffffe1b ;  /* 0xfffffe1b8a847836 */ /* 0x000fe40000000000 */
[----:B----4-:R-:W-:-:S05]  /*13350*/  IMAD.WIDE R2, R133, 0x4, R2 ;  /* 0x0000000485027825 */ /* 0x010fca00078e0202 */
[----:B------:R1:W-:Y:S04]  /*13360*/  STL.64 [R1+0x138], R2 ;  /* 0x0001380201007387 */ /* 0x0003e80000100a00 */
[----:B------:R-:W2:Y:S04]  /*13370*/  LDL.LU.64 R138, [R1+0x10] ;  /* 0x00001000018a7983 */ /* 0x000ea80000300a00 */
[----:B------:R1:W-:Y:S02]  /*13380*/  LDGSTS.E [R134+0x30180], desc[UR22][R2.64], !P5 ;  /* 0x3018000002867fae */ /* 0x0003e4000e9a1016 */
[----:B-1----:R-:W-:-:S02]  /*13390*/  IMAD.WIDE R2, R133, 0x4, R136 ;  /* 0x0000000485027825 */ /* 0x002fc400078e0288 */
[----:B------:R-:W4:Y:S04]  /*133a0*/  LDL.LU.64 R136, [R1+0x8] ;  /* 0x0000080001887983 */ /* 0x000f280000300a00 */
[----:B------:R1:W-:Y:S04]  /*133b0*/  STL.64 [R1+0x130], R2 ;  /* 0x0001300201007387 */ /* 0x0003e80000100a00 */
[----:B------:R1:W-:Y:S04]  /*133c0*/  LDGSTS.E [R134+0x30184], desc[UR22][R2.64], !P1 ;  /* 0x3018400002867fae */ /* 0x0003e8000c9a1016 */
[----:B-1----:R-:W4:Y:S01]  /*133d0*/  LDL.LU.64 R2, [R1] ;  /* 0x0000000001027983 */ /* 0x002f220000300a00 */
[----:B------:R-:W-:Y:S01]  /*133e0*/  ISETP.GE.U32.AND P5, PT, R132, 0x7ffffd9c, PT ;  /* 0x7ffffd9c8400780c */ /* 0x000fe20003fa6070 */
[----:B------:R-:W-:-:S02]  /*133f0*/  VIADD R132, R143, 0xfffffe1a ;  /* 0xfffffe1a8f847836 */ /* 0x000fc40000000000 */
[----:B------:R-:W1:Y:S03]  /*13400*/  LDC R143, c[0x0][0x3a0] ;  /* 0x0000e800ff8f7b82 */ /* 0x000e660000000800 */
[----:B------:R-:W-:-:S05]  /*13410*/  ISETP.GE.U32.AND P1, PT, R132, 0x7ffffd9b, PT ;  /* 0x7ffffd9b8400780c */ /* 0x000fca0003f26070 */
[----:B------:R-:W1:Y:S01]  /*13420*/  LDC R132, c[0x0][0x3a0] ;  /* 0x0000e800ff847b82 */ /* 0x000e620000000800 */
[----:B------:R-:W-:-:S05]  /*13430*/  IMAD.WIDE R68, R133, 0x4, R68 ;  /* 0x0000000485447825 */ /* 0x000fca00078e0244 */
[----:B------:R-:W-:Y:S01]  /*13440*/  LDGSTS.E [R134+0x30188], desc[UR22][R68.64], !P6 ;  /* 0x3018800044867fae */ /* 0x000fe2000f1a1016 */
[----:B-1----:R-:W-:-:S05]  /*13450*/  VIADD R132, R132, 0xfffffe19 ;  /* 0xfffffe1984847836 */ /* 0x002fca0000000000 */
[----:B------:R-:W-:Y:S02]  /*13460*/  ISETP.GE.U32.AND P6, PT, R132, 0x7ffffd9a, PT ;  /* 0x7ffffd9a8400780c */ /* 0x000fe40003fc6070 */
[----:B------:R-:W1:Y:S02]  /*13470*/  LDC R132, c[0x0][0x3a0] ;  /* 0x0000e800ff847b82 */ /* 0x000e640000000800 */
[----:B-1----:R-:W-:Y:S01]  /*13480*/  VIADD R132, R132, 0xfffffe18 ;  /* 0xfffffe1884847836 */ /* 0x002fe20000000000 */
[----:B------:R1:W-:Y:S04]  /*13490*/  STL.64 [R1+0x128], R68 ;  /* 0x0001284401007387 */ /* 0x0003e80000100a00 */
[----:B-1----:R-:W4:Y:S01]  /*134a0*/  LDL.LU.64 R68, [R1+0x6a0] ;  /* 0x0006a00001447983 */ /* 0x002f220000300a00 */
[----:B---3--:R-:W-:-:S05]  /*134b0*/  IMAD.WIDE R70, R133, 0x4, R70 ;  /* 0x0000000485467825 */ /* 0x008fca00078e0246 */
[----:B------:R-:W-:Y:S01]  /*134c0*/  LDGSTS.E [R134+0x3018c], desc[UR22][R70.64], !P3 ;  /* 0x3018c00046867fae */ /* 0x000fe2000d9a1016 */
[----:B------:R-:W-:Y:S02]  /*134d0*/  ISETP.GE.U32.AND P3, PT, R132, 0x7ffffd99, PT ;  /* 0x7ffffd998400780c */ /* 0x000fe40003f66070 */
[----:B------:R-:W-:Y:S01]  /*134e0*/  IADD3 R132, PT, PT, R143, -0x1e9, RZ ;  /* 0xfffffe178f847810 */ /* 0x000fe20007ffe0ff */
[----:B------:R-:W-:Y:S01]  /*134f0*/  IMAD.WIDE R72, R133, 0x4, R72 ;  /* 0x0000000485487825 */ /* 0x000fe200078e0248 */
[----:B------:R1:W-:Y:S01]  /*13500*/  STL.64 [R1+0x120], R70 ;  /* 0x0001204601007387 */ /* 0x0003e20000100a00 */
[----:B------:R-:W3:Y:S03]  /*13510*/  LDC R143, c[0x0][0x3a0] ;  /* 0x0000e800ff8f7b82 */ /* 0x000ee60000000800 */
[----:B------:R-:W-:Y:S01]  /*13520*/  LDGSTS.E [R134+0x30190], desc[UR22][R72.64], !P5 ;  /* 0x3019000048867fae */ /* 0x000fe2000e9a1016 */
[----:B------:R-:W-:-:S04]  /*13530*/  ISETP.GE.U32.AND P5, PT, R132, 0x7ffffd98, PT ;  /* 0x7ffffd988400780c */ /* 0x000fc80003fa6070 */
[----:B------:R-:W3:Y:S01]  /*13540*/  LDC R132, c[0x0][0x3a0] ;  /* 0x0000e800ff847b82 */ /* 0x000ee20000000800 */
[----:B-1----:R-:W4:Y:S01]  /*13550*/  LDL.LU.64 R70, [R1+0x698] ;  /* 0x0006980001467983 */ /* 0x002f220000300a00 */
[----:B---3--:R-:W-:Y:S02]  /*13560*/  VIADD R132, R132, 0xfffffe16 ;  /* 0xfffffe1684847836 */ /* 0x008fe40000000000 */
[----:B------:R-:W-:-:S05]  /*13570*/  IMAD.WIDE R140, R133, 0x4, R140 ;  /* 0x00000004858c7825 */ /* 0x000fca00078e028c */
[----:B------:R-:W-:Y:S01]  /*13580*/  LDGSTS.E [R134+0x30194], desc[UR22][R140.64], !P1 ;  /* 0x301940008c867fae */ /* 0x000fe2000c9a1016 */
[----:B------:R-:W-:Y:S02]  /*13590*/  ISETP.GE.U32.AND P1, PT, R132, 0x7ffffd97, PT ;  /* 0x7ffffd978400780c */ /* 0x000fe40003f26070 */
[----:B------:R-:W1:Y:S01]  /*135a0*/  LDC R132, c[0x0][0x3a0] ;  /* 0x0000e800ff847b82 */ /* 0x000e620000000800 */
[----:B--2---:R-:W-:-:S05]  /*135b0*/  IMAD.WIDE R138, R133, 0x4, R138 ;  /* 0x00000004858a7825 */ /* 0x004fca00078e028a */
[----:B------:R-:W-:Y:S01]  /*135c0*/  LDGSTS.E [R134+0x30198], desc[UR22][R138.64], !P6 ;  /* 0x301980008a867fae */ /* 0x000fe2000f1a1016 */
[----:B-1----:R-:W-:-:S05]  /*135d0*/  VIADD R132, R132, 0xfffffe15 ;  /* 0xfffffe1584847836 */ /* 0x002fca0000000000 */
[----:B------:R-:W-:Y:S01]  /*135e0*/  ISETP.GE.U32.AND P6, PT, R132, 0x7ffffd96, PT ;  /* 0x7ffffd968400780c */ /* 0x000fe20003fc6070 */
[----:B------:R-:W-:Y:S02]  /*135f0*/  VIADD R132, R143, 0xfffffe14 ;  /* 0xfffffe148f847836 */ /* 0x000fe40000000000 */
[----:B------:R-:W1:Y:S01]  /*13600*/  LDC R143, c[0x0][0x3a0] ;  /* 0x0000e800ff8f7b82 */ /* 0x000e620000000800 */
[----:B----4-:R-:W-:-:S05]  /*13610*/  IMAD.WIDE R136, R133, 0x4, R136 ;  /* 0x0000000485887825 */ /* 0x010fca00078e0288 */
[----:B------:R-:W-:Y:S01]  /*13620*/  LDGSTS.E [R134+0x3019c], desc[UR22][R136.64], !P3 ;  /* 0x3019c00088867fae */ /* 0x000fe2000d9a1016 */
[----:B------:R-:W-:Y:S02]  /*13630*/  ISETP.GE.U32.AND P3, PT, R132, 0x7ffffd95, PT ;  /* 0x7ffffd958400780c */ /* 0x000fe40003f66070 */
[----:B------:R-:W2:Y:S01]  /*13640*/  LDC R132, c[0x0][0x3a0] ;  /* 0x0000e800ff847b82 */ /* 0x000ea20000000800 */
[----:B------:R-:W-:-:S05]  /*13650*/  IMAD.WIDE R2, R133, 0x4, R2 ;  /* 0x0000000485027825 */ /* 0x000fca00078e0202 */
[----:B------:R3:W-:Y:S01]  /*13660*/  LDGSTS.E [R134+0x301a0], desc[UR22][R2.64], !P5 ;  /* 0x301a000002867fae */ /* 0x0007e2000e9a1016 */
[----:B--2---:R-:W-:-:S05]  /*13670*/  VIADD R132, R132, 0xfffffe13 ;  /* 0xfffffe1384847836 */ /* 0x004fca0000000000 */
[----:B------:R-:W-:Y:S02]  /*13680*/  ISETP.GE.U32.AND P5, PT, R132, 0x7ffffd94, PT ;  /* 0x7ffffd948400780c */ /* 0x000fe40003fa6070 */
[----:B------:R-:W2:Y:S01]  /*13690*/  LDC R132, c[0x0][0x3a0] ;  /* 0x0000e800ff847b82 */ /* 0x000ea20000000800 */
[----:B------:R4:W-:Y:S04]  /*136a0*/  STL.64 [R1+0x118], R72 ;  /* 0x0001184801007387 */ /* 0x0009e80000100a00 */
[----:B----4-:R-:W4:Y:S04]  /*136b0*/  LDL.LU.64 R72, [R1+0x690] ;  /* 0x0006900001487983 */ /* 0x010f280000300a00 */
[----:B------:R1:W-:Y:S04]  /*136c0*/  STL.64 [R1+0xe8], R140 ;  /* 0x0000e88c01007387 */ /* 0x0003e80000100a00 */
[----:B-1----:R-:W4:Y:S04]  /*136d0*/  LDL.LU.64 R140, [R1+0x688] ;  /* 0x00068800018c7983 */ /* 0x002f280000300a00 */
[----:B------:R1:W-:Y:S01]  /*136e0*/  STL.64 [R1+0xe0], R138 ;  /* 0x0000e08a01007387 */ /* 0x0003e20000100a00 */
[----:B--2---:R-:W-:-:S03]  /*136f0*/  IADD3 R132, PT, PT, R132, -0x1ee, RZ ;  /* 0xfffffe1284847810 */ /* 0x004fc60007ffe0ff */
[----:B-1----:R-:W2:Y:S04]  /*13700*/  LDL.LU.64 R138, [R1+0x680] ;  /* 0x00068000018a7983 */ /* 0x002ea80000300a00 */
[----:B------:R1:W-:Y:S04]  /*13710*/  STL.64 [R1+0xd8], R136 ;  /* 0x0000d88801007387 */ /* 0x0003e80000100a00 */
[----:B-1----:R-:W2:Y:S04]  /*13720*/  LDL.LU.64 R136, [R1+0x678] ;  /* 0x0006780001887983 */ /* 0x002ea80000300a00 */
[----:B------:R3:W-:Y:S02]  /*13730*/  STL.64 [R1+0xd0], R2 ;  /* 0x0000d00201007387 */ /* 0x0007e40000100a00 */
[----:B---3--:R-:W-:-:S02]  /*13740*/  IMAD.WIDE R2, R133, 0x4, R250 ;  /* 0x0000000485027825 */ /* 0x008fc400078e02fa */
[----:B------:R-:W1:Y:S03]  /*13750*/  LDC R251, c[0x0][0x3a0] ;  /* 0x0000e800fffb7b82 */ /* 0x000e660000000800 */
[----:B------:R3:W-:Y:S01]  /*13760*/  LDGSTS.E [R134+0x301a4], desc[UR22][R2.64], !P1 ;  /* 0x301a400002867fae */ /* 0x0007e2000c9a1016 */
[----:B------:R-:W-:-:S04]  /*13770*/  ISETP.GE.U32.AND P1, PT, R132, 0x7ffffd93, PT ;  /* 0x7ffffd938400780c */ /* 0x000fc80003f26070 */
[----:B------:R-:W1:Y:S01]  /*13780*/  LDC R250, c[0x0][0x3a0] ;  /* 0x0000e800fffa7b82 */ /* 0x000e620000000800 */
[----:B------:R-:W-:Y:S01]  /*13790*/  VIADD R132, R143, 0xfffffe11 ;  /* 0xfffffe118f847836 */ /* 0x000fe20000000000 */
[----:B------:R3:W-:Y:S06]  /*137a0*/  STL.64 [R1+0xc8], R2 ;  /* 0x0000c80201007387 */ /* 0x0007ec0000100a00 */
[----:B------:R-:W1:Y:S01]  /*137b0*/  LDC R143, c[0x0][0x3a0] ;  /* 0x0000e800ff8f7b82 */ /* 0x000e620000000800 */
[----:B---3--:R-:W-:-:S05]  /*137c0*/  IMAD.WIDE R2, R133, 0x4, R248 ;  /* 0x0000000485027825 */ /* 0x008fca00078e02f8 */
[----:B------:R3:W-:Y:S04]  /*137d0*/  STL.64 [R1+0xc0], R2 ;  /* 0x0000c00201007387 */ /* 0x0007e80000100a00 */
[----:B------:R3:W-:Y:S01]  /*137e0*/  LDGSTS.E [R134+0x301a8], desc[UR22][R2.64], !P6 ;  /* 0x301a800002867fae */ /* 0x0007e2000f1a1016 */
[----:B------:R-:W-:Y:S01]  /*137f0*/  ISETP.GE.U32.AND P6, PT, R132, 0x7ffffd92, PT ;  /* 0x7ffffd928400780c */ /* 0x000fe20003fc6070 */
[----:B-1----:R-:W-:Y:S02]  /*13800*/  VIADD R132, R251, 0xfffffe10 ;  /* 0xfffffe10fb847836 */ /* 0x002fe40000000000 */
[----:B---3--:R-:W-:Y:S02]  /*13810*/  IMAD.WIDE R2, R133, 0x4, R246 ;  /* 0x0000000485027825 */ /* 0x008fe400078e02f6 */
[----:B------:R-:W1:Y:S03]  /*13820*/  LDC R246, c[0x0][0x3a0] ;  /* 0x0000e800fff67b82 */ /* 0x000e660000000800 */
[----:B------:R3:W-:Y:S04]  /*13830*/  STL.64 [R1+0xb8], R2 ;  /* 0x0000b80201007387 */ /* 0x0007e80000100a00 */
[----:B------:R3:W-:Y:S01]  /*13840*/  LDGSTS.E [R134+0x301ac], desc[UR22][R2.64], !P3 ;  /* 0x301ac00002867fae */ /* 0x0007e2000d9a1016 */
[----:B------:R-:W-:Y:S01]  /*13850*/  ISETP.GE.U32.AND P3, PT, R132, 0x7ffffd91, PT ;  /* 0x7ffffd918400780c */ /* 0x000fe20003f66070 */
[----:B------:R-:W-:-:S02]  /*13860*/  VIADD R132, R250, 0xfffffe0f ;  /* 0xfffffe0ffa847836 */ /* 0x000fc40000000000 */
[----:B---3--:R-:W-:Y:S02]  /*13870*/  IMAD.WIDE R2, R133, 0x4, R244 ;  /* 0x0000000485027825 */ /* 0x008fe400078e02f4 */
[----:B------:R-:W3:Y:S03]  /*13880*/  LDC R244, c[0x0][0x3a0] ;  /* 0x0000e800fff47b82 */ /* 0x000ee60000000800 */
[----:B------:R1:W-:Y:S04]  /*13890*/  STL.64 [R1+0xb0], R2 ;  /* 0x0000b00201007387 */ /* 0x0003e80000100a00 */
[----:B------:R1:W-:Y:S01]  /*138a0*/  LDGSTS.E [R134+0x301b0], desc[UR22][R2.64], !P5 ;  /* 0x301b000002867fae */ /* 0x0003e2000e9a1016 */
[----:B------:R-:W-:Y:S01]  /*138b0*/  ISETP.GE.U32.AND P5, PT, R132, 0x7ffffd90, PT ;  /* 0x7ffffd908400780c */ /* 0x000fe20003fa6070 */
[----:B------:R-:W-:-:S02]  /*138c0*/  VIADD R132, R143, 0xfffffe0e ;  /* 0xfffffe0e8f847836 */ /* 0x000fc40000000000 */
[----:B------:R-:W3:Y:S01]  /*138d0*/  LDC R143, c[0x0][0x3a0] ;  /* 0x0000e800ff8f7b82 */ /* 0x000ee20000000800 */
[----:B-1----:R-:W-:-:S05]  /*138e0*/  IMAD.WIDE R2, R133, 0x4, R242 ;  /* 0x0000000485027825 */ /* 0x002fca00078e02f2 */
[----:B------:R1:W-:Y:S04]  /*138f0*/  STL.64 [R1+0xa8], R2 ;  /* 0x0000a80201007387 */ /* 0x0003e80000100a00 */
[----:B------:R1:W-:Y:S01]  /*13900*/  LDGSTS.E [R134+0x301b4], desc[UR22][R2.64], !P1 ;  /* 0x301b400002867fae */ /* 0x0003e2000c9a1016 */
[----:B------:R-:W-:Y:S01]  /*13910*/  ISETP.GE.U32.AND P1, PT, R132, 0x7ffffd8f, PT ;  /* 0x7ffffd8f8400780c */ /* 0x000fe20003f26070 */
[C---:B-1----:R-:W-:Y:S02]  /*13920*/  IMAD.WIDE R2, R133.reuse, 0x4, R176 ;  /* 0x0000000485027825 */ /* 0x042fe400078e02b0 */
[----:B------:R-:W1:Y:S03]  /*13930*/  LDC R176, c[0x0][0x3a0] ;  /* 0x0000e800ffb07b82 */ /* 0x000e660000000800 */
[----:B------:R3:W-:Y:S04]  /*13940*/  STL.64 [R1+0xa0], R2 ;  /* 0x0000a00201007387 */ /* 0x0007e80000100a00 */
[----:B------:R3:W-:Y:S01]  /*13950*/  LDGSTS.E [R134+0x301b8], desc[UR22][R2.64], !P6 ;  /* 0x301b800002867fae */ /* 0x0007e2000f1a1016 */
[----:B------:R-:W-:Y:S01]  /*13960*/  IADD3 R132, PT, PT, R246, -0x1f3, RZ ;  /* 0xfffffe0df6847810 */ /* 0x000fe20007ffe0ff */
[----:B---3--:R-:W-:-:S02]  /*13970*/  IMAD.WIDE R2, R133, 0x4, R174 ;  /* 0x0000000485027825 */ /* 0x008fc400078e02ae */
[----:B------:R-:W3:Y:S03]  /*13980*/  LDC R174, c[0x0][0x3a0] ;  /* 0x0000e800ffae7b82 */ /* 0x000ee60000000800 */
[----:B------:R1:W-:Y:S04]  /*13990*/  STL.64 [R1+0x98], R2 ;  /* 0x0000980201007387 */ /* 0x0003e80000100a00 */
[----:B------:R1:W-:Y:S01]  /*139a0*/  LDGSTS.E [R134+0x301bc], desc[UR22][R2.64], !P3 ;  /* 0x301bc00002867fae */ /* 0x0003e2000d9a1016 */
[----:B------:R-:W-:Y:S01]  /*139b0*/  ISETP.GE.U32.AND P6, PT, R132, 0x7ffffd8e, PT ;  /* 0x7ffffd8e8400780c */ /* 0x000fe20003fc6070 */
[----:B------:R-:W-:Y:S02]  /*139c0*/  VIADD R132, R244, 0xfffffe0c ;  /* 0xfffffe0cf4847836 */ /* 0x000fe40000000000 */
[----:B-1----:R-:W-:-:S02]  /*139d0*/  IMAD.WIDE R2, R133, 0x4, R172 ;  /* 0x0000000485027825 */ /* 0x002fc400078e02ac */
[----:B------:R-:W1:Y:S03]  /*139e0*/  LDC R172, c[0x0][0x3a0] ;  /* 0x0000e800ffac7b82 */ /* 0x000e660000000800 */
[----:B------:R3:W-:Y:S04]  /*139f0*/  STL.64 [R1+0x90], R2 ;  /* 0x0000900201007387 */ /* 0x0007e80000100a00 */
[----:B------:R3:W-:Y:S01]  /*13a00*/  LDGSTS.E [R134+0x301c0], desc[UR22][R2.64], !P5 ;  /* 0x301c000002867fae */ /* 0x0007e2000e9a1016 */
[----:B------:R-:W-:Y:S01]  /*13a10*/  ISETP.GE.U32.AND P3, PT, R132, 0x7ffffd8d, PT ;  /* 0x7ffffd8d8400780c */ /* 0x000fe20003f66070 */
[----:B------:R-:W-:Y:S02]  /*13a20*/  VIADD R132, R143, 0xfffffe0b ;  /* 0xfffffe0b8f847836 */ /* 0x000fe40000000000 */
[----:B------:R-:W1:Y:S01]  /*13a30*/  LDC R143, c[0x0][0x3a0] ;  /* 0x0000e800ff8f7b82 */ /* 0x000e620000000800 */
[----:B---3--:R-:W-:-:S07]  /*13a40*/  IMAD.WIDE R2, R133, 0x4, R170 ;  /* 0x0000000485027825 */ /* 0x008fce00078e02aa */
[----:B------:R-:W3:Y:S01]  /*13a50*/  LDC R170, c[0x0][0x3a0] ;  /* 0x0000e800ffaa7b82 */ /* 0x000ee20000000800 */
        /* <DEDUP_REMOVED lines=9> */
[----:B-1----:R-:W-:Y:S02]  /*13af0*/  IMAD.WIDE R2, R133, 0x4, R166 ;  /* 0x0000000485027825 */ /* 0x002fe400078e02a6 */
[----:B------:R-:W1:Y:S03]  /*13b00*/  LDC R166, c[0x0][0x3a0] ;  /* 0x0000e800ffa67b82 */ /* 0x000e660000000800 */
[----:B------:R3:W-:Y:S04]  /*13b10*/  STL.64 [R1+0x78], R2 ;  /* 0x0000780201007387 */ /* 0x0007e80000100a00 */
[----:B------:R3:W-:Y:S01]  /*13b20*/  LDGSTS.E [R134+0x301cc], desc[UR22][R2.64], !P3 ;  /* 0x301cc00002867fae */ /* 0x0007e2000d9a1016 */
[----:B------:R-:W-:-:S02]  /*13b30*/  ISETP.GE.U32.AND P6, PT, R132, 0x7ffffd8a, PT ;  /* 0x7ffffd8a8400780c */ /* 0x000fc40003fc6070 */
[----:B------:R-:W-:Y:S01]  /*13b40*/  IADD3 R132, PT, PT, R172, -0x1f8, RZ ;  /* 0xfffffe08ac847810 */ /* 0x000fe20007ffe0ff */
[----:B---3--:R-:W-:Y:S02]  /*13b50*/  IMAD.WIDE R2, R133, 0x4, R164 ;  /* 0x0000000485027825 */ /* 0x008fe400078e02a4 */
[----:B------:R-:W3:Y:S03]  /*13b60*/  LDC R164, c[0x0][0x3a0] ;  /* 0x0000e800ffa47b82 */ /* 0x000ee60000000800 */
[----:B------:R4:W-:Y:S04]  /*13b70*/  STL.64 [R1+0x70], R2 ;  /* 0x0000700201007387 */ /* 0x0009e80000100a00 */
[----:B------:R4:W-:Y:S01]  /*13b80*/  LDGSTS.E [R134+0x301d0], desc[UR22][R2.64], !P5 ;  /* 0x301d000002867fae */ /* 0x0009e2000e9a1016 */
[----:B------:R-:W-:Y:S01]  /*13b90*/  ISETP.GE.U32.AND P3, PT, R132, 0x7ffffd89, PT ;  /* 0x7ffffd898400780c */ /* 0x000fe20003f66070 */
[----:B------:R-:W-:-:S02]  /*13ba0*/  VIADD R132, R170, 0xfffffe07 ;  /* 0xfffffe07aa847836 */ /* 0x000fc40000000000 */
[----:B----4-:R-:W-:-:S05]  /*13bb0*/  IMAD.WIDE R2, R133, 0x4, R162 ;  /* 0x0000000485027825 */ /* 0x010fca00078e02a2 */
[----:B------:R4:W-:Y:S04]  /*13bc0*/  STL.64 [R1+0x68], R2 ;  /* 0x0000680201007387 */ /* 0x0009e80000100a00 */
[----:B------:R4:W-:Y:S01]  /*13bd0*/  LDGSTS.E [R134+0x301d4], desc[UR22][R2.64], !P1 ;  /* 0x301d400002867fae */ /* 0x0009e2000c9a1016 */
[----:B------:R-:W-:Y:S01]  /*13be0*/  ISETP.GE.U32.AND P5, PT, R132, 0x7ffffd88, PT ;  /* 0x7ffffd888400780c */ /* 0x000fe20003fa6070 */
[----:B------:R-:W-:Y:S02]  /*13bf0*/  VIADD R132, R143, 0xfffffe06 ;  /* 0xfffffe068f847836 */ /* 0x000fe40000000000 */
[----:B------:R-:W2:Y:S01]  /*13c00*/  LDC R143, c[0x0][0x3a0] ;  /* 0x0000e800ff8f7b82 */ /* 0x000ea20000000800 */
[----:B----4-:R-:W-:Y:S02]  /*13c10*/  IMAD.WIDE R2, R133, 0x4, R158 ;  /* 0x0000000485027825 */ /* 0x010fe400078e029e */
[----:B------:R-:W-:-:S05]  /*13c20*/  ISETP.GE.U32.AND P1, PT, R132, 0x7ffffd87, PT ;  /* 0x7ffffd878400780c */ /* 0x000fca0003f26070 */
[----:B------:R-:W4:Y:S01]  /*13c30*/  LDC R158, c[0x0][0x3a0] ;  /* 0x0000e800ff9e7b82 */ /* 0x000f220000000800 */
[----:B------:R3:W-:Y:S04]  /*13c40*/  STL.64 [R1+0x60], R2 ;  /* 0x0000600201007387 */ /* 0x0007e80000100a00 */
[----:B------:R3:W-:Y:S01]  /*13c50*/  LDGSTS.E [R134+0x301d8], desc[UR22][R2.64], !P6 ;  /* 0x301d800002867fae */ /* 0x0007e2000f1a1016 */
[----:B-1----:R-:W-:Y:S02]  /*13c60*/  VIADD R132, R166, 0xfffffe05 ;  /* 0xfffffe05a6847836 */ /* 0x002fe40000000000 */
[----:B---3--:R-:W-:-:S03]  /*13c70*/  IMAD.WIDE R2, R133, 0x4, R156 ;  /* 0x0000000485027825 */ /* 0x008fc600078e029c */
[----:B------:R-:W-:Y:S01]  /*13c80*/  ISETP.GE.U32.AND P6, PT, R132, 0x7ffffd86, PT ;  /* 0x7ffffd868400780c */ /* 0x000fe20003fc6070 */
[----:B------:R-:W1:Y:S01]  /*13c90*/  LDC R156, c[0x0][0x3a0] ;  /* 0x0000e800ff9c7b82 */ /* 0x000e620000000800 */
[----:B------:R3:W-:Y:S04]  /*13ca0*/  STL.64 [R1+0x58], R2 ;  /* 0x0000580201007387 */ /* 0x0007e80000100a00 */
[----:B------:R3:W-:Y:S01]  /*13cb0*/  LDGSTS.E [R134+0x301dc], desc[UR22][R2.64], !P3 ;  /* 0x301dc00002867fae */ /* 0x0007e2000d9a1016 */
[----:B------:R-:W-:Y:S02]  /*13cc0*/  VIADD R132, R164, 0xfffffe04 ;  /* 0xfffffe04a4847836 */ /* 0x000fe40000000000 */
[----:B---3--:R-:W-:-:S03]  /*13cd0*/  IMAD.WIDE R2, R133, 0x4, R152 ;  /* 0x0000000485027825 */ /* 0x008fc600078e0298 */
[----:B------:R-:W-:Y:S01]  /*13ce0*/  ISETP.GE.U32.AND P3, PT, R132, 0x7ffffd85, PT ;  /* 0x7ffffd858400780c */ /* 0x000fe20003f66070 */
[----:B------:R-:W3:Y:S01]  /*13cf0*/  LDC R152, c[0x0][0x3a0] ;  /* 0x0000e800ff987b82 */ /* 0x000ee20000000800 */
[----:B------:R2:W-:Y:S04]  /*13d00*/  STL.64 [R1+0x50], R2 ;  /* 0x0000500201007387 */ /* 0x0005e80000100a00 */
[----:B------:R2:W-:Y:S02]  /*13d10*/  LDGSTS.E [R134+0x301e0], desc[UR22][R2.64], !P5 ;  /* 0x301e000002867fae */ /* 0x0005e4000e9a1016 */
[----:B--2---:R-:W-:-:S05]  /*13d20*/  IMAD.WIDE R2, R133, 0x4, R150 ;  /* 0x0000000485027825 */ /* 0x004fca00078e0296 */
[----:B------:R2:W-:Y:S04]  /*13d30*/  STL.64 [R1+0x48], R2 ;  /* 0x0000480201007387 */ /* 0x0005e80000100a00 */
[----:B------:R2:W-:Y:S02]  /*13d40*/  LDGSTS.E [R134+0x301e4], desc[UR22][R2.64], !P1 ;  /* 0x301e400002867fae */ /* 0x0005e4000c9a1016 */
[----:B--2---:R-:W-:-:S05]  /*13d50*/  IMAD.WIDE R2, R133, 0x4, R148 ;  /* 0x0000000485027825 */ /* 0x004fca00078e0294 */
[----:B------:R2:W-:Y:S04]  /*13d60*/  STL.64 [R1+0x40], R2 ;  /* 0x0000400201007387 */ /* 0x0005e80000100a00 */
[----:B------:R2:W-:Y:S02]  /*13d70*/  LDGSTS.E [R134+0x301e8], desc[UR22][R2.64], !P6 ;  /* 0x301e800002867fae */ /* 0x0005e4000f1a1016 */
[----:B--2---:R-:W-:Y:S01]  /*13d80*/  IMAD.WIDE R2, R133, 0x4, R146 ;  /* 0x0000000485027825 */ /* 0x004fe200078e0292 */
[----:B------:R-:W-:Y:S01]  /*13d90*/  IADD3 R132, PT, PT, R143, -0x1fd, RZ ;  /* 0xfffffe038f847810 */ /* 0x000fe20007ffe0ff */
[----:B------:R-:W2:Y:S03]  /*13da0*/  LDC R146, c[0x0][0x3a0] ;  /* 0x0000e800ff927b82 */ /* 0x000ea60000000800 */
[----:B------:R1:W-:Y:S04]  /*13db0*/  STL.64 [R1+0x38], R2 ;  /* 0x0000380201007387 */ /* 0x0003e80000100a00 */
[----:B------:R1:W-:Y:S02]  /*13dc0*/  LDGSTS.E [R134+0x301ec], desc[UR22][R2.64], !P3 ;  /* 0x301ec00002867fae */ /* 0x0003e4000d9a1016 */
[----:B-1----:R-:W1:Y:S01]  /*13dd0*/  LDC R3, c[0x0][0x3a0] ;  /* 0x0000e800ff037b82 */ /* 0x002e620000000800 */
[----:B------:R-:W-:Y:S01]  /*13de0*/  ISETP.GE.U32.AND P5, PT, R132, 0x7ffffd84, PT ;  /* 0x7ffffd848400780c */ /* 0x000fe20003fa6070 */
[----:B----4-:R-:W-:-:S02]  /*13df0*/  VIADD R132, R158, 0xfffffe02 ;  /* 0xfffffe029e847836 */ /* 0x010fc40000000000 */
[----:B---3--:R-:W-:-:S03]  /*13e00*/  VIADD R143, R152, 0xfffffe00 ;  /* 0xfffffe00988f7836 */ /* 0x008fc60000000000 */
[----:B------:R-:W-:Y:S01]  /*13e10*/  ISETP.GE.U32.AND P1, PT, R132, 0x7ffffd83, PT ;  /* 0x7ffffd838400780c */ /* 0x000fe20003f26070 */
[----:B------:R-:W-:Y:S01]  /*13e20*/  VIADD R132, R156, 0xfffffe01 ;  /* 0xfffffe019c847836 */ /* 0x000fe20000000000 */
[----:B------:R-:W-:-:S04]  /*13e30*/  ISETP.GE.AND P3, PT, R0, R143, PT ;  /* 0x0000008f0000720c */ /* 0x000fc80003f66270 */
[----:B------:R-:W-:Y:S02]  /*13e40*/  ISETP.GE.U32.AND P6, PT, R132, 0x7ffffd82, PT ;  /* 0x7ffffd828400780c */ /* 0x000fe40003fc6070 */
[----:B------:R-:W-:Y:S01]  /*13e50*/  SEL R132, RZ, 0x4, P3 ;  /* 0x00000004ff847807 */ /* 0x000fe20001800000 */
[----:B-1----:R-:W-:-:S05]  /*13e60*/  VIADD R3, R3, 0x7f ;  /* 0x0000007f03037836 */ /* 0x002fca0000000000 */
[----:B------:R-:W-:Y:S01]  /*13e70*/  ISETP.GT.AND P3, PT, R3, 0x27f, PT ;  /* 0x0000027f0300780c */ /* 0x000fe20003f64270 */
[----:B------:R-:W-:Y:S02]  /*13e80*/  IMAD.WIDE R2, R133, 0x4, R144 ;  /* 0x0000000485027825 */ /* 0x000fe400078e0290 */
[----:B------:R-:W1:Y:S03]  /*13e90*/  LDC R144, c[0x0][0x3a0] ;  /* 0x0000e800ff907b82 */ /* 0x000e660000000800 */
[----:B------:R3:W-:Y:S04]  /*13ea0*/  STL.64 [R1+0x30], R2 ;  /* 0x0000300201007387 */ /* 0x0007e80000100a00 */
[----:B------:R3:W-:Y:S01]  /*13eb0*/  LDGSTS.E [R134+0x301f0], desc[UR22][R2.64], !P5 ;  /* 0x301f000002867fae */ /* 0x0007e2000e9a1016 */
[----:B------:R-:W-:Y:S01]  /*13ec0*/  IMAD.WIDE R130, R135, 0x4, R130 ;  /* 0x0000000487827825 */ /* 0x000fe200078e0282 */
[----:B------:R-:W-:Y:S01]  /*13ed0*/  SEL R132, R132, RZ, P3 ;  /* 0x000000ff84847207 */ /* 0x000fe20001800000 */
[----:B------:R-:W4:Y:S02]  /*13ee0*/  LDC R145, c[0x0][0x3a0] ;  /* 0x0000e800ff917b82 */ /* 0x000f240000000800 */
[----:B---3--:R-:W-:-:S05]  /*13ef0*/  IMAD.WIDE R2, R133, 0x4, R236 ;  /* 0x0000000485027825 */ /* 0x008fca00078e02ec */
[----:B------:R3:W-:Y:S04]  /*13f00*/  STL.64 [R1+0x28], R2 ;  /* 0x0000280201007387 */ /* 0x0007e80000100a00 */
[----:B------:R3:W-:Y:S01]  /*13f10*/  LDGSTS.E [R134+0x301f4], desc[UR22][R2.64], !P1 ;  /* 0x301f400002867fae */ /* 0x0007e2000c9a1016 */
[----:B------:R-:W-:-:S04]  /*13f20*/  IMAD.WIDE R128, R135, 0x4, R128 ;  /* 0x0000000487807825 */ /* 0x000fc800078e0280 */
[----:B---3--:R-:W-:-:S05]  /*13f30*/  IMAD.WIDE R2, R133, 0x4, R238 ;  /* 0x0000000485027825 */ /* 0x008fca00078e02ee */
[----:B------:R3:W-:Y:S04]  /*13f40*/  STL.64 [R1+0x20], R2 ;  /* 0x0000200201007387 */ /* 0x0007e80000100a00 */
[----:B------:R3:W-:Y:S01]  /*13f50*/  LDGSTS.E [R134+0x301f8], desc[UR22][R2.64], !P6 ;  /* 0x301f800002867fae */ /* 0x0007e2000f1a1016 */
[----:B------:R-:W-:Y:S01]  /*13f60*/  IMAD.WIDE R126, R135, 0x4, R126 ;  /* 0x00000004877e7825 */ /* 0x000fe200078e027e */
[----:B------:R-:W-:-:S03]  /*13f70*/  ISETP.NE.U32.AND P3, PT, R132, RZ, PT ;  /* 0x000000ff8400720c */ /* 0x000fc60003f65070 */
[----:B------:R-:W-:-:S04]  /*13f80*/  IMAD.WIDE R124, R135, 0x4, R124 ;  /* 0x00000004877c7825 */ /* 0x000fc800078e027c */
[----:B---3--:R-:W-:Y:S01]  /*13f90*/  IMAD.WIDE R2, R133, 0x4, R240 ;  /* 0x0000000485027825 */ /* 0x008fe200078e02f0 */
[----:B--2---:R-:W-:-:S03]  /*13fa0*/  IADD3 R132, PT, PT, R146, -0x201, RZ ;  /* 0xfffffdff92847810 */ /* 0x004fc60007ffe0ff */
[C---:B------:R-:W-:Y:S01]  /*13fb0*/  IMAD.WIDE R122, R135.reuse, 0x4, R122 ;  /* 0x00000004877a7825 */ /* 0x040fe200078e027a */
[----:B------:R2:W-:Y:S03]  /*13fc0*/  STL.64 [R1+0x18], R2 ;  /* 0x0000180201007387 */ /* 0x0005e60000100a00 */
[C---:B------:R-:W-:Y:S01]  /*13fd0*/  IMAD.WIDE R120, R135.reuse, 0x4, R120 ;  /* 0x0000000487787825 */ /* 0x040fe200078e0278 */
[----:B------:R-:W-:Y:S03]  /*13fe0*/  STL.64 [R1+0x10], R130 ;  /* 0x0000108201007387 */ /* 0x000fe60000100a00 */
        /* <DEDUP_REMOVED lines=13> */
[----:B------:R3:W-:Y:S03]  /*140c0*/  STL.64 [R1+0x8], R114 ;  /* 0x0000087201007387 */ /* 0x0007e60000100a00 */
[C---:B------:R-:W-:Y:S01]  /*140d0*/  IMAD.WIDE R104, R135.reuse, 0x4, R104 ;  /* 0x0000000487687825 */ /* 0x040fe200078e0268 */
[----:B------:R-:W-:Y:S03]  /*140e0*/  STL.64 [R1+0x410], R146 ;  /* 0x0004109201007387 */ /* 0x000fe60000100a00 */
[C---:B------:R-:W-:Y:S01]  /*140f0*/  IMAD.WIDE R102, R135.reuse, 0x4, R102 ;  /* 0x0000000487667825 */ /* 0x040fe200078e0266 */
[----:B------:R-:W-:Y:S03]  /*14100*/  STL.64 [R1], R156 ;  /* 0x0000009c01007387 */ /* 0x000fe60000100a00 */
        /* <DEDUP_REMOVED lines=30> */
[----:B------:R-:W-:Y:S01]  /*142f0*/  IMAD.WIDE R70, R135, 0x4, R70 ;  /* 0x0000000487467825 */ /* 0x000fe200078e0246 */
[----:B------:R-:W-:Y:S04]  /*14300*/  STL.64 [R1+0x330], R12 ;  /* 0x0003300c01007387 */ /* 0x000fe80000100a00 */
[----:B------:R-:W-:Y:S04]  /*14310*/  STL.64 [R1+0x378], R10 ;  /* 0x0003780a01007387 */ /* 0x000fe80000100a00 */
[----:B------:R-:W-:Y:S04]  /*14320*/  STL.64 [R1+0x388], R8 ;  /* 0x0003880801007387 */ /* 0x000fe80000100a00 */
[----:B------:R1:W-:Y:S04]  /*14330*/  STL.64 [R1+0x328], R6 ;  /* 0x0003280601007387 */ /* 0x0003e80000100a00 */
[----:B------:R-:W-:Y:S04]  /*14340*/  STL.64 [R1+0x650], R54 ;  /* 0x0006503601007387 */ /* 0x000fe80000100a00 */
[----:B------:R-:W-:Y:S04]  /*14350*/  STL.64 [R1+0x658], R70 ;  /* 0x0006584601007387 */ /* 0x000fe80000100a00 */
[----:B------:R-:W3:Y:S01]  /*14360*/  LDL.LU.64 R250, [R1+0x318] ;  /* 0x0003180001fa7983 */ /* 0x000ee20000300a00 */
[----:B------:R-:W-:Y:S01]  /*14370*/  ISETP.GE.U32.AND P5, PT, R143, 0x7ffffd81, PT ;  /* 0x7ffffd818f00780c */ /* 0x000fe20003fa6070 */
[C---:B------:R-:W-:Y:S01]  /*14380*/  IMAD.WIDE R56, R135.reuse, 0x4, R56 ;  /* 0x0000000487387825 */ /* 0x040fe200078e0238 */
[----:B------:R-:W1:Y:S01]  /*14390*/  LDC R143, c[0x0][0x3a0] ;  /* 0x0000e800ff8f7b82 */ /* 0x000e620000000800 */
[----:B------:R-:W4:Y:S02]  /*143a0*/  LDL.LU.64 R242, [R1+0x310] ;  /* 0x0003100001f27983 */ /* 0x000f240000300a00 */
[----:B------:R-:W-:-:S02]  /*143b0*/  IMAD.WIDE R72, R135, 0x4, R72 ;  /* 0x0000000487487825 */ /* 0x000fc400078e0248 */
[----:B------:R-:W4:Y:S02]  /*143c0*/  LDL.LU.64 R168, [R1+0x308] ;  /* 0x0003080001a87983 */ /* 0x000f240000300a00 */
[C---:B------:R-:W-:Y:S02]  /*143d0*/  IMAD.WIDE R230, R133.reuse, 0x4, R230 ;  /* 0x0000000485e67825 */ /* 0x040fe400078e02e6 */
[----:B------:R-:W4:Y:S04]  /*143e0*/  LDL.LU.64 R246, [R1+0x300] ;  /* 0x0003000001f67983 */ /* 0x000f280000300a00 */
[----:B------:R2:W-:Y:S01]  /*143f0*/  LDGSTS.E [R134+0x301fc], desc[UR22][R2.64], !P5 ;  /* 0x301fc00002867fae */ /* 0x0005e2000e9a1016 */
[----:B------:R-:W-:-:S03]  /*14400*/  IMAD.WIDE R224, R133, 0x4, R224 ;  /* 0x0000000485e07825 */ /* 0x000fc600078e02e0 */
[----:B------:R-:W4:Y:S01]  /*14410*/  LDL.LU.64 R248, [R1+0x2f8] ;  /* 0x0002f80001f87983 */ /* 0x000f220000300a00 */
[----:B------:R-:W-:-:S03]  /*14420*/  IMAD.WIDE R234, R133, 0x4, R234 ;  /* 0x0000000485ea7825 */ /* 0x000fc600078e02ea */
[----:B------:R-:W4:Y:S01]  /*14430*/  LDL.LU.64 R244, [R1+0x2f0] ;  /* 0x0002f00001f47983 */ /* 0x000f220000300a00 */
[----:B--2---:R-:W-:-:S03]  /*14440*/  IMAD.WIDE R2, R135, 0x4, R4 ;  /* 0x0000000487027825 */ /* 0x004fc600078e0204 */
[----:B------:R-:W0:Y:S01]  /*14450*/  LDGDEPBAR ;  /* 0x00000000000079af */ /* 0x000e220000000000 */
[----:B------:R-:W-:-:S03]  /*14460*/  IMAD.WIDE R232, R133, 0x4, R232 ;  /* 0x0000000485e87825 */ /* 0x000fc600078e02e8 */
[----:B------:R-:W-:Y:S01]  /*14470*/  STL.64 [R1+0x638], R2 ;  /* 0x0006380201007387 */ /* 0x000fe20000100a00 */
        /* <DEDUP_REMOVED lines=13> */
[----:B------:R-:W-:Y:S01]  /*14550*/  LDGSTS.E [R252+0x78000], desc[UR22][R130.64], P4 ;  /* 0x7800000082fc7fae */ /* 0x000fe2000a1a1016 */
[----:B------:R-:W-:-:S03]  /*14560*/  IMAD.WIDE R60, R135, 0x4, R60 ;  /* 0x00000004873c7825 */ /* 0x000fc600078e023c */
[----:B------:R2:W-:Y:S01]  /*14570*/  LDGSTS.E [R252+0x78400], desc[UR22][R114.64], P4 ;  /* 0x7840000072fc7fae */ /* 0x0005e2000a1a1016 */
        /* <DEDUP_REMOVED lines=12> */
[----:B------:R-:W-:Y:S01]  /*14640*/  IMAD.WIDE R40, R135, 0x4, R40 ;  /* 0x0000000487287825 */ /* 0x000fe200078e0228 */
[----:B------:R-:W-:Y:S01]  /*14650*/  ISETP.GE.U32.AND P1, PT, R132, 0x7ffffd80, PT ;  /* 0x7ffffd808400780c */ /* 0x000fe20003f26070 */
[----:B------:R-:W1:Y:S02]  /*14660*/  LDC R4, c[0x0][0x3a0] ;  /* 0x0000e800ff047b82 */ /* 0x000e640000000800 */
[----:B---3--:R-:W-:-:S06]  /*14670*/  IMAD.WIDE R176, R133, 0x4, R250 ;  /* 0x0000000485b07825 */ /* 0x008fcc00078e02fa */
[----:B------:R-:W3:Y:S01]  /*14680*/  LDC R5, c[0x0][0x3a0] ;  /* 0x0000e800ff057b82 */ /* 0x000ee20000000800 */
[----:B------:R-:W3:Y:S01]  /*14690*/  LDL.LU.64 R250, [R1+0x2e8] ;  /* 0x0002e80001fa7983 */ /* 0x000ee20000300a00 */
[----:B----4-:R-:W-:-:S03]  /*146a0*/  IMAD.WIDE R174, R133, 0x4, R242 ;  /* 0x0000000485ae7825 */ /* 0x010fc600078e02f2 */
[----:B------:R-:W4:Y:S01]  /*146b0*/  LDL.LU.64 R242, [R1+0x2e0] ;  /* 0x0002e00001f27983 */ /* 0x000f220000300a00 */
[C---:B------:R-:W-:Y:S02]  /*146c0*/  IMAD.WIDE R172, R133.reuse, 0x4, R168 ;  /* 0x0000000485ac7825 */ /* 0x040fe400078e02a8 */
[----:B--2---:R-:W2:Y:S02]  /*146d0*/  LDC R114, c[0x0][0x3a0] ;  /* 0x0000e800ff727b82 */ /* 0x004ea40000000800 */
[C---:B------:R-:W-:Y:S02]  /*146e0*/  IMAD.WIDE R170, R133.reuse, 0x4, R246 ;  /* 0x0000000485aa7825 */ /* 0x040fe400078e02f6 */
[----:B------:R-:W2:Y:S02]  /*146f0*/  LDL.LU.64 R246, [R1+0x2d8] ;  /* 0x0002d80001f67983 */ /* 0x000ea40000300a00 */
[----:B------:R-:W-:Y:S02]  /*14700*/  IMAD.WIDE R168, R133, 0x4, R248 ;  /* 0x0000000485a87825 */ /* 0x000fe400078e02f8 */
[----:B------:R-:W2:Y:S02]  /*14710*/  LDL.LU.64 R248, [R1+0x2d0] ;  /* 0x0002d00001f87983 */ /* 0x000ea40000300a00 */
[----:B------:R-:W-:-:S02]  /*14720*/  IMAD.WIDE R116, R135, 0x4, R98 ;  /* 0x0000000487747825 */ /* 0x000fc400078e0262 */
[----:B------:R-:W1:Y:S02]  /*14730*/  LDC R98, c[0x0][0x3a0] ;  /* 0x0000e800ff627b82 */ /* 0x000e640000000800 */
[C---:B------:R-:W-:Y:S01]  /*14740*/  IMAD.WIDE R108, R135.reuse, 0x4, R94 ;  /* 0x00000004876c7825 */ /* 0x040fe200078e025e */
[----:B------:R-:W-:Y:S03]  /*14750*/  LDGSTS.E [R252+0x78800], desc[UR22][R116.64], P4 ;  /* 0x7880000074fc7fae */ /* 0x000fe6000a1a1016 */
[----:B------:R-:W-:-:S05]  /*14760*/  IMAD.WIDE R94, R135, 0x4, R82 ;  /* 0x00000004875e7825 */ /* 0x000fca00078e0252 */
[----:B------:R-:W-:Y:S01]  /*14770*/  LDGSTS.E [R252+0x78c00], desc[UR22][R94.64], P4 ;  /* 0x78c000005efc7fae */ /* 0x000fe2000a1a1016 */
[C---:B------:R-:W-:Y:S02]  /*14780*/  IMAD.WIDE R112, R135.reuse, 0x4, R96 ;  /* 0x0000000487707825 */ /* 0x040fe400078e0260 */
[----:B------:R-:W1:Y:S01]  /*14790*/  LDC R96, c[0x0][0x3a0] ;  /* 0x0000e800ff607b82 */ /* 0x000e620000000800 */
[----:B------:R-:W-:Y:S01]  /*147a0*/  LDGSTS.E [R252+0x79000], desc[UR22][R20.64], P4 ;  /* 0x7900000014fc7fae */ /* 0x000fe2000a1a1016 */
[----:B------:R-:W-:-:S03]  /*147b0*/  IMAD.WIDE R90, R135, 0x4, R80 ;  /* 0x00000004875a7825 */ /* 0x000fc600078e0250 */
[----:B------:R-:W-:Y:S01]  /*147c0*/  LDGSTS.E [R252+0x79400], desc[UR22][R30.64], P4 ;  /* 0x794000001efc7fae */ /* 0x000fe2000a1a1016 */
[----:B---3--:R-:W-:-:S03]  /*147d0*/  IMAD.WIDE R164, R133, 0x4, R250 ;  /* 0x0000000485a47825 */ /* 0x008fc600078e02fa */
[----:B------:R-:W-:Y:S01]  /*147e0*/  LDGSTS.E [R252+0x79800], desc[UR22][R42.64], P4 ;  /* 0x798000002afc7fae */ /* 0x000fe2000a1a1016 */
[----:B------:R-:W3:Y:S03]  /*147f0*/  LDC R80, c[0x0][0x3a0] ;  /* 0x0000e800ff507b82 */ /* 0x000ee60000000800 */
[----:B------:R-:W3:Y:S04]  /*14800*/  LDL.LU.64 R250, [R1+0x2c8] ;  /* 0x0002c80001fa7983 */ /* 0x000ee80000300a00 */
[----:B------:R-:W-:Y:S04]  /*14810*/  LDGSTS.E [R252+0x79c00], desc[UR22][R58.64], P4 ;  /* 0x79c000003afc7fae */ /* 0x000fe8000a1a1016 */
[----:B------:R-:W-:Y:S04]  /*14820*/  LDGSTS.E [R142+0x78080], desc[UR22][R128.64], P4 ;  /* 0x78080000808e7fae */ /* 0x000fe8000a1a1016 */
[----:B------:R-:W-:Y:S04]  /*14830*/  LDGSTS.E [R142+0x78480], desc[UR22][R156.64], P4 ;  /* 0x784800009c8e7fae */ /* 0x000fe8000a1a1016 */
[----:B------:R-:W-:Y:S01]  /*14840*/  LDGSTS.E [R142+0x78880], desc[UR22][R112.64], P4 ;  /* 0x78880000708e7fae */ /* 0x000fe2000a1a1016 */
[----:B------:R-:W-:-:S02]  /*14850*/  IMAD.WIDE R86, R135, 0x4, R78 ;  /* 0x0000000487567825 */ /* 0x000fc400078e024e */
[----:B------:R-:W2:Y:S01]  /*14860*/  LDC R78, c[0x0][0x3a0] ;  /* 0x0000e800ff4e7b82 */ /* 0x000ea20000000800 */
[----:B------:R-:W-:Y:S04]  /*14870*/  LDGSTS.E [R142+0x78c80], desc[UR22][R90.64], P4 ;  /* 0x78c800005a8e7fae */ /* 0x000fe8000a1a1016 */
[----:B------:R-:W-:Y:S04]  /*14880*/  LDGSTS.E [R142+0x79080], desc[UR22][R22.64], P4 ;  /* 0x79080000168e7fae */ /* 0x000fe8000a1a1016 */
[----:B------:R-:W-:Y:S04]  /*14890*/  LDGSTS.E [R142+0x79480], desc[UR22][R32.64], P4 ;  /* 0x79480000208e7fae */ /* 0x000fe8000a1a1016 */
[----:B------:R-:W-:Y:S04]  /*148a0*/  LDGSTS.E [R142+0x79880], desc[UR22][R44.64], P4 ;  /* 0x798800002c8e7fae */ /* 0x000fe8000a1a1016 */
[----:B------:R-:W-:Y:S04]  /*148b0*/  LDGSTS.E [R142+0x79c80], desc[UR22][R60.64], P4 ;  /* 0x79c800003c8e7fae */ /* 0x000fe8000a1a1016 */
[----:B------:R-:W-:Y:S04]  /*148c0*/  LDGSTS.E [R141+0x78100], desc[UR22][R126.64], P4 ;  /* 0x781000007e8d7fae */ /* 0x000fe8000a1a1016 */
[----:B------:R1:W-:Y:S04]  /*148d0*/  LDGSTS.E [R141+0x78500], desc[UR22][R110.64], P4 ;  /* 0x785000006e8d7fae */ /* 0x0003e8000a1a1016 */
[----:B------:R-:W-:Y:S01]  /*148e0*/  LDGSTS.E [R141+0x78900], desc[UR22][R108.64], P4 ;  /* 0x789000006c8d7fae */ /* 0x000fe2000a1a1016 */
[----:B------:R-:W-:-:S02]  /*148f0*/  IMAD.WIDE R82, R135, 0x4, R76 ;  /* 0x0000000487527825 */ /* 0x000fc400078e024c */
[----:B------:R-:W2:Y:S01]  /*14900*/  LDC R76, c[0x0][0x3a0] ;  /* 0x0000e800ff4c7b82 */ /* 0x000ea20000000800 */
[----:B------:R-:W-:Y:S04]  /*14910*/  LDGSTS.E [R141+0x78d00], desc[UR22][R86.64], P4 ;  /* 0x78d00000568d7fae */ /* 0x000fe8000a1a1016 */
[----:B------:R-:W-:Y:S01]  /*14920*/  LDGSTS.E [R141+0x79100], desc[UR22][R24.64], P4 ;  /* 0x79100000188d7fae */ /* 0x000fe2000a1a1016 */
[C---:B----4-:R-:W-:Y:S02]  /*14930*/  IMAD.WIDE R162, R133.reuse, 0x4, R242 ;  /* 0x0000000485a27825 */ /* 0x050fe400078e02f2 */
[----:B-1----:R-:W1:Y:S01]  /*14940*/  LDC R110, c[0x0][0x3a0] ;  /* 0x0000e800ff6e7b82 */ /* 0x002e620000000800 */
[----:B------:R-:W-:Y:S04]  /*14950*/  LDGSTS.E [R141+0x79500], desc[UR22][R34.64], P4 ;  /* 0x79500000228d7fae */ /* 0x000fe8000a1a1016 */
[----:B------:R-:W-:Y:S04]  /*14960*/  LDGSTS.E [R141+0x79900], desc[UR22][R46.64], P4 ;  /* 0x799000002e8d7fae */ /* 0x000fe8000a1a1016 */
[----:B------:R-:W-:Y:S04]  /*14970*/  LDGSTS.E [R141+0x79d00], desc[UR22][R62.64], P4 ;  /* 0x79d000003e8d7fae */ /* 0x000fe8000a1a1016 */
[----:B------:R-:W-:Y:S04]  /*14980*/  LDGSTS.E [R140+0x78180], desc[UR22][R124.64], P4 ;  /* 0x781800007c8c7fae */ /* 0x000fe8000a1a1016 */
[----:B------:R-:W-:Y:S04]  /*14990*/  LDGSTS.E [R140+0x78580], desc[UR22][R152.64], P4 ;  /* 0x78580000988c7fae */ /* 0x000fe8000a1a1016 */
[----:B------:R4:W-:Y:S04]  /*149a0*/  LDGSTS.E [R140+0x78980], desc[UR22][R92.64], P4 ;  /* 0x789800005c8c7fae */ /* 0x0009e8000a1a1016 */
[----:B------:R-:W-:Y:S04]  /*149b0*/  LDGSTS.E [R140+0x78d80], desc[UR22][R82.64], P4 ;  /* 0x78d80000528c7fae */ /* 0x000fe8000a1a1016 */
[----:B------:R-:W-:Y:S04]  /*149c0*/  LDGSTS.E [R140+0x79180], desc[UR22][R26.64], P4 ;  /* 0x791800001a8c7fae */ /* 0x000fe8000a1a1016 */
[----:B------:R-:W-:Y:S01]  /*149d0*/  LDGSTS.E [R140+0x79580], desc[UR22][R36.64], P4 ;  /* 0x79580000248c7fae */ /* 0x000fe2000a1a1016 */
[C---:B------:R-:W-:Y:S01]  /*149e0*/  IMAD.WIDE R166, R133.reuse, 0x4, R244 ;  /* 0x0000000485a67825 */ /* 0x040fe200078e02f4 */
[----:B----4-:R-:W4:Y:S02]  /*149f0*/  LDC R92, c[0x0][0x3a0] ;  /* 0x0000e800ff5c7b82 */ /* 0x010f240000000800 */
[----:B------:R-:W-:Y:S04]  /*14a00*/  LDGSTS.E [R140+0x79980], desc[UR22][R48.64], P4 ;  /* 0x79980000308c7fae */ /* 0x000fe8000a1a1016 */
[----:B------:R-:W-:Y:S04]  /*14a10*/  LDGSTS.E [R140+0x79d80], desc[UR22][R64.64], P4 ;  /* 0x79d80000408c7fae */ /* 0x000fe8000a1a1016 */
[----:B------:R-:W-:Y:S04]  /*14a20*/  LDGSTS.E [R139+0x78200], desc[UR22][R122.64], P4 ;  /* 0x782000007a8b7fae */ /* 0x000fe8000a1a1016 */
[----:B------:R-:W-:Y:S01]  /*14a30*/  LDGSTS.E [R139+0x78600], desc[UR22][R106.64], P4 ;  /* 0x786000006a8b7fae */ /* 0x000fe2000a1a1016 */
[----:B--2---:R-:W-:-:S03]  /*14a40*/  IMAD.WIDE R158, R133, 0x4, R246 ;  /* 0x00000004859e7825 */ /* 0x004fc600078e02f6 */
[----:B------:R-:W-:Y:S01]  /*14a50*/  LDGSTS.E [R139+0x78a00], desc[UR22][R150.64], P4 ;  /* 0x78a00000968b7fae */ /* 0x000fe2000a1a1016 */
[----:B------:R-:W-:-:S03]  /*14a60*/  IMAD.WIDE R156, R133, 0x4, R248 ;  /* 0x00000004859c7825 */ /* 0x000fc600078e02f8 */
[----:B------:R2:W-:Y:S04]  /*14a70*/  LDGSTS.E [R139+0x78e00], desc[UR22][R74.64], P4 ;  /* 0x78e000004a8b7fae */ /* 0x0005e8000a1a1016 */
[----:B------:R-:W-:Y:S01]  /*14a80*/  LDGSTS.E [R139+0x79200], desc[UR22][R28.64], P4 ;  /* 0x792000001c8b7fae */ /* 0x000fe2000a1a1016 */
[----:B---3--:R-:W-:-:S03]  /*14a90*/  IMAD.WIDE R152, R133, 0x4, R250 ;  /* 0x0000000485987825 */ /* 0x008fc600078e02fa */
[----:B------:R-:W3:Y:S01]  /*14aa0*/  LDL.LU.64 R150, [R1+0x2c0] ;  /* 0x0002c00001967983 */ /* 0x000ee20000300a00 */
[----:B--2---:R-:W2:Y:S03]  /*14ab0*/  LDC R75, c[0x0][0x3a0] ;  /* 0x0000e800ff4b7b82 */ /* 0x004ea60000000800 */
[----:B------:R-:W2:Y:S04]  /*14ac0*/  LDL.LU.64 R242, [R1+0x2b8] ;  /* 0x0002b80001f27983 */ /* 0x000ea80000300a00 */
[----:B------:R-:W2:Y:S01]  /*14ad0*/  LDL.LU.64 R244, [R1+0x2b0] ;  /* 0x0002b00001f47983 */ /* 0x000ea20000300a00 */
[C---:B------:R-:W-:Y:S01]  /*14ae0*/  IMAD.WIDE R52, R135.reuse, 0x4, R52 ;  /* 0x0000000487347825 */ /* 0x040fe200078e0234 */
[----:B------:R-:W1:Y:S02]  /*14af0*/  LDC R74, c[0x0][0x3a0] ;  /* 0x0000e800ff4a7b82 */ /* 0x000e640000000800 */
[----:B------:R-:W2:Y:S04]  /*14b00*/  LDL.LU.64 R246, [R1+0x2a8] ;  /* 0x0002a80001f67983 */ /* 0x000ea80000300a00 */
[----:B------:R-:W2:Y:S01]  /*14b10*/  LDL.LU.64 R248, [R1+0x2a0] ;  /* 0x0002a00001f87983 */ /* 0x000ea20000300a00 */
[----:B------:R-:W-:Y:S01]  /*14b20*/  IMAD.WIDE R68, R135, 0x4, R68 ;  /* 0x0000000487447825 */ /* 0x000fe200078e0244 */
[----:B------:R-:W1:Y:S02]  /*14b30*/  LDC R106, c[0x0][0x3a0] ;  /* 0x0000e800ff6a7b82 */ /* 0x000e640000000800 */
[----:B------:R-:W3:Y:S04]  /*14b40*/  LDL.LU.64 R250, [R1+0x298] ;  /* 0x0002980001fa7983 */ /* 0x000ee80000300a00 */
[----:B------:R-:W-:Y:S04]  /*14b50*/  LDGSTS.E [R139+0x79600], desc[UR22][R38.64], P4 ;  /* 0x79600000268b7fae */ /* 0x000fe8000a1a1016 */
[----:B------:R-:W-:Y:S04]  /*14b60*/  LDGSTS.E [R139+0x79a00], desc[UR22][R50.64], P4 ;  /* 0x79a00000328b7fae */ /* 0x000fe8000a1a1016 */
[----:B------:R-:W-:Y:S04]  /*14b70*/  LDGSTS.E [R139+0x79e00], desc[UR22][R66.64], P4 ;  /* 0x79e00000428b7fae */ /* 0x000fe8000a1a1016 */
[----:B------:R-:W-:Y:S04]  /*14b80*/  LDGSTS.E [R138+0x78280], desc[UR22][R120.64], P4 ;  /* 0x78280000788a7fae */ /* 0x000fe8000a1a1016 */
[----:B------:R-:W-:Y:S01]  /*14b90*/  LDGSTS.E [R138+0x78680], desc[UR22][R104.64], P4 ;  /* 0x78680000688a7fae */ /* 0x000fe2000a1a1016 */
[----:B------:R-:W-:-:S03]  /*14ba0*/  VIADD R132, R144, 0xfffffdfe ;  /* 0xfffffdfe90847836 */ /* 0x000fc60000000000 */
[----:B------:R4:W-:Y:S04]  /*14bb0*/  LDGSTS.E [R138+0x78a80], desc[UR22][R88.64], P4 ;  /* 0x78a80000588a7fae */ /* 0x0009e8000a1a1016 */
[----:B------:R-:W-:Y:S04]  /*14bc0*/  LDGSTS.E [R138+0x78e80], desc[UR22][R18.64], P4 ;  /* 0x78e80000128a7fae */ /* 0x000fe8000a1a1016 */
[----:B------:R-:W-:Y:S01]  /*14bd0*/  LDGSTS.E [R138+0x79280], desc[UR22][R12.64], P4 ;  /* 0x792800000c8a7fae */ /* 0x000fe2000a1a1016 */
[----:B------:R-:W-:Y:S02]  /*14be0*/  VIADD R4, R4, 0xfffffdfb ;  /* 0xfffffdfb04047836 */ /* 0x000fe40000000000 */
[----:B------:R-:W-:Y:S01]  /*14bf0*/  IMAD.WIDE R228, R133, 0x4, R228 ;  /* 0x0000000485e47825 */ /* 0x000fe200078e02e4 */
[----:B------:R-:W-:Y:S01]  /*14c00*/  LDGSTS.E [R138+0x79680], desc[UR22][R40.64], P4 ;  /* 0x79680000288a7fae */ /* 0x000fe2000a1a1016 */
[----:B------:R-:W-:Y:S01]  /*14c10*/  ISETP.GE.U32.AND P6, PT, R132, 0x7ffffd7f, PT ;  /* 0x7ffffd7f8400780c */ /* 0x000fe20003fc6070 */
[----:B----4-:R-:W4:Y:S02]  /*14c20*/  LDC R88, c[0x0][0x3a0] ;  /* 0x0000e800ff587b82 */ /* 0x010f240000000800 */
[----:B------:R-:W-:Y:S04]  /*14c30*/  LDGSTS.E [R138+0x79a80], desc[UR22][R52.64], P4 ;  /* 0x79a80000348a7fae */ /* 0x000fe8000a1a1016 */
[----:B------:R-:W-:Y:S01]  /*14c40*/  LDGSTS.E [R138+0x79e80], desc[UR22][R68.64], P4 ;  /* 0x79e80000448a7fae */ /* 0x000fe2000a1a1016 */
[----:B------:R-:W-:-:S02]  /*14c50*/  VIADD R132, R143, 0xfffffdfd ;  /* 0xfffffdfd8f847836 */ /* 0x000fc40000000000 */
[C---:B------:R-:W-:Y:S01]  /*14c60*/  IMAD.WIDE R226, R133.reuse, 0x4, R226 ;  /* 0x0000000485e27825 */ /* 0x040fe200078e02e2 */
[----:B------:R-:W-:Y:S03]  /*14c70*/  LDGSTS.E [R137+0x78300], desc[UR22][R118.64], P4 ;  /* 0x7830000076897fae */ /* 0x000fe6000a1a1016 */
[C---:B------:R-:W-:Y:S01]  /*14c80*/  IMAD.WIDE R222, R133.reuse, 0x4, R222 ;  /* 0x0000000485de7825 */ /* 0x040fe200078e02de */
[----:B------:R-:W-:Y:S03]  /*14c90*/  LDGSTS.E [R137+0x78700], desc[UR22][R102.64], P4 ;  /* 0x7870000066897fae */ /* 0x000fe6000a1a1016 */
[C---:B------:R-:W-:Y:S01]  /*14ca0*/  IMAD.WIDE R220, R133.reuse, 0x4, R220 ;  /* 0x0000000485dc7825 */ /* 0x040fe200078e02dc */
[----:B------:R-:W-:Y:S03]  /*14cb0*/  LDGSTS.E [R137+0x78b00], desc[UR22][R148.64], P4 ;  /* 0x78b0000094897fae */ /* 0x000fe6000a1a1016 */
[----:B------:R-:W-:Y:S01]  /*14cc0*/  IMAD.WIDE R218, R133, 0x4, R218 ;  /* 0x0000000485da7825 */ /* 0x000fe200078e02da */
[----:B------:R-:W-:Y:S01]  /*14cd0*/  LDGSTS.E [R137+0x78f00], desc[UR22][R16.64], P4 ;  /* 0x78f0000010897fae */ /* 0x000fe2000a1a1016 */
[----:B------:R-:W-:Y:S01]  /*14ce0*/  ISETP.GE.U32.AND P5, PT, R132, 0x7ffffd7e, PT ;  /* 0x7ffffd7e8400780c */ /* 0x000fe20003fa6070 */
[----:B------:R-:W1:Y:S02]  /*14cf0*/  LDC R104, c[0x0][0x3a0] ;  /* 0x0000e800ff687b82 */ /* 0x000e640000000800 */
[----:B------:R-:W-:Y:S04]  /*14d00*/  LDGSTS.E [R137+0x79300], desc[UR22][R10.64], P4 ;  /* 0x793000000a897fae */ /* 0x000fe8000a1a1016 */
[----:B------:R4:W-:Y:S01]  /*14d10*/  LDGSTS.E [R137+0x79700], desc[UR22][R6.64], P4 ;  /* 0x7970000006897fae */ /* 0x0009e2000a1a1016 */
[----:B------:R-:W-:-:S03]  /*14d20*/  VIADD R132, R145, 0xfffffdfc ;  /* 0xfffffdfc91847836 */ /* 0x000fc60000000000 */
[----:B------:R-:W3:Y:S01]  /*14d30*/  LDL.LU.64 R240, [R1+0x290] ;  /* 0x0002900001f07983 */ /* 0x000ee20000300a00 */
[----:B------:R-:W-:-:S04]  /*14d40*/  IMAD.WIDE R216, R133, 0x4, R216 ;  /* 0x0000000485d87825 */ /* 0x000fc800078e02d8 */
[C---:B------:R-:W-:Y:S01]  /*14d50*/  IMAD.WIDE R214, R133.reuse, 0x4, R214 ;  /* 0x0000000485d67825 */ /* 0x040fe200078e02d6 */
[----:B------:R-:W-:Y:S03]  /*14d60*/  LDGSTS.E [R137+0x79b00], desc[UR22][R54.64], P4 ;  /* 0x79b0000036897fae */ /* 0x000fe6000a1a1016 */
[C---:B------:R-:W-:Y:S01]  /*14d70*/  IMAD.WIDE R212, R133.reuse, 0x4, R212 ;  /* 0x0000000485d47825 */ /* 0x040fe200078e02d4 */
[----:B------:R-:W-:Y:S01]  /*14d80*/  LDGSTS.E [R137+0x79f00], desc[UR22][R70.64], P4 ;  /* 0x79f0000046897fae */ /* 0x000fe2000a1a1016 */
[----:B----4-:R-:W4:Y:S03]  /*14d90*/  LDC R7, c[0x0][0x3a0] ;  /* 0x0000e800ff077b82 */ /* 0x010f260000000800 */
[----:B------:R1:W-:Y:S04]  /*14da0*/  LDGSTS.E [R136+0x78380], desc[UR22][R146.64], P4 ;  /* 0x7838000092887fae */ /* 0x0003e8000a1a1016 */
[----:B------:R-:W-:Y:S01]  /*14db0*/  LDGSTS.E [R136+0x78780], desc[UR22][R100.64], P4 ;  /* 0x7878000064887fae */ /* 0x000fe2000a1a1016 */
[----:B------:R-:W1:Y:S03]  /*14dc0*/  LDC R6, c[0x0][0x3a0] ;  /* 0x0000e800ff067b82 */ /* 0x000e660000000800 */
[----:B------:R1:W-:Y:S04]  /*14dd0*/  LDGSTS.E [R136+0x78b80], desc[UR22][R84.64], P4 ;  /* 0x78b8000054887fae */ /* 0x0003e8000a1a1016 */
[----:B------:R1:W-:Y:S01]  /*14de0*/  LDGSTS.E [R136+0x78f80], desc[UR22][R14.64], P4 ;  /* 0x78f800000e887fae */ /* 0x0003e2000a1a1016 */
[----:B--2---:R-:W-:-:S03]  /*14df0*/  IMAD.WIDE R236, R133, 0x4, R248 ;  /* 0x0000000485ec7825 */ /* 0x004fc600078e02f8 */
[----:B------:R2:W-:Y:S01]  /*14e00*/  LDGSTS.E [R136+0x79380], desc[UR22][R8.64], P4 ;  /* 0x7938000008887fae */ /* 0x0005e2000a1a1016 */
[----:B------:R-:W-:-:S03]  /*14e10*/  IMAD.WIDE R210, R133, 0x4, R210 ;  /* 0x0000000485d27825 */ /* 0x000fc600078e02d2 */
[----:B------:R-:W-:Y:S01]  /*14e20*/  LDGSTS.E [R136+0x79780], desc[UR22][R2.64], P4 ;  /* 0x7978000002887fae */ /* 0x000fe2000a1a1016 */
[----:B------:R-:W-:-:S03]  /*14e30*/  IMAD.WIDE R208, R133, 0x4, R208 ;  /* 0x0000000485d07825 */ /* 0x000fc600078e02d0 */
[----:B------:R-:W-:Y:S01]  /*14e40*/  LDGSTS.E [R136+0x79b80], desc[UR22][R56.64], P4 ;  /* 0x79b8000038887fae */ /* 0x000fe2000a1a1016 */
[----:B------:R-:W-:-:S03]  /*14e50*/  IMAD.WIDE R206, R133, 0x4, R206 ;  /* 0x0000000485ce7825 */ /* 0x000fc600078e02ce */
[----:B------:R-:W-:Y:S01]  /*14e60*/  LDGSTS.E [R136+0x79f80], desc[UR22][R72.64], P4 ;  /* 0x79f8000048887fae */ /* 0x000fe2000a1a1016 */
[----:B------:R-:W-:-:S03]  /*14e70*/  IMAD.WIDE R204, R133, 0x4, R204 ;  /* 0x0000000485cc7825 */ /* 0x000fc600078e02cc */
[----:B------:R-:W0:Y:S01]  /*14e80*/  LDGDEPBAR ;  /* 0x00000000000079af */ /* 0x000e220000000000 */
[C---:B------:R-:W-:Y:S01]  /*14e90*/  IMAD.WIDE R202, R133.reuse, 0x4, R202 ;  /* 0x0000000485ca7825 */ /* 0x040fe200078e02ca */
[----:B------:R-:W-:Y:S03]  /*14ea0*/  BAR.SYNC.DEFER_BLOCKING 0x0 ;  /* 0x0000000000007b1d */ /* 0x000fe60000010000 */
[----:B------:R-:W-:-:S04]  /*14eb0*/  IMAD.WIDE R148, R133, 0x4, R242 ;  /* 0x0000000485947825 */ /* 0x000fc800078e02f2 */
[C---:B------:R-:W-:Y:S01]  /*14ec0*/  IMAD.WIDE R200, R133.reuse, 0x4, R200 ;  /* 0x0000000485c87825 */ /* 0x040fe200078e02c8 */
[----:B------:R-:W2:Y:S03]  /*14ed0*/  LDL.LU.64 R242, [R1+0x288] ;  /* 0x0002880001f27983 */ /* 0x000ea60000300a00 */
[----:B---3--:R-:W-:-:S04]  /*14ee0*/  IMAD.WIDE R238, R133, 0x4, R250 ;  /* 0x0000000485ee7825 */ /* 0x008fc800078e02fa */
[----:B------:R-:W-:-:S04]  /*14ef0*/  IMAD.WIDE R198, R133, 0x4, R198 ;  /* 0x0000000485c67825 */ /* 0x000fc800078e02c6 */
[----:B------:R-:W-:-:S04]  /*14f00*/  IMAD.WIDE R196, R133, 0x4, R196 ;  /* 0x0000000485c47825 */ /* 0x000fc800078e02c4 */
[C---:B------:R-:W-:Y:S01]  /*14f10*/  IMAD.WIDE R194, R133.reuse, 0x4, R194 ;  /* 0x0000000485c27825 */ /* 0x040fe200078e02c2 */
[----:B------:R-:W-:Y:S01]  /*14f20*/  @!PT LDS RZ, [RZ] ;  /* 0x00000000fffff984 */ /* 0x000fe20000000800 */
[----:B------:R-:W-:Y:S01]  /*14f30*/  @!PT LDS RZ, [RZ] ;  /* 0x00000000fffff984 */ /* 0x000fe20000000800 */
[----:B------:R-:W-:Y:S01]  /*14f40*/  @!PT LDS RZ, [RZ] ;  /* 0x00000000fffff984 */ /* 0x000fe20000000800 */
[----:B------:R-:W-:Y:S03]  /*14f50*/  LDGSTS.E [R134+0x40000], desc[UR22][R230.64], !P1 ;  /* 0x40000000e6867fae */ /* 0x000fe6000c9a1016 */
        /* <DEDUP_REMOVED lines=10> */
[C---:B------:R-:W-:Y:S01]  /*15000*/  IMAD.WIDE R150, R133.reuse, 0x4, R150 ;  /* 0x0000000485967825 */ /* 0x040fe200078e0296 */
[----:B-1----:R-:W-:Y:S01]  /*15010*/  IADD3 R74, PT, PT, R74, -0x242, RZ ;  /* 0xfffffdbe4a4a7810 */ /* 0x002fe20007ffe0ff */
[----:B------:R-:W-:Y:S02]  /*15020*/  LDGSTS.E [R134+0x40004], desc[UR22][R224.64], !P6 ;  /* 0x40004000e0867fae */ /* 0x000fe4000f1a1016 */
[----:B------:R-:W-:Y:S02]  /*15030*/  VIADD R76, R76, 0xfffffdbd ;  /* 0xfffffdbd4c4c7836 */ /* 0x000fe40000000000 */
[----:B------:R-:W-:Y:S02]  /*15040*/  VIADD R78, R78, 0xfffffdbc ;  /* 0xfffffdbc4e4e7836 */ /* 0x000fe40000000000 */
[----:B------:R-:W-:Y:S01]  /*15050*/  VIADD R80, R80, 0xfffffdbb ;  /* 0xfffffdbb50507836 */ /* 0x000fe20000000000 */
[----:B------:R-:W-:Y:S01]  /*15060*/  IADD3 R88, PT, PT, R88, -0x247, RZ ;  /* 0xfffffdb958587810 */ /* 0x000fe20007ffe0ff */
[C---:B------:R-:W-:Y:S01]  /*15070*/  IMAD.WIDE R146, R133.reuse, 0x4, R244 ;  /* 0x0000000485927825 */ /* 0x040fe200078e02f4 */
[----:B------:R-:W1:Y:S01]  /*15080*/  LDC R102, c[0x0][0x3a0] ;  /* 0x0000e800ff667b82 */ /* 0x000e620000000800 */
[----:B------:R-:W3:Y:S02]  /*15090*/  LDL.LU.64 R244, [R1+0x280] ;  /* 0x0002800001f47983 */ /* 0x000ee40000300a00 */
[----:B------:R-:W-:-:S02]  /*150a0*/  IMAD.WIDE R144, R133, 0x4, R246 ;  /* 0x0000000485907825 */ /* 0x000fc400078e02f6 */
[----:B------:R-:W3:Y:S02]  /*150b0*/  LDL.LU.64 R246, [R1+0x278] ;  /* 0x0002780001f67983 */ /* 0x000ee40000300a00 */
[----:B------:R-:W-:Y:S01]  /*150c0*/  IMAD.WIDE R240, R133, 0x4, R240 ;  /* 0x0000000485f07825 */ /* 0x000fe200078e02f0 */
[----:B------:R-:W1:Y:S01]  /*150d0*/  LDC R84, c[0x0][0x3a0] ;  /* 0x0000e800ff547b82 */ /* 0x000e620000000800 */
[----:B------:R-:W3:Y:S04]  /*150e0*/  LDL.LU.64 R248, [R1+0x270] ;  /* 0x0002700001f87983 */ /* 0x000ee80000300a00 */
[----:B------:R-:W3:Y:S01]  /*150f0*/  LDL.LU.64 R250, [R1+0x268] ;  /* 0x0002680001fa7983 */ /* 0x000ee20000300a00 */
[----:B------:R-:W-:Y:S02]  /*15100*/  VIADD R92, R92, 0xfffffdb8 ;  /* 0xfffffdb85c5c7836 */ /* 0x000fe40000000000 */
[----:B------:R-:W1:Y:S01]  /*15110*/  LDC R100, c[0x0][0x3a0] ;  /* 0x0000e800ff647b82 */ /* 0x000e620000000800 */
[----:B------:R-:W3:Y:S04]  /*15120*/  LDL.LU.64 R128, [R1+0x260] ;  /* 0x0002600001807983 */ /* 0x000ee80000300a00 */
[----:B------:R-:W3:Y:S01]  /*15130*/  LDL.LU.64 R120, [R1+0x258] ;  /* 0x0002580001787983 */ /* 0x000ee20000300a00 */
[----:B------:R-:W-:-:S02]  /*15140*/  VIADD R96, R96, 0xfffffdb7 ;  /* 0xfffffdb760607836 */ /* 0x000fc40000000000 */
[----:B------:R-:W-:Y:S01]  /*15150*/  VIADD R98, R98, 0xfffffdb6 ;  /* 0xfffffdb662627836 */ /* 0x000fe20000000000 */
[----:B------:R-:W3:Y:S01]  /*15160*/  LDL.LU.64 R130, [R1+0x250] ;  /* 0x0002500001827983 */ /* 0x000ee20000300a00 */
[----:B------:R-:W-:Y:S01]  /*15170*/  ISETP.GE.U32.AND P1, PT, R4, 0x7ffffd7c, PT ;  /* 0x7ffffd7c0400780c */ /* 0x000fe20003f26070 */
[----:B------:R-:W-:Y:S01]  /*15180*/  VIADD R106, R106, 0xfffffdb2 ;  /* 0xfffffdb26a6a7836 */ /* 0x000fe20000000000 */
[----:B------:R-:W-:Y:S01]  /*15190*/  IADD3 R4, PT, PT, R5, -0x206, RZ ;  /* 0xfffffdfa05047810 */ /* 0x000fe20007ffe0ff */
[----:B------:R-:W-:Y:S01]  /*151a0*/  LDGSTS.E [R134+0x40008], desc[UR22][R234.64], !P5 ;  /* 0x40008000ea867fae */ /* 0x000fe2000e9a1016 */
[----:B------:R-:W1:Y:S02]  /*151b0*/  LDC R5, c[0x0][0x3a0] ;  /* 0x0000e800ff057b82 */ /* 0x000e640000000800 */
[----:B------:R-:W-:Y:S01]  /*151c0*/  ISETP.GE.U32.AND P6, PT, R4, 0x7ffffd7b, PT ;  /* 0x7ffffd7b0400780c */ /* 0x000fe20003fc6070 */
[----:B----4-:R-:W-:Y:S01]  /*151d0*/  VIADD R4, R7, 0xfffffdf9 ;  /* 0xfffffdf907047836 */ /* 0x010fe20000000000 */
[----:B------:R-:W-:Y:S01]  /*151e0*/  ISETP.GE.U32.AND P4, PT, R132, 0x7ffffd7d, PT ;  /* 0x7ffffd7d8400780c */ /* 0x000fe20003f86070 */
[----:B------:R-:W4:Y:S03]  /*151f0*/  LDL.LU.64 R122, [R1+0x248] ;  /* 0x00024800017a7983 */ /* 0x000f260000300a00 */
[----:B------:R-:W1:Y:S01]  /*15200*/  LDC R7, c[0x0][0x3a0] ;  /* 0x0000e800ff077b82 */ /* 0x000e620000000800 */
[----:B------:R-:W-:Y:S01]  /*15210*/  ISETP.GE.U32.AND P5, PT, R4, 0x7ffffd7a, PT ;  /* 0x7ffffd7a0400780c */ /* 0x000fe20003fa6070 */
[----:B------:R-:W-:Y:S01]  /*15220*/  VIADD R4, R6, 0xfffffdf8 ;  /* 0xfffffdf806047836 */ /* 0x000fe20000000000 */
[----:B------:R-:W3:Y:S04]  /*15230*/  LDL.LU.64 R124, [R1+0x240] ;  /* 0x00024000017c7983 */ /* 0x000ee80000300a00 */
[----:B------:R-:W3:Y:S01]  /*15240*/  LDL.LU.64 R126, [R1+0x238] ;  /* 0x00023800017e7983 */ /* 0x000ee20000300a00 */
[----:B------:R-:W1:Y:S03]  /*15250*/  LDC R6, c[0x0][0x3a0] ;  /* 0x0000e800ff067b82 */ /* 0x000e660000000800 */
[----:B------:R-:W-:Y:S01]  /*15260*/  LDGSTS.E [R134+0x4000c], desc[UR22][R232.64], !P4 ;  /* 0x4000c000e8867fae */ /* 0x000fe2000e1a1016 */
[----:B------:R-:W-:-:S03]  /*15270*/  ISETP.GE.U32.AND P4, PT, R4, 0x7ffffd79, PT ;  /* 0x7ffffd790400780c */ /* 0x000fc60003f86070 */
[----:B------:R-:W-:Y:S01]  /*15280*/  LDGSTS.E [R134+0x40010], desc[UR22][R228.64], !P1 ;  /* 0x40010000e4867fae */ /* 0x000fe2000c9a1016 */
[----:B-1----:R-:W-:Y:S01]  /*15290*/  VIADD R4, R5, 0xfffffdf7 ;  /* 0xfffffdf705047836 */ /* 0x002fe20000000000 */
[----:B------:R-:W1:Y:S02]  /*152a0*/  LDC R118, c[0x0][0x3a0] ;  /* 0x0000e800ff767b82 */ /* 0x000e640000000800 */
[----:B------:R-:W-:Y:S02]  /*152b0*/  LDGSTS.E [R134+0x40014], desc[UR22][R226.64], !P6 ;  /* 0x40014000e2867fae */ /* 0x000fe4000f1a1016 */
[----:B------:R-:W-:Y:S02]  /*152c0*/  ISETP.GE.U32.AND P1, PT, R4, 0x7ffffd78, PT ;  /* 0x7ffffd780400780c */ /* 0x000fe40003f26070 */
[----:B------:R-:W-:Y:S02]  /*152d0*/  LDGSTS.E [R134+0x40018], desc[UR22][R222.64], !P5 ;  /* 0x40018000de867fae */ /* 0x000fe4000e9a1016 */
[----:B------:R-:W1:Y:S01]  /*152e0*/  LDC R5, c[0x0][0x3a0] ;  /* 0x0000e800ff057b82 */ /* 0x000e620000000800 */
[----:B------:R-:W-:Y:S01]  /*152f0*/  VIADD R4, R7, 0xfffffdf6 ;  /* 0xfffffdf607047836 */ /* 0x000fe20000000000 */
[----:B------:R-:W-:Y:S06]  /*15300*/  LDGSTS.E [R134+0x4001c], desc[UR22][R220.64], !P4 ;  /* 0x4001c000dc867fae */ /* 0x000fec000e1a1016 */
[----:B------:R-:W1:Y:S01]  /*15310*/  LDC R7, c[0x0][0x3a0] ;  /* 0x0000e800ff077b82 */ /* 0x000e620000000800 */
[----:B------:R-:W-:Y:S01]  /*15320*/  ISETP.GE.U32.AND P6, PT, R4, 0x7ffffd77, PT ;  /* 0x7ffffd770400780c */ /* 0x000fe20003fc6070 */
[----:B------:R-:W-:Y:S01]  /*15330*/  LDGSTS.E [R134+0x40020], desc[UR22][R218.64], !P1 ;  /* 0x40020000da867fae */ /* 0x000fe2000c9a1016 */
[----:B------:R-:W-:-:S05]  /*15340*/  IADD3 R4, PT, PT, R6, -0x20b, RZ ;  /* 0xfffffdf506047810 */ /* 0x000fca0007ffe0ff */
[----:B------:R-:W1:Y:S01]  /*15350*/  LDC R6, c[0x0][0x3a0] ;  /* 0x0000e800ff067b82 */ /* 0x000e620000000800 */
[----:B------:R-:W-:-:S05]  /*15360*/  ISETP.GE.U32.AND P5, PT, R4, 0x7ffffd76, PT ;  /* 0x7ffffd760400780c */ /* 0x000fca0003fa6070 */
[----:B------:R-:W-:Y:S01]  /*15370*/  LDGSTS.E [R134+0x40024], desc[UR22][R216.64], !P6 ;  /* 0x40024000d8867fae */ /* 0x000fe2000f1a1016 */
[----:B-1----:R-:W-:Y:S01]  /*15380*/  VIADD R4, R5, 0xfffffdf4 ;  /* 0xfffffdf405047836 */ /* 0x002fe20000000000 */
[----:B------:R-:W1:Y:S04]  /*15390*/  LDC R143, c[0x0][0x3a0] ;  /* 0x0000e800ff8f7b82 */ /* 0x000e680000000800 */
[----:B------:R-:W-:Y:S02]  /*153a0*/  ISETP.GE.U32.AND P4, PT, R4, 0x7ffffd75, PT ;  /* 0x7ffffd750400780c */ /* 0x000fe40003f86070 */
[----:B------:R-:W-:Y:S02]  /*153b0*/  LDGSTS.E [R134+0x40028], desc[UR22][R214.64], !P5 ;  /* 0x40028000d6867fae */ /* 0x000fe4000e9a1016 */
[----:B------:R-:W1:Y:S01]  /*153c0*/  LDC R5, c[0x0][0x3a0] ;  /* 0x0000e800ff057b82 */ /* 0x000e620000000800 */
[----:B------:R-:W-:-:S07]  /*153d0*/  VIADD R4, R7, 0xfffffdf3 ;  /* 0xfffffdf307047836 */ /* 0x000fce0000000000 */
[----:B------:R-:W2:Y:S01]  /*153e0*/  LDC R7, c[0x0][0x3a0] ;  /* 0x0000e800ff077b82 */ /* 0x000ea20000000800 */
[----:B------:R-:W-:Y:S01]  /*153f0*/  ISETP.GE.U32.AND P1, PT, R4, 0x7ffffd74, PT ;  /* 0x7ffffd740400780c */ /* 0x000fe20003f26070 */
[----:B------:R-:W-:Y:S01]  /*15400*/  VIADD R4, R6, 0xfffffdf2 ;  /* 0xfffffdf206047836 */ /* 0x000fe20000000000 */
[----:B------:R-:W-:Y:S05]  /*15410*/  LDGSTS.E [R134+0x4002c], desc[UR22][R212.64], !P4 ;  /* 0x4002c000d4867fae */ /* 0x000fea000e1a1016 */
[----:B------:R-:W2:Y:S01]  /*15420*/  LDC R6, c[0x0][0x3a0] ;  /* 0x0000e800ff067b82 */ /* 0x000ea20000000800 */
[----:B------:R-:W-:-:S05]  /*15430*/  ISETP.GE.U32.AND P6, PT, R4, 0x7ffffd73, PT ;  /* 0x7ffffd730400780c */ /* 0x000fca0003fc6070 */
[----:B------:R-:W-:Y:S01]  /*15440*/  LDGSTS.E [R134+0x40030], desc[UR22][R210.64], !P1 ;  /* 0x40030000d2867fae */ /* 0x000fe2000c9a1016 */
[----:B-1----:R-:W-:Y:S02]  /*15450*/  VIADD R4, R5, 0xfffffdf1 ;  /* 0xfffffdf105047836 */ /* 0x002fe40000000000 */
[----:B--2---:R-:W-:Y:S01]  /*15460*/  IMAD.WIDE R242, R133, 0x4, R242 ;  /* 0x0000000485f27825 */ /* 0x004fe200078e02f2 */
[----:B------:R-:W1:Y:S02]  /*15470*/  LDC R5, c[0x0][0x3a0] ;  /* 0x0000e800ff057b82 */ /* 0x000e640000000800 */
[----:B------:R-:W-:Y:S02]  /*15480*/  ISETP.GE.U32.AND P5, PT, R4, 0x7ffffd72, PT ;  /* 0x7ffffd720400780c */ /* 0x000fe40003fa6070 */
[----:B------:R-:W-:Y:S01]  /*15490*/  LDGSTS.E [R134+0x40034], desc[UR22][R208.64], !P6 ;  /* 0x40034000d0867fae */ /* 0x000fe2000f1a1016 */
[----:B------:R-:W-:-:S03]  /*154a0*/  IADD3 R4, PT, PT, R7, -0x210, RZ ;  /* 0xfffffdf007047810 */ /* 0x000fc60007ffe0ff */
[----:B------:R-:W2:Y:S01]  /*154b0*/  LDC R7, c[0x0][0x3a0] ;  /* 0x0000e800ff077b82 */ /* 0x000ea20000000800 */
[----:B------:R-:W-:Y:S01]  /*154c0*/  ISETP.GE.U32.AND P4, PT, R4, 0x7ffffd71, PT ;  /* 0x7ffffd710400780c */ /* 0x000fe20003f86070 */
[----:B------:R-:W-:-:S05]  /*154d0*/  VIADD R4, R6, 0xfffffdef ;  /* 0xfffffdef06047836 */ /* 0x000fca0000000000 */
[----:B------:R-:W-:Y:S01]  /*154e0*/  LDGSTS.E [R134+0x40038], desc[UR22][R206.64], !P5 ;  /* 0x40038000ce867fae */ /* 0x000fe2000e9a1016 */
[----:B------:R-:W2:Y:S01]  /*154f0*/  LDC R6, c[0x0][0x3a0] ;  /* 0x0000e800ff067b82 */ /* 0x000ea20000000800 */
[----:B------:R-:W-:-:S05]  /*15500*/  ISETP.GE.U32.AND P1, PT, R4, 0x7ffffd70, PT ;  /* 0x7ffffd700400780c */ /* 0x000fca0003f26070 */
[----:B------:R-:W-:Y:S01]  /*15510*/  LDGSTS.E [R134+0x4003c], desc[UR22][R204.64], !P4 ;  /* 0x4003c000cc867fae */ /* 0x000fe2000e1a1016 */
[----:B-1----:R-:W-:Y:S01]  /*15520*/  VIADD R4, R5, 0xfffffdee ;  /* 0xfffffdee05047836 */ /* 0x002fe20000000000 */
[----:B------:R-:W-:Y:S01]  /*15530*/  IADD3 R102, PT, PT, R102, -0x24c, RZ ;  /* 0xfffffdb466667810 */ /* 0x000fe20007ffe0ff */
[----:B------:R-:W1:Y:S03]  /*15540*/  LDC R5, c[0x0][0x3a0] ;  /* 0x0000e800ff057b82 */ /* 0x000e660000000800 */
[----:B------:R-:W-:Y:S02]  /*15550*/  ISETP.GE.U32.AND P6, PT, R4, 0x7ffffd6f, PT ;  /* 0x7ffffd6f0400780c */ /* 0x000fe40003fc6070 */
[----:B------:R-:W-:Y:S01]  /*15560*/  LDGSTS.E [R134+0x40040], desc[UR22][R202.64], !P1 ;  /* 0x40040000ca867fae */ /* 0x000fe2000c9a1016 */
[----:B--2---:R-:W-:Y:S02]  /*15570*/  VIADD R4, R7, 0xfffffded ;  /* 0xfffffded07047836 */ /* 0x004fe40000000000 */
[----:B------:R-:W2:Y:S03]  /*15580*/  LDC R7, c[0x0][0x3a0] ;  /* 0x0000e800ff077b82 */ /* 0x000ea60000000800 */
[----:B------:R-:W-:Y:S01]  /*15590*/  ISETP.GE.U32.AND P5, PT, R4, 0x7ffffd6e, PT ;  /* 0x7ffffd6e0400780c */ /* 0x000fe20003fa6070 */
[----:B------:R-:W-:-:S04]  /*155a0*/  VIADD R4, R6, 0xfffffdec ;  /* 0xfffffdec06047836 */ /* 0x000fc80000000000 */
[----:B------:R-:W3:Y:S01]  /*155b0*/  LDC R6, c[0x0][0x3a0] ;  /* 0x0000e800ff067b82 */ /* 0x000ee20000000800 */
[----:B------:R-:W-:Y:S01]  /*155c0*/  LDGSTS.E [R134+0x40044], desc[UR22][R200.64], !P6 ;  /* 0x40044000c8867fae */ /* 0x000fe2000f1a1016 */
[----:B------:R-:W-:Y:S02]  /*155d0*/  ISETP.GE.U32.AND P4, PT, R4, 0x7ffffd6d, PT ;  /* 0x7ffffd6d0400780c */ /* 0x000fe40003f86070 */
[----:B-1----:R-:W-:-:S04]  /*155e0*/  IADD3 R4, PT, PT, R5, -0x215, RZ ;  /* 0xfffffdeb05047810 */ /* 0x002fc80007ffe0ff */
[----:B------:R-:W-:Y:S01]  /*155f0*/  LDGSTS.E [R134+0x40048], desc[UR22][R198.64], !P5 ;  /* 0x40048000c6867fae */ /* 0x000fe2000e9a1016 */
[----:B------:R-:W1:Y:S01]  /*15600*/  LDC R5, c[0x0][0x3a0] ;  /* 0x0000e800ff057b82 */ /* 0x000e620000000800 */
[----:B------:R-:W-:Y:S01]  /*15610*/  ISETP.GE.U32.AND P1, PT, R4, 0x7ffffd6c, PT ;  /* 0x7ffffd6c0400780c */ /* 0x000fe20003f26070 */
[----:B--2---:R-:W-:-:S04]  /*15620*/  VIADD R4, R7, 0xfffffdea ;  /* 0xfffffdea07047836 */ /* 0x004fc80000000000 */
[----:B------:R-:W-:Y:S02]  /*15630*/  LDGSTS.E [R134+0x4004c], desc[UR22][R196.64], !P4 ;  /* 0x4004c000c4867fae */ /* 0x000fe4000e1a1016 */
[----:B------:R-:W2:Y:S01]  /*15640*/  LDC R7, c[0x0][0x3a0] ;  /* 0x0000e800ff077b82 */ /* 0x000ea20000000800 */
[----:B------:R-:W-:Y:S01]  /*15650*/  ISETP.GE.U32.AND P6, PT, R4, 0x7ffffd6b, PT ;  /* 0x7ffffd6b0400780c */ /* 0x000fe20003fc6070 */
[----:B---3--:R-:W-:-:S04]  /*15660*/  VIADD R4, R6, 0xfffffde9 ;  /* 0xfffffde906047836 */ /* 0x008fc80000000000 */
[----:B------:R-:W-:Y:S02]  /*15670*/  LDGSTS.E [R134+0x40050], desc[UR22][R194.64], !P1 ;  /* 0x40050000c2867fae */ /* 0x000fe4000c9a1016 */
[----:B------:R-:W3:Y:S01]  /*15680*/  LDC R6, c[0x0][0x3a0] ;  /* 0x0000e800ff067b82 */ /* 0x000ee20000000800 */
[----:B------:R-:W-:Y:S01]  /*15690*/  ISETP.GE.U32.AND P5, PT, R4, 0x7ffffd6a, PT ;  /* 0x7ffffd6a0400780c */ /* 0x000fe20003fa6070 */
[----:B-1----:R-:W-:-:S04]  /*156a0*/  VIADD R4, R5, 0xfffffde8 ;  /* 0xfffffde805047836 */ /* 0x002fc80000000000 */
[----:B------:R-:W-:Y:S02]  /*156b0*/  LDGSTS.E [R134+0x40054], desc[UR22][R192.64], !P6 ;  /* 0x40054000c0867fae */ /* 0x000fe4000f1a1016 */
[----:B------:R-:W1:Y:S01]  /*156c0*/  LDC R5, c[0x0][0x3a0] ;  /* 0x0000e800ff057b82 */ /* 0x000e620000000800 */
[----:B------:R-:W-:Y:S01]  /*156d0*/  ISETP.GE.U32.AND P4, PT, R4, 0x7ffffd69, PT ;  /* 0x7ffffd690400780c */ /* 0x000fe20003f86070 */
[----:B--2---:R-:W-:-:S04]  /*156e0*/  VIADD R4, R7, 0xfffffde7 ;  /* 0xfffffde707047836 */ /* 0x004fc80000000000 */
[----:B------:R-:W-:Y:S02]  /*156f0*/  LDGSTS.E [R134+0x40058], desc[UR22][R190.64], !P5 ;  /* 0x40058000be867fae */ /* 0x000fe4000e9a1016 */
[----:B------:R-:W2:Y:S01]  /*15700*/  LDC R7, c[0x0][0x3a0] ;  /* 0x0000e800ff077b82 */ /* 0x000ea20000000800 */
[----:B------:R-:W-:Y:S02]  /*15710*/  ISETP.GE.U32.AND P1, PT, R4, 0x7ffffd68, PT ;  /* 0x7ffffd680400780c */ /* 0x000fe40003f26070 */
[----:B---3--:R-:W-:-:S05]  /*15720*/  IADD3 R4, PT, PT, R6, -0x21a, RZ ;  /* 0xfffffde606047810 */ /* 0x008fca0007ffe0ff */
[----:B------:R-:W3:Y:S01]  /*15730*/  LDC R6, c[0x0][0x3a0] ;  /* 0x0000e800ff067b82 */ /* 0x000ee20000000800 */
[C---:B------:R-:W-:Y:S01]  /*15740*/  IMAD.WIDE R18, R133.reuse, 0x4, R128 ;  /* 0x0000000485127825 */ /* 0x040fe200078e0280 */
[----:B------:R-:W-:Y:S01]  /*15750*/  ISETP.GE.U32.AND P6, PT, R4, 0x7ffffd67, PT ;  /* 0x7ffffd670400780c */ /* 0x000fe20003fc6070 */
[----:B------:R-:W4:Y:S02]  /*15760*/  LDL.LU.64 R128, [R1+0x230] ;  /* 0x0002300001807983 */ /* 0x000f240000300a00 */
[----:B------:R-:W-:Y:S02]  /*15770*/  IMAD.WIDE R14, R133, 0x4, R130 ;  /* 0x00000004850e7825 */ /* 0x000fe400078e0282 */
[----:B------:R-:W-:Y:S01]  /*15780*/  LDGSTS.E [R134+0x4005c], desc[UR22][R188.64], !P4 ;  /* 0x4005c000bc867fae */ /* 0x000fe2000e1a1016 */
[----:B------:R-:W4:Y:S01]  /*15790*/  LDC R132, c[0x0][0x3a0] ;  /* 0x0000e800ff847b82 */ /* 0x000f220000000800 */
[----:B-1----:R-:W-:Y:S02]  /*157a0*/  VIADD R4, R5, 0xfffffde5 ;  /* 0xfffffde505047836 */ /* 0x002fe40000000000 */
[----:B------:R-:W4:Y:S04]  /*157b0*/  LDL.LU.64 R130, [R1+0x228] ;  /* 0x0002280001827983 */ /* 0x000f280000300a00 */
[----:B------:R-:W-:Y:S01]  /*157c0*/  LDGSTS.E [R134+0x40060], desc[UR22][R186.64], !P1 ;  /* 0x40060000ba867fae */ /* 0x000fe2000c9a1016 */
[----:B------:R-:W1:Y:S01]  /*157d0*/  LDC R5, c[0x0][0x3a0] ;  /* 0x0000e800ff057b82 */ /* 0x000e620000000800 */
[----:B------:R-:W-:Y:S01]  /*157e0*/  ISETP.GE.U32.AND P5, PT, R4, 0x7ffffd66, PT ;  /* 0x7ffffd660400780c */ /* 0x000fe20003fa6070 */
[----:B--2---:R-:W-:Y:S01]  /*157f0*/  VIADD R4, R7, 0xfffffde4 ;  /* 0xfffffde407047836 */ /* 0x004fe20000000000 */
[----:B------:R-:W-:Y:S05]  /*15800*/  LDGSTS.E [R134+0x40064], desc[UR22][R184.64], !P6 ;  /* 0x40064000b8867fae */ /* 0x000fea000f1a1016 */
[----:B------:R-:W2:Y:S01]  /*15810*/  LDC R7, c[0x0][0x3a0] ;  /* 0x0000e800ff077b82 */ /* 0x000ea20000000800 */
[----:B------:R-:W-:Y:S01]  /*15820*/  ISETP.GE.U32.AND P4, PT, R4, 0x7ffffd65, PT ;  /* 0x7ffffd650400780c */ /* 0x000fe20003f86070 */
[----:B---3--:R-:W-:-:S04]  /*15830*/  VIADD R4, R6, 0xfffffde3 ;  /* 0xfffffde306047836 */ /* 0x008fc80000000000 */
[----:B------:R-:W-:Y:S02]  /*15840*/  LDGSTS.E [R134+0x40068], desc[UR22][R182.64], !P5 ;  /* 0x40068000b6867fae */ /* 0x000fe4000e9a1016 */
[----:B------:R-:W3:Y:S01]  /*15850*/  LDC R6, c[0x0][0x3a0] ;  /* 0x0000e800ff067b82 */ /* 0x000ee20000000800 */
[----:B------:R-:W-:-:S05]  /*15860*/  ISETP.GE.U32.AND P1, PT, R4, 0x7ffffd64, PT ;  /* 0x7ffffd640400780c */ /* 0x000fca0003f26070 */
[----:B------:R-:W-:Y:S01]  /*15870*/  LDGSTS.E [R134+0x4006c], desc[UR22][R180.64], !P4 ;  /* 0x4006c000b4867fae */ /* 0x000fe2000e1a1016 */
[----:B-1----:R-:W-:Y:S02]  /*15880*/  VIADD R4, R5, 0xfffffde2 ;  /* 0xfffffde205047836 */ /* 0x002fe40000000000 */
[----:B------:R-:W1:Y:S03]  /*15890*/  LDC R5, c[0x0][0x3a0] ;  /* 0x0000e800ff057b82 */ /* 0x000e660000000800 */
[----:B------:R-:W-:Y:S02]  /*158a0*/  ISETP.GE.U32.AND P6, PT, R4, 0x7ffffd63, PT ;  /* 0x7ffffd630400780c */ /* 0x000fe40003fc6070 */
[----:B------:R-:W-:Y:S01]  /*158b0*/  LDGSTS.E [R134+0x40070], desc[UR22][R178.64], !P1 ;  /* 0x40070000b2867fae */ /* 0x000fe2000c9a1016 */
[----:B--2---:R-:W-:Y:S02]  /*158c0*/  IADD3 R4, PT, PT, R7, -0x21f, RZ ;  /* 0xfffffde107047810 */ /* 0x004fe40007ffe0ff */
[----:B------:R-:W2:Y:S02]  /*158d0*/  LDC R7, c[0x0][0x3a0] ;  /* 0x0000e800ff077b82 */ /* 0x000ea40000000800 */
[----:B------:R-:W-:Y:S01]  /*158e0*/  ISETP.GE.U32.AND P5, PT, R4, 0x7ffffd62, PT ;  /* 0x7ffffd620400780c */ /* 0x000fe20003fa6070 */
[----:B---3--:R-:W-:-:S05]  /*158f0*/  VIADD R4, R6, 0xfffffde0 ;  /* 0xfffffde006047836 */ /* 0x008fca0000000000 */
[----:B------:R-:W3:Y:S01]  /*15900*/  LDC R6, c[0x0][0x3a0] ;  /* 0x0000e800ff067b82 */ /* 0x000ee20000000800 */
[----:B------:R-:W-:Y:S01]  /*15910*/  LDGSTS.E [R134+0x40074], desc[UR22][R176.64], !P6 ;  /* 0x40074000b0867fae */ /* 0x000fe2000f1a1016 */
[----:B------:R-:W-:-:S05]  /*15920*/  ISETP.GE.U32.AND P4, PT, R4, 0x7ffffd61, PT ;  /* 0x7ffffd610400780c */ /* 0x000fca0003f86070 */
[----:B------:R-:W-:Y:S01]  /*15930*/  LDGSTS.E [R134+0x40078], desc[UR22][R174.64], !P5 ;  /* 0x40078000ae867fae */ /* 0x000fe2000e9a1016 */
[----:B-1----:R-:W-:Y:S02]  /*15940*/  VIADD R4, R5, 0xfffffddf ;  /* 0xfffffddf05047836 */ /* 0x002fe40000000000 */
[----:B------:R-:W1:Y:S03]  /*15950*/  LDC R5, c[0x0][0x3a0] ;  /* 0x0000e800ff057b82 */ /* 0x000e660000000800 */
[----:B------:R-:W-:Y:S01]  /*15960*/  ISETP.GE.U32.AND P1, PT, R4, 0x7ffffd60, PT ;  /* 0x7ffffd600400780c */ /* 0x000fe20003f26070 */
[----:B--2---:R-:W-:Y:S01]  /*15970*/  VIADD R4, R7, 0xfffffdde ;  /* 0xfffffdde07047836 */ /* 0x004fe20000000000 */
[----:B------:R-:W-:Y:S03]  /*15980*/  LDGSTS.E [R134+0x4007c], desc[UR22][R172.64], !P4 ;  /* 0x4007c000ac867fae */ /* 0x000fe6000e1a1016 */
[----:B------:R-:W2:Y:S01]  /*15990*/  LDC R7, c[0x0][0x3a0] ;  /* 0x0000e800ff077b82 */ /* 0x000ea20000000800 */
[----:B------:R-:W-:Y:S01]  /*159a0*/  ISETP.GE.U32.AND P6, PT, R4, 0x7ffffd5f, PT ;  /* 0x7ffffd5f0400780c */ /* 0x000fe20003fc6070 */
[----:B---3--:R-:W-:-:S06]  /*159b0*/  VIADD R4, R6, 0xfffffddd ;  /* 0xfffffddd06047836 */ /* 0x008fcc0000000000 */
[----:B------:R-:W3:Y:S01]  /*159c0*/  LDC R6, c[0x0][0x3a0] ;  /* 0x0000e800ff067b82 */ /* 0x000ee20000000800 */
[----:B------:R-:W-:Y:S01]  /*159d0*/  LDGSTS.E [R134+0x40080], desc[UR22][R170.64], !P1 ;  /* 0x40080000aa867fae */ /* 0x000fe2000c9a1016 */
[----:B------:R-:W-:Y:S02]  /*159e0*/  ISETP.GE.U32.AND P5, PT, R4, 0x7ffffd5e, PT ;  /* 0x7ffffd5e0400780c */ /* 0x000fe40003fa6070 */
[----:B-1----:R-:W-:Y:S02]  /*159f0*/  IADD3 R4, PT, PT, R5, -0x224, RZ ;  /* 0xfffffddc05047810 */ /* 0x002fe40007ffe0ff */
[----:B------:R-:W-:Y:S02]  /*15a00*/  LDGSTS.E [R134+0x40084], desc[UR22][R168.64], !P6 ;  /* 0x40084000a8867fae */ /* 0x000fe4000f1a1016 */
[----:B------:R-:W1:Y:S01]  /*15a10*/  LDC R5, c[0x0][0x3a0] ;  /* 0x0000e800ff057b82 */ /* 0x000e620000000800 */
[----:B------:R-:W-:Y:S01]  /*15a20*/  ISETP.GE.U32.AND P4, PT, R4, 0x7ffffd5d, PT ;  /* 0x7ffffd5d0400780c */ /* 0x000fe20003f86070 */
[----:B--2---:R-:W-:-:S05]  /*15a30*/  VIADD R4, R7, 0xfffffddb ;  /* 0xfffffddb07047836 */ /* 0x004fca0000000000 */
[----:B------:R-:W-:Y:S01]  /*15a40*/  LDGSTS.E [R134+0x40088], desc[UR22][R166.64], !P5 ;  /* 0x40088000a6867fae */ /* 0x000fe2000e9a1016 */
        /* <DEDUP_REMOVED lines=16> */
[----:B------:R-:W-:Y:S01]  /*15b50*/  LDGSTS.E [R134+0x40098], desc[UR22][R158.64], !P5 ;  /* 0x400980009e867fae */ /* 0x000fe2000e9a1016 */
[----:B------:R-:W-:Y:S01]  /*15b60*/  ISETP.GE.U32.AND P1, PT, R4, 0x7ffffd58, PT ;  /* 0x7ffffd580400780c */ /* 0x000fe20003f26070 */
[----:B-1----:R-:W-:-:S03]  /*15b70*/  VIADD R4, R5, 0xfffffdd6 ;  /* 0xfffffdd605047836 */ /* 0x002fc60000000000 */
[----:B------:R-:W-:Y:S02]  /*15b80*/  LDGSTS.E [R134+0x4009c], desc[UR22][R156.64], !P4 ;  /* 0x4009c0009c867fae */ /* 0x000fe4000e1a1016 */
[----:B------:R-:W1:Y:S01]  /*15b90*/  LDC R5, c[0x0][0x3a0] ;  /* 0x0000e800ff057b82 */ /* 0x000e620000000800 */
[----:B------:R-:W-:-:S06]  /*15ba0*/  ISETP.GE.U32.AND P6, PT, R4, 0x7ffffd57, PT ;  /* 0x7ffffd570400780c */ /* 0x000fcc0003fc6070 */
[----:B------:R-:W-:Y:S01]  /*15bb0*/  LDGSTS.E [R134+0x400a0], desc[UR22][R154.64], !P1 ;  /* 0x400a00009a867fae */ /* 0x000fe2000c9a1016 */
[----:B--2---:R-:W-:Y:S02]  /*15bc0*/  VIADD R4, R7, 0xfffffdd5 ;  /* 0xfffffdd507047836 */ /* 0x004fe40000000000 */
[----:B------:R-:W2:Y:S03]  /*15bd0*/  LDC R7, c[0x0][0x3a0] ;  /* 0x0000e800ff077b82 */ /* 0x000ea60000000800 */
[----:B------:R-:W-:Y:S01]  /*15be0*/  ISETP.GE.U32.AND P5, PT, R4, 0x7ffffd56, PT ;  /* 0x7ffffd560400780c */ /* 0x000fe20003fa6070 */
[----:B---3--:R-:W-:-:S04]  /*15bf0*/  VIADD R4, R6, 0xfffffdd4 ;  /* 0xfffffdd406047836 */ /* 0x008fc80000000000 */
[----:B------:R-:W3:Y:S01]  /*15c00*/  LDC R6, c[0x0][0x3a0] ;  /* 0x0000e800ff067b82 */ /* 0x000ee20000000800 */
[----:B------:R-:W-:Y:S01]  /*15c10*/  LDGSTS.E [R134+0x400a4], desc[UR22][R152.64], !P6 ;  /* 0x400a400098867fae */ /* 0x000fe2000f1a1016 */
[----:B------:R-:W-:Y:S01]  /*15c20*/  ISETP.GE.U32.AND P4, PT, R4, 0x7ffffd55, PT ;  /* 0x7ffffd550400780c */ /* 0x000fe20003f86070 */
[----:B-1----:R-:W-:-:S05]  /*15c30*/  VIADD R4, R5, 0xfffffdd3 ;  /* 0xfffffdd305047836 */ /* 0x002fca0000000000 */
[----:B------:R-:W-:Y:S01]  /*15c40*/  LDGSTS.E [R134+0x400a8], desc[UR22][R150.64], !P5 ;  /* 0x400a800096867fae */ /* 0x000fe2000e9a1016 */
[----:B------:R-:W1:Y:S01]  /*15c50*/  LDC R5, c[0x0][0x3a0] ;  /* 0x0000e800ff057b82 */ /* 0x000e620000000800 */
[----:B------:R-:W-:Y:S02]  /*15c60*/  ISETP.GE.U32.AND P1, PT, R4, 0x7ffffd54, PT ;  /* 0x7ffffd540400780c */ /* 0x000fe40003f26070 */
[----:B--2---:R-:W-:-:S03]  /*15c70*/  IADD3 R4, PT, PT, R7, -0x22e, RZ ;  /* 0xfffffdd207047810 */ /* 0x004fc60007ffe0ff */
[----:B------:R-:W-:Y:S02]  /*15c80*/  LDGSTS.E [R134+0x400ac], desc[UR22][R148.64], !P4 ;  /* 0x400ac00094867fae */ /* 0x000fe4000e1a1016 */
[----:B------:R-:W2:Y:S01]  /*15c90*/  LDC R7, c[0x0][0x3a0] ;  /* 0x0000e800ff077b82 */ /* 0x000ea20000000800 */
[----:B------:R-:W-:Y:S01]  /*15ca0*/  ISETP.GE.U32.AND P6, PT, R4, 0x7ffffd53, PT ;  /* 0x7ffffd530400780c */ /* 0x000fe20003fc6070 */
[----:B---3--:R-:W-:-:S06]  /*15cb0*/  VIADD R4, R6, 0xfffffdd1 ;  /* 0xfffffdd106047836 */ /* 0x008fcc0000000000 */
[----:B------:R-:W3:Y:S01]  /*15cc0*/  LDC R6, c[0x0][0x3a0] ;  /* 0x0000e800ff067b82 */ /* 0x000ee20000000800 */
[----:B------:R-:W-:Y:S01]  /*15cd0*/  LDGSTS.E [R134+0x400b0], desc[UR22][R146.64], !P1 ;  /* 0x400b000092867fae */ /* 0x000fe2000c9a1016 */
[----:B------:R-:W-:-:S04]  /*15ce0*/  ISETP.GE.U32.AND P5, PT, R4, 0x7ffffd52, PT ;  /* 0x7ffffd520400780c */ /* 0x000fc80003fa6070 */
[----:B------:R-:W-:Y:S01]  /*15cf0*/  LDGSTS.E [R134+0x400b4], desc[UR22][R144.64], !P6 ;  /* 0x400b400090867fae */ /* 0x000fe2000f1a1016 */
[----:B-1----:R-:W-:Y:S02]  /*15d00*/  VIADD R4, R5, 0xfffffdd0 ;  /* 0xfffffdd005047836 */ /* 0x002fe40000000000 */
[----:B------:R-:W1:Y:S03]  /*15d10*/  LDC R5, c[0x0][0x3a0] ;  /* 0x0000e800ff057b82 */ /* 0x000e660000000800 */
[----:B------:R-:W-:Y:S01]  /*15d20*/  ISETP.GE.U32.AND P4, PT, R4, 0x7ffffd51, PT ;  /* 0x7ffffd510400780c */ /* 0x000fe20003f86070 */
[----:B--2---:R-:W-:Y:S02]  /*15d30*/  VIADD R4, R7, 0xfffffdcf ;  /* 0xfffffdcf07047836 */ /* 0x004fe40000000000 */
[----:B------:R-:W-:Y:S02]  /*15d40*/  LDGSTS.E [R134+0x400b8], desc[UR22][R236.64], !P5 ;  /* 0x400b8000ec867fae */ /* 0x000fe4000e9a1016 */
        /* <DEDUP_REMOVED lines=14> */
[----:B---3--:R-:W-:-:S06]  /*15e30*/  VIADD R4, R6, 0xfffffdcb ;  /* 0xfffffdcb06047836 */ /* 0x008fcc0000000000 */
[----:B------:R-:W3:Y:S01]  /*15e40*/  LDC R6, c[0x0][0x3a0] ;  /* 0x0000e800ff067b82 */ /* 0x000ee20000000800 */
[----:B------:R-:W-:Y:S01]  /*15e50*/  ISETP.GE.U32.AND P1, PT, R4, 0x7ffffd4c, PT ;  /* 0x7ffffd4c0400780c */ /* 0x000fe20003f26070 */
[----:B-1----:R-:W-:-:S06]  /*15e60*/  VIADD R4, R5, 0xfffffdca ;  /* 0xfffffdca05047836 */ /* 0x002fcc0000000000 */
[----:B------:R-:W1:Y:S01]  /*15e70*/  LDC R5, c[0x0][0x3a0] ;  /* 0x0000e800ff057b82 */ /* 0x000e620000000800 */
[----:B------:R-:W-:Y:S01]  /*15e80*/  ISETP.GE.U32.AND P6, PT, R4, 0x7ffffd4b, PT ;  /* 0x7ffffd4b0400780c */ /* 0x000fe20003fc6070 */
[----:B--2---:R-:W-:-:S06]  /*15e90*/  VIADD R4, R7, 0xfffffdc9 ;  /* 0xfffffdc907047836 */ /* 0x004fcc0000000000 */
[----:B------:R-:W2:Y:S01]  /*15ea0*/  LDC R7, c[0x0][0x3a0] ;  /* 0x0000e800ff077b82 */ /* 0x000ea20000000800 */
[----:B------:R-:W-:-:S04]  /*15eb0*/  IMAD.WIDE R244, R133, 0x4, R244 ;  /* 0x0000000485f47825 */ /* 0x000fc800078e02f4 */
[C---:B------:R-:W-:Y:S01]  /*15ec0*/  IMAD.WIDE R246, R133.reuse, 0x4, R246 ;  /* 0x0000000485f67825 */ /* 0x040fe200078e02f6 */
[----:B------:R-:W-:Y:S01]  /*15ed0*/  LDGSTS.E [R134+0x400c8], desc[UR22][R244.64], !P5 ;  /* 0x400c8000f4867fae */ /* 0x000fe2000e9a1016 */
[----:B------:R-:W-:Y:S02]  /*15ee0*/  ISETP.GE.U32.AND P5, PT, R4, 0x7ffffd4a, PT ;  /* 0x7ffffd4a0400780c */ /* 0x000fe40003fa6070 */
[----:B---3--:R-:W-:Y:S01]  /*15ef0*/  IADD3 R4, PT, PT, R6, -0x238, RZ ;  /* 0xfffffdc806047810 */ /* 0x008fe20007ffe0ff */
[----:B------:R-:W-:Y:S01]  /*15f00*/  LDGSTS.E [R134+0x400cc], desc[UR22][R246.64], !P4 ;  /* 0x400cc000f6867fae */ /* 0x000fe2000e1a1016 */
[----:B------:R-:W3:Y:S01]  /*15f10*/  LDC R6, c[0x0][0x3a0] ;  /* 0x0000e800ff067b82 */ /* 0x000ee20000000800 */
[----:B------:R-:W-:Y:S01]  /*15f20*/  IMAD.WIDE R248, R133, 0x4, R248 ;  /* 0x0000000485f87825 */ /* 0x000fe200078e02f8 */
[----:B------:R-:W-:-:S03]  /*15f30*/  ISETP.GE.U32.AND P4, PT, R4, 0x7ffffd49, PT ;  /* 0x7ffffd490400780c */ /* 0x000fc60003f86070 */
[----:B-1----:R-:W-:Y:S01]  /*15f40*/  VIADD R4, R5, 0xfffffdc7 ;  /* 0xfffffdc705047836 */ /* 0x002fe20000000000 */
[----:B------:R-:W-:Y:S02]  /*15f50*/  LDGSTS.E [R134+0x400d0], desc[UR22][R248.64], !P1 ;  /* 0x400d0000f8867fae */ /* 0x000fe4000c9a1016 */
[----:B------:R-:W1:Y:S02]  /*15f60*/  LDC R5, c[0x0][0x3a0] ;  /* 0x0000e800ff057b82 */ /* 0x000e640000000800 */
[----:B------:R-:W-:Y:S01]  /*15f70*/  ISETP.GE.U32.AND P1, PT, R4, 0x7ffffd48, PT ;  /* 0x7ffffd480400780c */ /* 0x000fe20003f26070 */
[----:B--2---:R-:W-:-:S05]  /*15f80*/  VIADD R4, R7, 0xfffffdc6 ;  /* 0xfffffdc607047836 */ /* 0x004fca0000000000 */
[----:B------:R-:W2:Y:S01]  /*15f90*/  LDC R7, c[0x0][0x3a0] ;  /* 0x0000e800ff077b82 */ /* 0x000ea20000000800 */
[----:B------:R-:W-:-:S05]  /*15fa0*/  IMAD.WIDE R250, R133, 0x4, R250 ;  /* 0x0000000485fa7825 */ /* 0x000fca00078e02fa */
[----:B------:R-:W-:Y:S01]  /*15fb0*/  LDGSTS.E [R134+0x400d4], desc[UR22][R250.64], !P6 ;  /* 0x400d4000fa867fae */ /* 0x000fe2000f1a1016 */
[----:B------:R-:W-:Y:S01]  /*15fc0*/  ISETP.GE.U32.AND P6, PT, R4, 0x7ffffd47, PT ;  /* 0x7ffffd470400780c */ /* 0x000fe20003fc6070 */
[----:B---3--:R-:W-:Y:S02]  /*15fd0*/  VIADD R4, R6, 0xfffffdc5 ;  /* 0xfffffdc506047836 */ /* 0x008fe40000000000 */
[----:B------:R-:W3:Y:S01]  /*15fe0*/  LDC R6, c[0x0][0x3a0] ;  /* 0x0000e800ff067b82 */ /* 0x000ee20000000800 */
[----:B------:R-:W-:Y:S01]  /*15ff0*/  LDGSTS.E [R134+0x400d8], desc[UR22][R18.64], !P5 ;  /* 0x400d800012867fae */ /* 0x000fe2000e9a1016 */
[----:B------:R-:W-:Y:S01]  /*16000*/  IMAD.WIDE R16, R133, 0x4, R120 ;  /* 0x0000000485107825 */ /* 0x000fe200078e0278 */
[----:B------:R-:W-:Y:S02]  /*16010*/  ISETP.GE.U32.AND P5, PT, R4, 0x7ffffd46, PT ;  /* 0x7ffffd460400780c */ /* 0x000fe40003fa6070 */
[----:B------:R-:W3:Y:S01]  /*16020*/  LDL.LU.64 R120, [R1+0x220] ;  /* 0x0002200001787983 */ /* 0x000ee20000300a00 */
[----:B-1----:R-:W-:-:S02]  /*16030*/  VIADD R4, R5, 0xfffffdc4 ;  /* 0xfffffdc405047836 */ /* 0x002fc40000000000 */
[----:B------:R-:W1:Y:S01]  /*16040*/  LDC R5, c[0x0][0x3a0] ;  /* 0x0000e800ff057b82 */ /* 0x000e620000000800 */
[----:B------:R-:W-:Y:S02]  /*16050*/  LDGSTS.E [R134+0x400dc], desc[UR22][R16.64], !P4 ;  /* 0x400dc00010867fae */ /* 0x000fe4000e1a1016 */
[----:B------:R-:W-:Y:S01]  /*16060*/  ISETP.GE.U32.AND P4, PT, R4, 0x7ffffd45, PT ;  /* 0x7ffffd450400780c */ /* 0x000fe20003f86070 */
[----:B----4-:R-:W-:Y:S01]  /*16070*/  IMAD.WIDE R12, R133, 0x4, R122 ;  /* 0x00000004850c7825 */ /* 0x010fe200078e027a */
[----:B------:R-:W-:Y:S01]  /*16080*/  LDGSTS.E [R134+0x400e0], desc[UR22][R14.64], !P1 ;  /* 0x400e00000e867fae */ /* 0x000fe2000c9a1016 */
[----:B--2---:R-:W-:Y:S02]  /*16090*/  IADD3 R4, PT, PT, R7, -0x23d, RZ ;  /* 0xfffffdc307047810 */ /* 0x004fe40007ffe0ff */
[----:B------:R-:W2:Y:S01]  /*160a0*/  LDC R7, c[0x0][0x3a0] ;  /* 0x0000e800ff077b82 */ /* 0x000ea20000000800 */
[----:B------:R-:W4:Y:S01]  /*160b0*/  LDL.LU.64 R122, [R1+0x218] ;  /* 0x00021800017a7983 */ /* 0x000f220000300a00 */
[----:B------:R-:W-:Y:S01]  /*160c0*/  ISETP.GE.U32.AND P1, PT, R4, 0x7ffffd44, PT ;  /* 0x7ffffd440400780c */ /* 0x000fe20003f26070 */
[----:B------:R-:W-:-:S02]  /*160d0*/  IMAD.WIDE R10, R133, 0x4, R124 ;  /* 0x00000004850a7825 */ /* 0x000fc400078e027c */
[----:B------:R-:W4:Y:S02]  /*160e0*/  LDL.LU.64 R124, [R1+0x210] ;  /* 0x00021000017c7983 */ /* 0x000f240000300a00 */
[----:B---3--:R-:W-:Y:S02]  /*160f0*/  VIADD R4, R6, 0xfffffdc2 ;  /* 0xfffffdc206047836 */ /* 0x008fe40000000000 */
[----:B------:R-:W-:Y:S03]  /*16100*/  LDGSTS.E [R134+0x400e4], desc[UR22][R12.64], !P6 ;  /* 0x400e40000c867fae */ /* 0x000fe6000f1a1016 */
[----:B------:R-:W-:Y:S01]  /*16110*/  ISETP.GE.U32.AND P6, PT, R4, 0x7ffffd43, PT ;  /* 0x7ffffd430400780c */ /* 0x000fe20003fc6070 */
[----:B------:R-:W-:Y:S01]  /*16120*/  LDGSTS.E [R134+0x400e8], desc[UR22][R10.64], !P5 ;  /* 0x400e80000a867fae */ /* 0x000fe2000e9a1016 */
[----:B-1----:R-:W-:Y:S02]  /*16130*/  VIADD R4, R5, 0xfffffdc1 ;  /* 0xfffffdc105047836 */ /* 0x002fe40000000000 */
[----:B------:R-:W-:-:S02]  /*16140*/  IMAD.WIDE R8, R133, 0x4, R126 ;  /* 0x0000000485087825 */ /* 0x000fc400078e027e */
[----:B------:R-:W3:Y:S01]  /*16150*/  LDL.LU.64 R126, [R1+0x208] ;  /* 0x00020800017e7983 */ /* 0x000ee20000300a00 */
[----:B------:R-:W-:Y:S01]  /*16160*/  ISETP.GE.U32.AND P5, PT, R4, 0x7ffffd42, PT ;  /* 0x7ffffd420400780c */ /* 0x000fe20003fa6070 */
[----:B--2---:R-:W-:Y:S02]  /*16170*/  VIADD R4, R7, 0xfffffdc0 ;  /* 0xfffffdc007047836 */ /* 0x004fe40000000000 */
[----:B------:R-:W-:Y:S01]  /*16180*/  LDGSTS.E [R134+0x400ec], desc[UR22][R8.64], !P4 ;  /* 0x400ec00008867fae */ /* 0x000fe2000e1a1016 */
[----:B------:R-:W-:Y:S02]  /*16190*/  IMAD.WIDE R6, R133, 0x4, R128 ;  /* 0x0000000485067825 */ /* 0x000fe400078e0280 */
[----:B------:R-:W-:Y:S01]  /*161a0*/  ISETP.GE.U32.AND P4, PT, R4, 0x7ffffd41, PT ;  /* 0x7ffffd410400780c */ /* 0x000fe20003f86070 */
[----:B------:R-:W2:Y:S01]  /*161b0*/  LDL.LU.64 R128, [R1+0x200] ;  /* 0x0002000001807983 */ /* 0x000ea20000300a00 */
[----:B------:R-:W-:-:S03]  /*161c0*/  VIADD R4, R75, 0xfffffdbf ;  /* 0xfffffdbf4b047836 */ /* 0x000fc60000000000 */
[----:B------:R1:W-:Y:S02]  /*161d0*/  LDGSTS.E [R134+0x400f0], desc[UR22][R6.64], !P1 ;  /* 0x400f000006867fae */ /* 0x0003e4000c9a1016 */
[----:B------:R-:W-:Y:S01]  /*161e0*/  ISETP.GE.U32.AND P1, PT, R4, 0x7ffffd40, PT ;  /* 0x7ffffd400400780c */ /* 0x000fe20003f26070 */
[----:B------:R-:W-:Y:S01]  /*161f0*/  IMAD.WIDE R4, R133, 0x4, R130 ;  /* 0x0000000485047825 */ /* 0x000fe200078e0282 */
[----:B------:R1:W-:Y:S04]  /*16200*/  STL.64 [R1+0x628], R6 ;  /* 0x0006280601007387 */ /* 0x0003e80000100a00 */
[----:B------:R-:W2:Y:S04]  /*16210*/  LDL.LU.64 R130, [R1+0x1f8] ;  /* 0x0001f80001827983 */ /* 0x000ea80000300a00 */
[----:B------:R-:W-:Y:S01]  /*16220*/  LDGSTS.E [R134+0x400f4], desc[UR22][R4.64], !P6 ;  /* 0x400f400004867fae */ /* 0x000fe2000f1a1016 */
[----:B------:R-:W-:Y:S01]  /*16230*/  ISETP.GE.U32.AND P6, PT, R74, 0x7ffffd3f, PT ;  /* 0x7ffffd3f4a00780c */ /* 0x000fe20003fc6070 */
[----:B------:R-:W-:-:S02]  /*16240*/  VIADD R84, R84, 0xfffffdba ;  /* 0xfffffdba54547836 */ /* 0x000fc40000000000 */
[----:B------:R-:W-:Y:S02]  /*16250*/  VIADD R100, R100, 0xfffffdb5 ;  /* 0xfffffdb564647836 */ /* 0x000fe40000000000 */
[----:B------:R-:W-:Y:S02]  /*16260*/  VIADD R104, R104, 0xfffffdb3 ;  /* 0xfffffdb368687836 */ /* 0x000fe40000000000 */
[----:B------:R-:W-:Y:S02]  /*16270*/  VIADD R110, R110, 0xfffffdb1 ;  /* 0xfffffdb16e6e7836 */ /* 0x000fe40000000000 */
[----:B------:R-:W-:Y:S01]  /*16280*/  VIADD R114, R114, 0xfffffdb0 ;  /* 0xfffffdb072727836 */ /* 0x000fe20000000000 */
[----:B------:R-:W-:Y:S01]  /*16290*/  IADD3 R118, PT, PT, R118, -0x251, RZ ;  /* 0xfffffdaf76767810 */ /* 0x000fe20007ffe0ff */
[----:B-1----:R-:W1:Y:S01]  /*162a0*/  LDC R6, c[0x0][0x3a0] ;  /* 0x0000e800ff067b82 */ /* 0x002e620000000800 */
[----:B------:R-:W-:-:S07]  /*162b0*/  VIADD R132, R132, 0xfffffda8 ;  /* 0xfffffda884847836 */ /* 0x000fce0000000000 */
[----:B------:R-:W1:Y:S01]  /*162c0*/  LDC R7, c[0x0][0x3a0] ;  /* 0x0000e800ff077b82 */ /* 0x000e620000000800 */
[C---:B------:R-:W-:Y:S02]  /*162d0*/  IMAD.WIDE R74, R133.reuse, 0x4, R120 ;  /* 0x00000004854a7825 */ /* 0x040fe400078e0278 */
[----:B------:R-:W2:Y:S04]  /*162e0*/  LDL.LU.64 R120, [R1+0x1f0] ;  /* 0x0001f00001787983 */ /* 0x000ea80000300a00 */
[----:B------:R-:W-:Y:S01]  /*162f0*/  LDGSTS.E [R134+0x400f8], desc[UR22][R74.64], !P5 ;  /* 0x400f80004a867fae */ /* 0x000fe2000e9a1016 */
[----:B------:R-:W-:Y:S01]  /*16300*/  ISETP.GE.U32.AND P5, PT, R76, 0x7ffffd3e, PT ;  /* 0x7ffffd3e4c00780c */ /* 0x000fe20003fa6070 */
[C---:B----4-:R-:W-:Y:S02]  /*16310*/  IMAD.WIDE R76, R133.reuse, 0x4, R122 ;  /* 0x00000004854c7825 */ /* 0x050fe400078e027a */
[----:B------:R-:W4:Y:S04]  /*16320*/  LDL.LU.64 R122, [R1+0x1e8] ;  /* 0x0001e800017a7983 */ /* 0x000f280000300a00 */
[----:B------:R-:W-:Y:S01]  /*16330*/  LDGSTS.E [R134+0x400fc], desc[UR22][R76.64], !P4 ;  /* 0x400fc0004c867fae */ /* 0x000fe2000e1a1016 */
[----:B------:R-:W-:Y:S01]  /*16340*/  ISETP.GE.U32.AND P4, PT, R78, 0x7ffffd3d, PT ;  /* 0x7ffffd3d4e00780c */ /* 0x000fe20003f86070 */
[----:B------:R-:W-:-:S02]  /*16350*/  IMAD.WIDE R78, R133, 0x4, R124 ;  /* 0x00000004854e7825 */ /* 0x000fc400078e027c */
[----:B------:R-:W4:Y:S04]  /*16360*/  LDL.LU.64 R124, [R1+0x1e0] ;  /* 0x0001e000017c7983 */ /* 0x000f280000300a00 */
[----:B------:R-:W-:Y:S01]  /*16370*/  LDGSTS.E [R134+0x40100], desc[UR22][R78.64], !P1 ;  /* 0x401000004e867fae */ /* 0x000fe2000c9a1016 */
[----:B------:R-:W-:Y:S01]  /*16380*/  ISETP.GE.U32.AND P1, PT, R80, 0x7ffffd3c, PT ;  /* 0x7ffffd3c5000780c */ /* 0x000fe20003f26070 */
[C---:B---3--:R-:W-:Y:S02]  /*16390*/  IMAD.WIDE R80, R133.reuse, 0x4, R126 ;  /* 0x0000000485507825 */ /* 0x048fe400078e027e */
[----:B------:R-:W3:Y:S04]  /*163a0*/  LDL.LU.64 R126, [R1+0x1d8] ;  /* 0x0001d800017e7983 */ /* 0x000ee80000300a00 */
[----:B------:R-:W-:Y:S01]  /*163b0*/  LDGSTS.E [R134+0x40104], desc[UR22][R80.64], !P6 ;  /* 0x4010400050867fae */ /* 0x000fe2000f1a1016 */
[----:B------:R-:W-:Y:S01]  /*163c0*/  ISETP.GE.U32.AND P6, PT, R84, 0x7ffffd3b, PT ;  /* 0x7ffffd3b5400780c */ /* 0x000fe20003fc6070 */
[----:B--2---:R-:W-:-:S02]  /*163d0*/  IMAD.WIDE R84, R133, 0x4, R128 ;  /* 0x0000000485547825 */ /* 0x004fc400078e0280 */
[----:B------:R-:W2:Y:S04]  /*163e0*/  LDL.LU.64 R128, [R1+0x1d0] ;  /* 0x0001d00001807983 */ /* 0x000ea80000300a00 */
[----:B------:R-:W-:Y:S01]  /*163f0*/  LDGSTS.E [R134+0x40108], desc[UR22][R84.64], !P5 ;  /* 0x4010800054867fae */ /* 0x000fe2000e9a1016 */
[----:B------:R-:W-:Y:S01]  /*16400*/  ISETP.GE.U32.AND P5, PT, R88, 0x7ffffd3a, PT ;  /* 0x7ffffd3a5800780c */ /* 0x000fe20003fa6070 */
[C---:B------:R-:W-:Y:S02]  /*16410*/  IMAD.WIDE R88, R133.reuse, 0x4, R130 ;  /* 0x0000000485587825 */ /* 0x040fe400078e0282 */
[----:B------:R-:W2:Y:S04]  /*16420*/  LDL.LU.64 R130, [R1+0x1c8] ;  /* 0x0001c80001827983 */ /* 0x000ea80000300a00 */
[----:B------:R-:W-:Y:S01]  /*16430*/  LDGSTS.E [R134+0x4010c], desc[UR22][R88.64], !P4 ;  /* 0x4010c00058867fae */ /* 0x000fe2000e1a1016 */
[----:B------:R-:W-:Y:S01]  /*16440*/  ISETP.GE.U32.AND P4, PT, R92, 0x7ffffd39, PT ;  /* 0x7ffffd395c00780c */ /* 0x000fe20003f86070 */
[----:B------:R-:W-:-:S02]  /*16450*/  IMAD.WIDE R92, R133, 0x4, R120 ;  /* 0x00000004855c7825 */ /* 0x000fc400078e0278 */
        /* <DEDUP_REMOVED lines=19> */
[----:B------:R-:W-:Y:S02]  /*16590*/  IMAD.WIDE R104, R133, 0x4, R130 ;  /* 0x0000000485687825 */ /* 0x000fe400078e0282 */
[----:B------:R-:W2:Y:S04]  /*165a0*/  LDL.LU.64 R130, [R1+0x198] ;  /* 0x0001980001827983 */ /* 0x000ea80000300a00 */
[----:B------:R-:W2:Y:S04]  /*165b0*/  LDL.LU.64 R70, [R1+0x190] ;  /* 0x0001900001467983 */ /* 0x000ea80000300a00 */
[----:B------:R-:W-:Y:S01]  /*165c0*/  LDGSTS.E [R134+0x40124], desc[UR22][R104.64], !P6 ;  /* 0x4012400068867fae */ /* 0x000fe2000f1a1016 */
[----:B------:R-:W-:-:S03]  /*165d0*/  ISETP.GE.U32.AND P6, PT, R106, 0x7ffffd33, PT ;  /* 0x7ffffd336a00780c */ /* 0x000fc60003fc6070 */
[----:B------:R-:W2:Y:S04]  /*165e0*/  LDL.LU.64 R72, [R1+0x188] ;  /* 0x0001880001487983 */ /* 0x000ea80000300a00 */
[----:B------:R-:W2:Y:S04]  /*165f0*/  LDL.LU.64 R56, [R1+0x180] ;  /* 0x0001800001387983 */ /* 0x000ea80000300a00 */
[----:B------:R-:W2:Y:S04]  /*16600*/  LDL.LU.64 R54, [R1+0x178] ;  /* 0x0001780001367983 */ /* 0x000ea80000300a00 */
[----:B------:R-:W2:Y:S04]  /*16610*/  LDL.LU.64 R230, [R1+0xf0] ;  /* 0x0000f00001e67983 */ /* 0x000ea80000300a00 */
[----:B------:R-:W2:Y:S01]  /*16620*/  LDL.LU.64 R2, [R1+0xf8] ;  /* 0x0000f80001027983 */ /* 0x000ea20000300a00 */
[----:B------:R-:W-:-:S02]  /*16630*/  IMAD.WIDE R106, R133, 0x4, R120 ;  /* 0x00000004856a7825 */ /* 0x000fc400078e0278 */
[----:B------:R-:W1:Y:S03]  /*16640*/  LDC R120, c[0x0][0x3a0] ;  /* 0x0000e800ff787b82 */ /* 0x000e660000000800 */
[----:B------:R-:W-:Y:S01]  /*16650*/  LDGSTS.E [R134+0x40128], desc[UR22][R106.64], !P5 ;  /* 0x401280006a867fae */ /* 0x000fe2000e9a1016 */
[----:B------:R-:W-:Y:S01]  /*16660*/  ISETP.GE.U32.AND P5, PT, R110, 0x7ffffd32, PT ;  /* 0x7ffffd326e00780c */ /* 0x000fe20003fa6070 */
[----:B----4-:R-:W-:-:S03]  /*16670*/  IMAD.WIDE R110, R133, 0x4, R122 ;  /* 0x00000004856e7825 */ /* 0x010fc600078e027a */
[----:B------:R-:W4:Y:S02]  /*16680*/  LDC R122, c[0x0][0x3a0] ;  /* 0x0000e800ff7a7b82 */ /* 0x000f240000000800 */
[----:B------:R-:W-:Y:S01]  /*16690*/  LDGSTS.E [R134+0x4012c], desc[UR22][R110.64], !P4 ;  /* 0x4012c0006e867fae */ /* 0x000fe2000e1a1016 */
[----:B------:R-:W-:Y:S01]  /*166a0*/  ISETP.GE.U32.AND P4, PT, R114, 0x7ffffd31, PT ;  /* 0x7ffffd317200780c */ /* 0x000fe20003f86070 */
[----:B------:R-:W-:-:S04]  /*166b0*/  IMAD.WIDE R114, R133, 0x4, R124 ;  /* 0x0000000485727825 */ /* 0x000fc800078e027c */
[----:B------:R-:W2:Y:S01]  /*166c0*/  LDC R124, c[0x0][0x3a0] ;  /* 0x0000e800ff7c7b82 */ /* 0x000ea20000000800 */
[----:B------:R-:W-:Y:S01]  /*166d0*/  LDGSTS.E [R134+0x40130], desc[UR22][R114.64], !P1 ;  /* 0x4013000072867fae */ /* 0x000fe2000c9a1016 */
[----:B------:R-:W-:Y:S01]  /*166e0*/  ISETP.GE.U32.AND P1, PT, R118, 0x7ffffd30, PT ;  /* 0x7ffffd307600780c */ /* 0x000fe20003f26070 */
[----:B-1----:R-:W-:Y:S02]  /*166f0*/  VIADD R120, R120, 0xfffffdae ;  /* 0xfffffdae78787836 */ /* 0x002fe40000000000 */
[----:B---3--:R-:W-:-:S03]  /*16700*/  IMAD.WIDE R118, R133, 0x4, R126 ;  /* 0x0000000485767825 */ /* 0x008fc600078e027e */
[----:B------:R-:W1:Y:S02]  /*16710*/  LDC R126, c[0x0][0x3a0] ;  /* 0x0000e800ff7e7b82 */ /* 0x000e640000000800 */
[----:B------:R-:W-:Y:S01]  /*16720*/  LDGSTS.E [R134+0x40134], desc[UR22][R118.64], !P6 ;  /* 0x4013400076867fae */ /* 0x000fe2000f1a1016 */
[----:B------:R-:W-:Y:S01]  /*16730*/  ISETP.GE.U32.AND P6, PT, R120, 0x7ffffd2f, PT ;  /* 0x7ffffd2f7800780c */ /* 0x000fe20003fc6070 */
[----:B----4-:R-:W-:Y:S02]  /*16740*/  VIADD R122, R122, 0xfffffdad ;  /* 0xfffffdad7a7a7836 */ /* 0x010fe40000000000 */
[----:B--2---:R-:W-:Y:S02]  /*16750*/  IMAD.WIDE R120, R133, 0x4, R128 ;  /* 0x0000000485787825 */ /* 0x004fe400078e0280 */
[----:B------:R-:W2:Y:S03]  /*16760*/  LDC R128, c[0x0][0x3a0] ;  /* 0x0000e800ff807b82 */ /* 0x000ea60000000800 */
[----:B------:R-:W-:Y:S01]  /*16770*/  LDGSTS.E [R134+0x40138], desc[UR22][R120.64], !P5 ;  /* 0x4013800078867fae */ /* 0x000fe2000e9a1016 */
[----:B------:R-:W-:Y:S01]  /*16780*/  ISETP.GE.U32.AND P5, PT, R122, 0x7ffffd2e, PT ;  /* 0x7ffffd2e7a00780c */ /* 0x000fe20003fa6070 */
[----:B------:R-:W-:-:S02]  /*16790*/  VIADD R124, R124, 0xfffffdac ;  /* 0xfffffdac7c7c7836 */ /* 0x000fc40000000000 */
[C---:B------:R-:W-:Y:S02]  /*167a0*/  IMAD.WIDE R122, R133.reuse, 0x4, R130 ;  /* 0x00000004857a7825 */ /* 0x040fe400078e0282 */
[----:B------:R-:W3:Y:S03]  /*167b0*/  LDC R130, c[0x0][0x3a0] ;  /* 0x0000e800ff827b82 */ /* 0x000ee60000000800 */
[----:B------:R-:W-:Y:S01]  /*167c0*/  LDGSTS.E [R134+0x4013c], desc[UR22][R122.64], !P4 ;  /* 0x4013c0007a867fae */ /* 0x000fe2000e1a1016 */
[----:B------:R-:W-:Y:S01]  /*167d0*/  ISETP.GE.U32.AND P4, PT, R124, 0x7ffffd2d, PT ;  /* 0x7ffffd2d7c00780c */ /* 0x000fe20003f86070 */
[----:B------:R-:W-:Y:S02]  /*167e0*/  IMAD.WIDE R124, R133, 0x4, R70 ;  /* 0x00000004857c7825 */ /* 0x000fe400078e0246 */
[----:B------:R-:W4:Y:S02]  /*167f0*/  LDL.LU.64 R70, [R1+0x100] ;  /* 0x0001000001467983 */ /* 0x000f240000300a00 */
[----:B-1----:R-:W-:-:S02]  /*16800*/  VIADD R126, R126, 0xfffffdab ;  /* 0xfffffdab7e7e7836 */ /* 0x002fc40000000000 */
[----:B------:R-:W-:Y:S03]  /*16810*/  LDGSTS.E [R134+0x40140], desc[UR22][R124.64], !P1 ;  /* 0x401400007c867fae */ /* 0x000fe6000c9a1016 */
[----:B------:R-:W-:Y:S01]  /*16820*/  ISETP.GE.U32.AND P1, PT, R126, 0x7ffffd2c, PT ;  /* 0x7ffffd2c7e00780c */ /* 0x000fe20003f26070 */
[C---:B------:R-:W-:Y:S01]  /*16830*/  IMAD.WIDE R126, R133.reuse, 0x4, R72 ;  /* 0x00000004857e7825 */ /* 0x040fe200078e0248 */
[----:B--2---:R-:W-:Y:S01]  /*16840*/  IADD3 R128, PT, PT, R128, -0x256, RZ ;  /* 0xfffffdaa80807810 */ /* 0x004fe20007ffe0ff */
[----:B------:R-:W2:Y:S04]  /*16850*/  LDL.LU.64 R72, [R1+0x108] ;  /* 0x0001080001487983 */ /* 0x000ea80000300a00 */
[----:B------:R-:W-:Y:S01]  /*16860*/  LDGSTS.E [R134+0x40144], desc[UR22][R126.64], !P6 ;  /* 0x401440007e867fae */ /* 0x000fe2000f1a1016 */
[----:B------:R-:W-:Y:S01]  /*16870*/  ISETP.GE.U32.AND P6, PT, R128, 0x7ffffd2b, PT ;  /* 0x7ffffd2b8000780c */ /* 0x000fe20003fc6070 */
[----:B------:R-:W-:-:S02]  /*16880*/  IMAD.WIDE R128, R133, 0x4, R56 ;  /* 0x0000000485807825 */ /* 0x000fc400078e0238 */
[----:B------:R-:W2:Y:S02]  /*16890*/  LDL.LU.64 R56, [R1+0x110] ;  /* 0x0001100001387983 */ /* 0x000ea40000300a00 */
[----:B---3--:R-:W-:Y:S02]  /*168a0*/  VIADD R130, R130, 0xfffffda9 ;  /* 0xfffffda982827836 */ /* 0x008fe40000000000 */
[----:B------:R-:W-:Y:S01]  /*168b0*/  LDGSTS.E [R134+0x40148], desc[UR22][R128.64], !P5 ;  /* 0x4014800080867fae */ /* 0x000fe2000e9a1016 */
[C---:B------:R-:W-:Y:S02]  /*168c0*/  IMAD.WIDE R224, R133.reuse, 0x4, R230 ;  /* 0x0000000485e07825 */ /* 0x040fe400078e02e6 */
[----:B------:R-:W-:Y:S02]  /*168d0*/  ISETP.GE.U32.AND P5, PT, R130, 0x7ffffd2a, PT ;  /* 0x7ffffd2a8200780c */ /* 0x000fe40003fa6070 */
[C---:B------:R-:W-:Y:S02]  /*168e0*/  IMAD.WIDE R130, R133.reuse, 0x4, R54 ;  /* 0x0000000485827825 */ /* 0x040fe400078e0236 */
[----:B------:R-:W3:Y:S02]  /*168f0*/  LDL.LU.64 R54, [R1+0x170] ;  /* 0x0001700001367983 */ /* 0x000ee40000300a00 */
[----:B------:R-:W-:-:S02]  /*16900*/  IMAD.WIDE R2, R133, 0x4, R2 ;  /* 0x0000000485027825 */ /* 0x000fc400078e0202 */
[----:B------:R-:W-:Y:S04]  /*16910*/  STL.64 [R1+0xf0], R224 ;  /* 0x0000f0e001007387 */ /* 0x000fe80000100a00 */
[----:B------:R-:W3:Y:S04]  /*16920*/  LDL.LU.64 R230, [R1+0x168] ;  /* 0x0001680001e67983 */ /* 0x000ee80000300a00 */
[----:B------:R-:W-:Y:S04]  /*16930*/  LDGSTS.E [R134+0x4014c], desc[UR22][R130.64], !P4 ;  /* 0x4014c00082867fae */ /* 0x000fe8000e1a1016 */
[----:B------:R1:W-:Y:S04]  /*16940*/  LDGSTS.E [R134+0x40150], desc[UR22][R224.64], !P1 ;  /* 0x40150000e0867fae */ /* 0x0003e8000c9a1016 */
[----:B------:R1:W-:Y:S04]  /*16950*/  STL.64 [R1+0xf8], R2 ;  /* 0x0000f80201007387 */ /* 0x0003e80000100a00 */
[----:B------:R1:W-:Y:S04]  /*16960*/  LDGSTS.E [R134+0x40154], desc[UR22][R2.64], !P6 ;  /* 0x4015400002867fae */ /* 0x0003e8000f1a1016 */
[----:B-1----:R-:W3:Y:S01]  /*16970*/  LDL.LU.64 R2, [R1+0x160] ;  /* 0x0001600001027983 */ /* 0x002ee20000300a00 */
[----:B----4-:R-:W-:-:S05]  /*16980*/  IMAD.WIDE R70, R133, 0x4, R70 ;  /* 0x0000000485467825 */ /* 0x010fca00078e0246 */
[----:B------:R1:W-:Y:S04]  /*16990*/  STL.64 [R1+0x100], R70 ;  /* 0x0001004601007387 */ /* 0x0003e80000100a00 */
[----:B------:R4:W-:Y:S04]  /*169a0*/  LDGSTS.E [R134+0x40158], desc[UR22][R70.64], !P5 ;  /* 0x4015800046867fae */ /* 0x0009e8000e9a1016 */
[----:B-1----:R-:W4:Y:S01]  /*169b0*/  LDL.LU.64 R70, [R1+0x158] ;  /* 0x0001580001467983 */ /* 0x002f220000300a00 */
[----:B------:R-:W-:Y:S01]  /*169c0*/  ISETP.GE.U32.AND P4, PT, R132, 0x7ffffd29, PT ;  /* 0x7ffffd298400780c */ /* 0x000fe20003f86070 */
[----:B------:R-:W-:-:S02]  /*169d0*/  VIADD R132, R6, 0xfffffda7 ;  /* 0xfffffda706847836 */ /* 0x000fc40000000000 */
[----:B------:R-:W1:Y:S01]  /*169e0*/  LDC R6, c[0x0][0x3a0] ;  /* 0x0000e800ff067b82 */ /* 0x000e620000000800 */
[----:B--2---:R-:W-:Y:S02]  /*169f0*/  IMAD.WIDE R72, R133, 0x4, R72 ;  /* 0x0000000485487825 */ /* 0x004fe400078e0248 */
[----:B------:R-:W-:Y:S02]  /*16a00*/  ISETP.GE.U32.AND P1, PT, R132, 0x7ffffd28, PT ;  /* 0x7ffffd288400780c */ /* 0x000fe40003f26070 */
[----:B------:R-:W-:-:S03]  /*16a10*/  VIADD R132, R143, 0xfffffda6 ;  /* 0xfffffda68f847836 */ /* 0x000fc60000000000 */
[----:B------:R-:W2:Y:S01]  /*16a20*/  LDC R143, c[0x0][0x3a0] ;  /* 0x0000e800ff8f7b82 */ /* 0x000ea20000000800 */
[----:B------:R3:W-:Y:S01]  /*16a30*/  STL.64 [R1+0x108], R72 ;  /* 0x0001084801007387 */ /* 0x0007e20000100a00 */
[----:B------:R-:W-:Y:S01]  /*16a40*/  ISETP.GE.U32.AND P6, PT, R132, 0x7ffffd27, PT ;  /* 0x7ffffd278400780c */ /* 0x000fe20003fc6070 */
[----:B------:R-:W-:Y:S01]  /*16a50*/  IMAD.WIDE R56, R133, 0x4, R56 ;  /* 0x0000000485387825 */ /* 0x000fe200078e0238 */
[----:B------:R-:W-:Y:S01]  /*16a60*/  IADD3 R132, PT, PT, R7, -0x25b, RZ ;  /* 0xfffffda507847810 */ /* 0x000fe20007ffe0ff */
[----:B------:R1:W-:Y:S03]  /*16a70*/  LDGSTS.E [R134+0x4015c], desc[UR22][R72.64], !P4 ;  /* 0x4015c00048867fae */ /* 0x0003e6000e1a1016 */
[----:B------:R-:W-:Y:S01]  /*16a80*/  ISETP.GE.U32.AND P5, PT, R132, 0x7ffffd26, PT ;  /* 0x7ffffd268400780c */ /* 0x000fe20003fa6070 */
[----:B------:R1:W-:Y:S01]  /*16a90*/  LDGSTS.E [R134+0x40160], desc[UR22][R56.64], !P1 ;  /* 0x4016000038867fae */ /* 0x0003e2000c9a1016 */
[C---:B---3--:R-:W-:Y:S01]  /*16aa0*/  IMAD.WIDE R54, R133.reuse, 0x4, R54 ;  /* 0x0000000485367825 */ /* 0x048fe200078e0236 */
[----:B------:R-:W3:Y:S03]  /*16ab0*/  LDC R7, c[0x0][0x3a0] ;  /* 0x0000e800ff077b82 */ /* 0x000ee60000000800 */
[----:B------:R-:W-:Y:S01]  /*16ac0*/  IMAD.WIDE R224, R133, 0x4, R230 ;  /* 0x0000000485e07825 */ /* 0x000fe200078e02e6 */
[----:B------:R1:W-:Y:S04]  /*16ad0*/  LDGSTS.E [R134+0x40164], desc[UR22][R54.64], !P6 ;  /* 0x4016400036867fae */ /* 0x0003e8000f1a1016 */
[----:B------:R-:W3:Y:S01]  /*16ae0*/  LDL.LU.64 R72, [R1+0x150] ;  /* 0x0001500001487983 */ /* 0x000ee20000300a00 */
[----:B-1----:R-:W-:-:S02]  /*16af0*/  VIADD R132, R6, 0xfffffda4 ;  /* 0xfffffda406847836 */ /* 0x002fc40000000000 */
[----:B------:R-:W1:Y:S01]  /*16b00*/  LDC R6, c[0x0][0x3a0] ;  /* 0x0000e800ff067b82 */ /* 0x000e620000000800 */
[----:B------:R2:W-:Y:S02]  /*16b10*/  STL.64 [R1+0x110], R56 ;  /* 0x0001103801007387 */ /* 0x0005e40000100a00 */
[----:B------:R-:W-:Y:S02]  /*16b20*/  ISETP.GE.U32.AND P4, PT, R132, 0x7ffffd25, PT ;  /* 0x7ffffd258400780c */ /* 0x000fe40003f86070 */
[----:B------:R1:W-:Y:S04]  /*16b30*/  LDGSTS.E [R134+0x40168], desc[UR22][R224.64], !P5 ;  /* 0x40168000e0867fae */ /* 0x0003e8000e9a1016 */
[----:B--2---:R-:W2:Y:S04]  /*16b40*/  LDL.LU.64 R56, [R1+0x148] ;  /* 0x0001480001387983 */ /* 0x004ea80000300a00 */
[----:B------:R1:W-:Y:S01]  /*16b50*/  STL.64 [R1+0x268], R54 ;  /* 0x0002683601007387 */ /* 0x0003e20000100a00 */
[----:B------:R-:W-:-:S02]  /*16b60*/  VIADD R132, R143, 0xfffffda3 ;  /* 0xfffffda38f847836 */ /* 0x000fc40000000000 */
[----:B------:R-:W-:Y:S01]  /*16b70*/  IMAD.WIDE R2, R133, 0x4, R2 ;  /* 0x0000000485027825 */ /* 0x000fe200078e0202 */
[----:B------:R-:W3:Y:S01]  /*16b80*/  LDC R143, c[0x0][0x3a0] ;  /* 0x0000e800ff8f7b82 */ /* 0x000ee20000000800 */
[----:B-1----:R-:W2:Y:S04]  /*16b90*/  LDL.LU.64 R54, [R1+0x140] ;  /* 0x0001400001367983 */ /* 0x002ea80000300a00 */
[----:B------:R-:W-:Y:S04]  /*16ba0*/  STL.64 [R1+0x260], R224 ;  /* 0x000260e001007387 */ /* 0x000fe80000100a00 */
[----:B------:R-:W2:Y:S01]  /*16bb0*/  LDL.LU.64 R230, [R1+0x138] ;  /* 0x0001380001e67983 */ /* 0x000ea20000300a00 */
[----:B------:R-:W-:-:S03]  /*16bc0*/  ISETP.GE.U32.AND P1, PT, R132, 0x7ffffd24, PT ;  /* 0x7ffffd248400780c */ /* 0x000fc60003f26070 */
[----:B------:R1:W-:Y:S04]  /*16bd0*/  STL.64 [R1+0x258], R2 ;  /* 0x0002580201007387 */ /* 0x0003e80000100a00 */
[----:B------:R1:W-:Y:S04]  /*16be0*/  LDGSTS.E [R134+0x4016c], desc[UR22][R2.64], !P4 ;  /* 0x4016c00002867fae */ /* 0x0003e8000e1a1016 */
[----:B-1----:R-:W2:Y:S01]  /*16bf0*/  LDL.LU.64 R2, [R1+0x130] ;  /* 0x0001300001027983 */ /* 0x002ea20000300a00 */
[----:B----4-:R-:W-:-:S05]  /*16c00*/  IMAD.WIDE R70, R133, 0x4, R70 ;  /* 0x0000000485467825 */ /* 0x010fca00078e0246 */
[----:B------:R1:W-:Y:S04]  /*16c10*/  STL.64 [R1+0x250], R70 ;  /* 0x0002504601007387 */ /* 0x0003e80000100a00 */
[----:B------:R4:W-:Y:S04]  /*16c20*/  LDGSTS.E [R134+0x40170], desc[UR22][R70.64], !P1 ;  /* 0x4017000046867fae */ /* 0x0009e8000c9a1016 */
[----:B-1----:R-:W4:Y:S01]  /*16c30*/  LDL.LU.64 R70, [R1+0x128] ;  /* 0x0001280001467983 */ /* 0x002f220000300a00 */
[----:B---3--:R-:W-:Y:S02]  /*16c40*/  VIADD R132, R7, 0xfffffda2 ;  /* 0xfffffda207847836 */ /* 0x008fe40000000000 */
[----:B------:R-:W1:Y:S03]  /*16c50*/  LDC R7, c[0x0][0x3a0] ;  /* 0x0000e800ff077b82 */ /* 0x000e660000000800 */
[----:B------:R-:W-:Y:S01]  /*16c60*/  ISETP.GE.U32.AND P6, PT, R132, 0x7ffffd23, PT ;  /* 0x7ffffd238400780c */ /* 0x000fe20003fc6070 */
[----:B------:R-:W-:-:S04]  /*16c70*/  VIADD R132, R6, 0xfffffda1 ;  /* 0xfffffda106847836 */ /* 0x000fc80000000000 */
[----:B------:R-:W3:Y:S01]  /*16c80*/  LDC R6, c[0x0][0x3a0] ;  /* 0x0000e800ff067b82 */ /* 0x000ee20000000800 */
[----:B------:R-:W-:Y:S01]  /*16c90*/  ISETP.GE.U32.AND P5, PT, R132, 0x7ffffd22, PT ;  /* 0x7ffffd228400780c */ /* 0x000fe20003fa6070 */
[----:B------:R-:W-:Y:S01]  /*16ca0*/  IMAD.WIDE R72, R133, 0x4, R72 ;  /* 0x0000000485487825 */ /* 0x000fe200078e0248 */
[----:B------:R-:W-:-:S05]  /*16cb0*/  IADD3 R132, PT, PT, R143, -0x260, RZ ;  /* 0xfffffda08f847810 */ /* 0x000fca0007ffe0ff */
[----:B------:R-:W2:Y:S01]  /*16cc0*/  LDC R143, c[0x0][0x3a0] ;  /* 0x0000e800ff8f7b82 */ /* 0x000ea20000000800 */
[----:B------:R-:W-:Y:S01]  /*16cd0*/  ISETP.GE.U32.AND P4, PT, R132, 0x7ffffd21, PT ;  /* 0x7ffffd218400780c */ /* 0x000fe20003f86070 */
[----:B------:R1:W-:Y:S04]  /*16ce0*/  STL.64 [R1+0x240], R72 ;  /* 0x0002404801007387 */ /* 0x0003e80000100a00 */
[----:B------:R1:W-:Y:S01]  /*16cf0*/  LDGSTS.E [R134+0x40174], desc[UR22][R72.64], !P6 ;  /* 0x4017400048867fae */ /* 0x0003e2000f1a1016 */
[----:B--2---:R-:W-:-:S04]  /*16d00*/  IMAD.WIDE R56, R133, 0x4, R56 ;  /* 0x0000000485387825 */ /* 0x004fc800078e0238 */
[----:B-1----:R-:W-:Y:S01]  /*16d10*/  VIADD R132, R7, 0xfffffd9f ;  /* 0xfffffd9f07847836 */ /* 0x002fe20000000000 */
[----:B------:R1:W-:Y:S01]  /*16d20*/  LDGSTS.E [R134+0x40178], desc[UR22][R56.64], !P5 ;  /* 0x4017800038867fae */ /* 0x0003e2000e9a1016 */
[----:B------:R-:W2:Y:S03]  /*16d30*/  LDC R7, c[0x0][0x3a0] ;  /* 0x0000e800ff077b82 */ /* 0x000ea60000000800 */
[----:B------:R-:W2:Y:S01]  /*16d40*/  LDL.LU.64 R72, [R1+0x120] ;  /* 0x0001200001487983 */ /* 0x000ea20000300a00 */
[----:B------:R-:W-:Y:S01]  /*16d50*/  ISETP.GE.U32.AND P1, PT, R132, 0x7ffffd20, PT ;  /* 0x7ffffd208400780c */ /* 0x000fe20003f26070 */
[----:B---3--:R-:W-:Y:S02]  /*16d60*/  VIADD R132, R6, 0xfffffd9e ;  /* 0xfffffd9e06847836 */ /* 0x008fe40000000000 */
[----:B------:R3:W-:Y:S01]  /*16d70*/  STL.64 [R1+0x238], R56 ;  /* 0x0002383801007387 */ /* 0x0007e20000100a00 */
[----:B------:R-:W-:Y:S01]  /*16d80*/  IMAD.WIDE R54, R133, 0x4, R54 ;  /* 0x0000000485367825 */ /* 0x000fe200078e0236 */
[----:B------:R-:W1:Y:S01]  /*16d90*/  LDC R6, c[0x0][0x3a0] ;  /* 0x0000e800ff067b82 */ /* 0x000e620000000800 */
[----:B------:R-:W-:-:S03]  /*16da0*/  ISETP.GE.U32.AND P6, PT, R132, 0x7ffffd1f, PT ;  /* 0x7ffffd1f8400780c */ /* 0x000fc60003fc6070 */
[----:B------:R1:W-:Y:S04]  /*16db0*/  LDGSTS.E [R134+0x4017c], desc[UR22][R54.64], !P4 ;  /* 0x4017c00036867fae */ /* 0x0003e8000e1a1016 */
[----:B---3--:R-:W3:Y:S01]  /*16dc0*/  LDL.LU.64 R56, [R1+0x118] ;  /* 0x0001180001387983 */ /* 0x008ee20000300a00 */
[----:B------:R-:W-:-:S03]  /*16dd0*/  IMAD.WIDE R224, R133, 0x4, R230 ;  /* 0x0000000485e07825 */ /* 0x000fc600078e02e6 */
[----:B------:R1:W-:Y:S01]  /*16de0*/  STL.64 [R1+0x148], R54 ;  /* 0x0001483601007387 */ /* 0x0003e20000100a00 */
[----:B------:R-:W-:Y:S02]  /*16df0*/  VIADD R132, R143, 0xfffffd9d ;  /* 0xfffffd9d8f847836 */ /* 0x000fe40000000000 */
[----:B------:R-:W2:Y:S01]  /*16e00*/  LDC R143, c[0x0][0x3a0] ;  /* 0x0000e800ff8f7b82 */ /* 0x000ea20000000800 */
[----:B------:R1:W-:Y:S04]  /*16e10*/  LDGSTS.E [R134+0x40180], desc[UR22][R224.64], !P1 ;  /* 0x40180000e0867fae */ /* 0x0003e8000c9a1016 */
[----:B-1----:R-:W3:Y:S01]  /*16e20*/  LDL.LU.64 R54, [R1+0xe8] ;  /* 0x0000e80001367983 */ /* 0x002ee20000300a00 */
[----:B------:R-:W-:-:S03]  /*16e30*/  IMAD.WIDE R2, R133, 0x4, R2 ;  /* 0x0000000485027825 */ /* 0x000fc600078e0202 */
[----:B------:R-:W-:Y:S04]  /*16e40*/  STL.64 [R1+0x150], R224 ;  /* 0x000150e001007387 */ /* 0x000fe80000100a00 */
[----:B------:R-:W3:Y:S01]  /*16e50*/  LDL.LU.64 R230, [R1+0xe0] ;  /* 0x0000e00001e67983 */ /* 0x000ee20000300a00 */
[----:B------:R-:W-:-:S03]  /*16e60*/  ISETP.GE.U32.AND P5, PT, R132, 0x7ffffd1e, PT ;  /* 0x7ffffd1e8400780c */ /* 0x000fc60003fa6070 */
[----:B------:R1:W-:Y:S04]  /*16e70*/  STL.64 [R1+0x158], R2 ;  /* 0x0001580201007387 */ /* 0x0003e80000100a00 */
[----:B------:R1:W-:Y:S04]  /*16e80*/  LDGSTS.E [R134+0x40184], desc[UR22][R2.64], !P6 ;  /* 0x4018400002867fae */ /* 0x0003e8000f1a1016 */
[----:B-1----:R-:W3:Y:S01]  /*16e90*/  LDL.LU.64 R2, [R1+0xd8] ;  /* 0x0000d80001027983 */ /* 0x002ee20000300a00 */
[----:B----4-:R-:W-:-:S05]  /*16ea0*/  IMAD.WIDE R70, R133, 0x4, R70 ;  /* 0x0000000485467825 */ /* 0x010fca00078e0246 */
        /* <DEDUP_REMOVED lines=9> */
[----:B------:R-:W-:Y:S02]  /*16f40*/  VIADD R132, R143, 0xfffffd9a ;  /* 0xfffffd9a8f847836 */ /* 0x000fe40000000000 */
[----:B------:R-:W-:-:S04]  /*16f50*/  IMAD.WIDE R72, R133, 0x4, R72 ;  /* 0x0000000485487825 */ /* 0x000fc800078e0248 */
[----:B------:R-:W3:Y:S01]  /*16f60*/  LDC R143, c[0x0][0x3a0] ;  /* 0x0000e800ff8f7b82 */ /* 0x000ee20000000800 */
[----:B------:R-:W-:Y:S01]  /*16f70*/  ISETP.GE.U32.AND P6, PT, R132, 0x7ffffd1b, PT ;  /* 0x7ffffd1b8400780c */ /* 0x000fe20003fc6070 */
[----:B------:R3:W-:Y:S04]  /*16f80*/  STL.64 [R1+0x168], R72 ;  /* 0x0001684801007387 */ /* 0x0007e80000100a00 */
[----:B------:R2:W-:Y:S01]  /*16f90*/  LDGSTS.E [R134+0x4018c], desc[UR22][R72.64], !P4 ;  /* 0x4018c00048867fae */ /* 0x0005e2000e1a1016 */
[----:B-1----:R-:W-:Y:S02]  /*16fa0*/  VIADD R132, R7, 0xfffffd99 ;  /* 0xfffffd9907847836 */ /* 0x002fe40000000000 */
[----:B------:R-:W1:Y:S01]  /*16fb0*/  LDC R7, c[0x0][0x3a0] ;  /* 0x0000e800ff077b82 */ /* 0x000e620000000800 */
[----:B---3--:R-:W-:-:S02]  /*16fc0*/  IMAD.WIDE R56, R133, 0x4, R56 ;  /* 0x0000000485387825 */ /* 0x008fc400078e0238 */
[----:B------:R-:W-:Y:S01]  /*16fd0*/  ISETP.GE.U32.AND P5, PT, R132, 0x7ffffd1a, PT ;  /* 0x7ffffd1a8400780c */ /* 0x000fe20003fa6070 */
[----:B------:R-:W3:Y:S01]  /*16fe0*/  LDL.LU.64 R72, [R1+0xc8] ;  /* 0x0000c80001487983 */ /* 0x000ee20000300a00 */
[----:B--2---:R-:W-:-:S03]  /*16ff0*/  VIADD R132, R6, 0xfffffd98 ;  /* 0xfffffd9806847836 */ /* 0x004fc60000000000 */
[----:B------:R-:W2:Y:S01]  /*17000*/  LDC R6, c[0x0][0x3a0] ;  /* 0x0000e800ff067b82 */ /* 0x000ea20000000800 */
[----:B------:R1:W-:Y:S04]  /*17010*/  STL.64 [R1+0x170], R56 ;  /* 0x0001703801007387 */ /* 0x0003e80000100a00 */
[----:B------:R1:W-:Y:S01]  /*17020*/  LDGSTS.E [R134+0x40190], desc[UR22][R56.64], !P1 ;  /* 0x4019000038867fae */ /* 0x0003e2000c9a1016 */
[----:B------:R-:W-:Y:S01]  /*17030*/  IMAD.WIDE R54, R133, 0x4, R54 ;  /* 0x0000000485367825 */ /* 0x000fe200078e0236 */
[----:B------:R-:W-:-:S04]  /*17040*/  ISETP.GE.U32.AND P4, PT, R132, 0x7ffffd19, PT ;  /* 0x7ffffd198400780c */ /* 0x000fc80003f86070 */
[----:B------:R1:W-:Y:S04]  /*17050*/  LDGSTS.E [R134+0x40194], desc[UR22][R54.64], !P6 ;  /* 0x4019400036867fae */ /* 0x0003e8000f1a1016 */
[----:B-1----:R-:W3:Y:S01]  /*17060*/  LDL.LU.64 R56, [R1+0xc0] ;  /* 0x0000c00001387983 */ /* 0x002ee20000300a00 */
        /* <DEDUP_REMOVED lines=17> */
[----:B------:R-:W-:Y:S02]  /*17180*/  IADD3 R132, PT, PT, R7, -0x26a, RZ ;  /* 0xfffffd9607847810 */ /* 0x000fe40007ffe0ff */
[----:B------:R-:W1:Y:S02]  /*17190*/  LDC R7, c[0x0][0x3a0] ;  /* 0x0000e800ff077b82 */ /* 0x000e640000000800 */
[----:B------:R-:W-:Y:S01]  /*171a0*/  ISETP.GE.U32.AND P6, PT, R132, 0x7ffffd17, PT ;  /* 0x7ffffd178400780c */ /* 0x000fe20003fc6070 */
[----:B--2---:R-:W-:-:S05]  /*171b0*/  VIADD R132, R6, 0xfffffd95 ;  /* 0xfffffd9506847836 */ /* 0x004fca0000000000 */
[----:B------:R-:W2:Y:S01]  /*171c0*/  LDC R6, c[0x0][0x3a0] ;  /* 0x0000e800ff067b82 */ /* 0x000ea20000000800 */
[----:B------:R-:W-:Y:S01]  /*171d0*/  ISETP.GE.U32.AND P5, PT, R132, 0x7ffffd16, PT ;  /* 0x7ffffd168400780c */ /* 0x000fe20003fa6070 */
[----:B------:R-:W-:Y:S02]  /*171e0*/  VIADD R132, R143, 0xfffffd94 ;  /* 0xfffffd948f847836 */ /* 0x000fe40000000000 */
[----:B---3--:R-:W-:-:S04]  /*171f0*/  IMAD.WIDE R72, R133, 0x4, R72 ;  /* 0x0000000485487825 */ /* 0x008fc800078e0248 */
[----:B------:R-:W3:Y:S01]  /*17200*/  LDC R143, c[0x0][0x3a0] ;  /* 0x0000e800ff8f7b82 */ /* 0x000ee20000000800 */
[----:B------:R-:W-:Y:S01]  /*17210*/  ISETP.GE.U32.AND P4, PT, R132, 0x7ffffd15, PT ;  /* 0x7ffffd158400780c */ /* 0x000fe20003f86070 */
[----:B------:R2:W-:Y:S04]  /*17220*/  STL.64 [R1+0x198], R72 ;  /* 0x0001984801007387 */ /* 0x0005e80000100a00 */
[----:B------:R2:W-:Y:S01]  /*17230*/  LDGSTS.E [R134+0x401a4], desc[UR22][R72.64], !P6 ;  /* 0x401a400048867fae */ /* 0x0005e2000f1a1016 */
[----:B-1----:R-:W-:Y:S02]  /*17240*/  VIADD R132, R7, 0xfffffd93 ;  /* 0xfffffd9307847836 */ /* 0x002fe40000000000 */
[----:B------:R-:W1:Y:S03]  /*17250*/  LDC R7, c[0x0][0x3a0] ;  /* 0x0000e800ff077b82 */ /* 0x000e660000000800 */
[----:B------:R-:W-:Y:S01]  /*17260*/  ISETP.GE.U32.AND P1, PT, R132, 0x7ffffd14, PT ;  /* 0x7ffffd148400780c */ /* 0x000fe20003f26070 */
[C---:B------:R-:W-:Y:S01]  /*17270*/  IMAD.WIDE R56, R133.reuse, 0x4, R56 ;  /* 0x0000000485387825 */ /* 0x040fe200078e0238 */
[----:B--2---:R-:W2:Y:S03]  /*17280*/  LDL.LU.64 R72, [R1+0x98] ;  /* 0x0000980001487983 */ /* 0x004ea60000300a00 */
[----:B------:R-:W-:Y:S01]  /*17290*/  VIADD R132, R6, 0xfffffd92 ;  /* 0xfffffd9206847836 */ /* 0x000fe20000000000 */
[----:B------:R3:W-:Y:S01]  /*172a0*/  STL.64 [R1+0x1a0], R56 ;  /* 0x0001a03801007387 */ /* 0x0007e20000100a00 */
[----:B------:R-:W1:Y:S03]  /*172b0*/  LDC R6, c[0x0][0x3a0] ;  /* 0x0000e800ff067b82 */ /* 0x000e660000000800 */
[----:B------:R1:W-:Y:S01]  /*172c0*/  LDGSTS.E [R134+0x401a8], desc[UR22][R56.64], !P5 ;  /* 0x401a800038867fae */ /* 0x0003e2000e9a1016 */
[----:B------:R-:W-:Y:S01]  /*172d0*/  ISETP.GE.U32.AND P6, PT, R132, 0x7ffffd13, PT ;  /* 0x7ffffd138400780c */ /* 0x000fe20003fc6070 */
[----:B------:R-:W-:-:S02]  /*172e0*/  IMAD.WIDE R54, R133, 0x4, R54 ;  /* 0x0000000485367825 */ /* 0x000fc400078e0236 */
[----:B---3--:R-:W3:Y:S02]  /*172f0*/  LDL.LU.64 R56, [R1+0x90] ;  /* 0x0000900001387983 */ /* 0x008ee40000300a00 */
[----:B------:R-:W-:Y:S02]  /*17300*/  IMAD.WIDE R224, R133, 0x4, R230 ;  /* 0x0000000485e07825 */ /* 0x000fe400078e02e6 */
[----:B------:R1:W-:Y:S04]  /*17310*/  STL.64 [R1+0x1a8], R54 ;  /* 0x0001a83601007387 */ /* 0x0003e80000100a00 */
[----:B------:R1:W-:Y:S01]  /*17320*/  LDGSTS.E [R134+0x401ac], desc[UR22][R54.64], !P4 ;  /* 0x401ac00036867fae */ /* 0x0003e2000e1a1016 */
[----:B------:R-:W-:Y:S02]  /*17330*/  IADD3 R132, PT, PT, R143, -0x26f, RZ ;  /* 0xfffffd918f847810 */ /* 0x000fe40007ffe0ff */
[----:B------:R-:W4:Y:S01]  /*17340*/  LDC R143, c[0x0][0x3a0] ;  /* 0x0000e800ff8f7b82 */ /* 0x000f220000000800 */
[----:B------:R1:W-:Y:S04]  /*17350*/  LDGSTS.E [R134+0x401b0], desc[UR22][R224.64], !P1 ;  /* 0x401b0000e0867fae */ /* 0x0003e8000c9a1016 */
[----:B-1----:R-:W3:Y:S01]  /*17360*/  LDL.LU.64 R54, [R1+0x88] ;  /* 0x0000880001367983 */ /* 0x002ee20000300a00 */
[----:B------:R-:W-:-:S03]  /*17370*/  IMAD.WIDE R2, R133, 0x4, R2 ;  /* 0x0000000485027825 */ /* 0x000fc600078e0202 */
[----:B------:R-:W-:Y:S04]  /*17380*/  STL.64 [R1+0x1b0], R224 ;  /* 0x0001b0e001007387 */ /* 0x000fe80000100a00 */
[----:B------:R-:W3:Y:S01]  /*17390*/  LDL.LU.64 R230, [R1+0x80] ;  /* 0x0000800001e67983 */ /* 0x000ee20000300a00 */
[----:B------:R-:W-:-:S03]  /*173a0*/  ISETP.GE.U32.AND P5, PT, R132, 0x7ffffd12, PT ;  /* 0x7ffffd128400780c */ /* 0x000fc60003fa6070 */
[----:B------:R1:W-:Y:S04]  /*173b0*/  STL.64 [R1+0x1b8], R2 ;  /* 0x0001b80201007387 */ /* 0x0003e80000100a00 */
[----:B------:R-:W-:Y:S04]  /*173c0*/  LDGSTS.E [R134+0x401b4], desc[UR22][R2.64], !P6 ;  /* 0x401b400002867fae */ /* 0x000fe8000f1a1016 */
[----:B-1----:R-:W3:Y:S01]  /*173d0*/  LDL.LU.64 R2, [R1+0x78] ;  /* 0x0000780001027983 */ /* 0x002ee20000300a00 */
[----:B----4-:R-:W-:-:S05]  /*173e0*/  IMAD.WIDE R70, R133, 0x4, R70 ;  /* 0x0000000485467825 */ /* 0x010fca00078e0246 */
[----:B------:R1:W-:Y:S04]  /*173f0*/  STL.64 [R1+0x1c0], R70 ;  /* 0x0001c04601007387 */ /* 0x0003e80000100a00 */
[----:B------:R-:W-:Y:S04]  /*17400*/  LDGSTS.E [R134+0x401b8], desc[UR22][R70.64], !P5 ;  /* 0x401b800046867fae */ /* 0x000fe8000e9a1016 */
[----:B-1----:R-:W4:Y:S01]  /*17410*/  LDL.LU.64 R70, [R1+0x70] ;  /* 0x0000700001467983 */ /* 0x002f220000300a00 */
[----:B------:R-:W-:Y:S02]  /*17420*/  VIADD R132, R7, 0xfffffd90 ;  /* 0xfffffd9007847836 */ /* 0x000fe40000000000 */
[----:B------:R-:W1:Y:S03]  /*17430*/  LDC R7, c[0x0][0x3a0] ;  /* 0x0000e800ff077b82 */ /* 0x000e660000000800 */
[----:B------:R-:W-:Y:S01]  /*17440*/  ISETP.GE.U32.AND P4, PT, R132, 0x7ffffd11, PT ;  /* 0x7ffffd118400780c */ /* 0x000fe20003f86070 */
[----:B------:R-:W-:-:S04]  /*17450*/  VIADD R132, R6, 0xfffffd8f ;  /* 0xfffffd8f06847836 */ /* 0x000fc80000000000 */
[----:B------:R-:W3:Y:S01]  /*17460*/  LDC R6, c[0x0][0x3a0] ;  /* 0x0000e800ff067b82 */ /* 0x000ee20000000800 */
[----:B------:R-:W-:Y:S01]  /*17470*/  ISETP.GE.U32.AND P1, PT, R132, 0x7ffffd10, PT ;  /* 0x7ffffd108400780c */ /* 0x000fe20003f26070 */
[----:B------:R-:W-:Y:S02]  /*17480*/  VIADD R132, R143, 0xfffffd8e ;  /* 0xfffffd8e8f847836 */ /* 0x000fe40000000000 */
[----:B--2---:R-:W-:-:S03]  /*17490*/  IMAD.WIDE R72, R133, 0x4, R72 ;  /* 0x0000000485487825 */ /* 0x004fc600078e0248 */
[----:B------:R-:W-:Y:S01]  /*174a0*/  ISETP.GE.U32.AND P6, PT, R132, 0x7ffffd0f, PT ;  /* 0x7ffffd0f8400780c */ /* 0x000fe20003fc6070 */
[----:B------:R-:W2:Y:S01]  /*174b0*/  LDC R143, c[0x0][0x3a0] ;  /* 0x0000e800ff8f7b82 */ /* 0x000ea20000000800 */
[----:B------:R3:W-:Y:S04]  /*174c0*/  STL.64 [R1+0x1c8], R72 ;  /* 0x0001c84801007387 */ /* 0x0007e80000100a00 */
[----:B------:R-:W-:Y:S01]  /*174d0*/  LDGSTS.E [R134+0x401bc], desc[UR22][R72.64], !P4 ;  /* 0x401bc00048867fae */ /* 0x000fe2000e1a1016 */
[----:B-1----:R-:W-:Y:S02]  /*174e0*/  VIADD R132, R7, 0xfffffd8d ;  /* 0xfffffd8d07847836 */ /* 0x002fe40000000000 */
[----:B------:R-:W1:Y:S03]  /*174f0*/  LDC R7, c[0x0][0x3a0] ;  /* 0x0000e800ff077b82 */ /* 0x000e660000000800 */
[----:B------:R-:W-:Y:S01]  /*17500*/  ISETP.GE.U32.AND P5, PT, R132, 0x7ffffd0e, PT ;  /* 0x7ffffd0e8400780c */ /* 0x000fe20003fa6070 */
[----:B---3--:R-:W-:Y:S01]  /*17510*/  IMAD.WIDE R56, R133, 0x4, R56 ;  /* 0x0000000485387825 */ /* 0x008fe200078e0238 */
[----:B------:R-:W3:Y:S04]  /*17520*/  LDL.LU.64 R72, [R1+0x68] ;  /* 0x0000680001487983 */ /* 0x000ee80000300a00 */
[----:B------:R2:W-:Y:S04]  /*17530*/  STL.64 [R1+0x1d0], R56 ;  /* 0x0001d03801007387 */ /* 0x0005e80000100a00 */
[----:B------:R-:W-:Y:S01]  /*17540*/  LDGSTS.E [R134+0x401c0], desc[UR22][R56.64], !P1 ;  /* 0x401c000038867fae */ /* 0x000fe2000c9a1016 */
[----:B------:R-:W-:-:S02]  /*17550*/  IADD3 R132, PT, PT, R6, -0x274, RZ ;  /* 0xfffffd8c06847810 */ /* 0x000fc40007ffe0ff */
[----:B------:R-:W1:Y:S01]  /*17560*/  LDC R6, c[0x0][0x3a0] ;  /* 0x0000e800ff067b82 */ /* 0x000e620000000800 */
[C---:B------:R-:W-:Y:S01]  /*17570*/  IMAD.WIDE R54, R133.reuse, 0x4, R54 ;  /* 0x0000000485367825 */ /* 0x040fe200078e0236 */
[----:B--2---:R-:W2:Y:S04]  /*17580*/  LDL.LU.64 R56, [R1+0x60] ;  /* 0x0000600001387983 */ /* 0x004ea80000300a00 */
[----:B------:R1:W-:Y:S01]  /*17590*/  STL.64 [R1+0x1d8], R54 ;  /* 0x0001d83601007387 */ /* 0x0003e20000100a00 */
[----:B------:R-:W-:-:S03]  /*175a0*/  IMAD.WIDE R224, R133, 0x4, R230 ;  /* 0x0000000485e07825 */ /* 0x000fc600078e02e6 */
[----:B------:R-:W-:Y:S01]  /*175b0*/  LDGSTS.E [R134+0x401c4], desc[UR22][R54.64], !P6 ;  /* 0x401c400036867fae */ /* 0x000fe2000f1a1016 */
[----:B------:R-:W-:-:S03]  /*175c0*/  ISETP.GE.U32.AND P4, PT, R132, 0x7ffffd0d, PT ;  /* 0x7ffffd0d8400780c */ /* 0x000fc60003f86070 */
[----:B------:R1:W-:Y:S04]  /*175d0*/  LDGSTS.E [R134+0x401c8], desc[UR22][R224.64], !P5 ;  /* 0x401c8000e0867fae */ /* 0x0003e8000e9a1016 */
[----:B-1----:R-:W2:Y:S04]  /*175e0*/  LDL.LU.64 R54, [R1+0x58] ;  /* 0x0000580001367983 */ /* 0x002ea80000300a00 */
[----:B------:R1:W-:Y:S02]  /*175f0*/  STL.64 [R1+0x1e0], R224 ;  /* 0x0001e0e001007387 */ /* 0x0003e40000100a00 */
[----:B-1----:R-:W-:-:S02]  /*17600*/  IMAD.WIDE R224, R133, 0x4, R2 ;  /* 0x0000000485e07825 */ /* 0x002fc400078e0202 */
[----:B------:R-:W2:Y:S04]  /*17610*/  LDL.LU.64 R2, [R1+0x50] ;  /* 0x0000500001027983 */ /* 0x000ea80000300a00 */
[----:B------:R4:W-:Y:S04]  /*17620*/  STL.64 [R1+0x1e8], R224 ;  /* 0x0001e8e001007387 */ /* 0x0009e80000100a00 */
[----:B------:R4:W-:Y:S02]  /*17630*/  LDGSTS.E [R134+0x401cc], desc[UR22][R224.64], !P4 ;  /* 0x401cc000e0867fae */ /* 0x0009e4000e1a1016 */
[----:B----4-:R-:W-:-:S02]  /*17640*/  IMAD.WIDE R224, R133, 0x4, R70 ;  /* 0x0000000485e07825 */ /* 0x010fc400078e0246 */
[----:B------:R-:W4:Y:S02]  /*17650*/  LDL.LU.64 R70, [R1+0x48] ;  /* 0x0000480001467983 */ /* 0x000f240000300a00 */
[----:B------:R-:W-:Y:S02]  /*17660*/  VIADD R132, R143, 0xfffffd8b ;  /* 0xfffffd8b8f847836 */ /* 0x000fe40000000000 */
[----:B------:R-:W1:Y:S03]  /*17670*/  LDC R143, c[0x0][0x3a0] ;  /* 0x0000e800ff8f7b82 */ /* 0x000e660000000800 */
[----:B------:R-:W-:Y:S01]  /*17680*/  ISETP.GE.U32.AND P1, PT, R132, 0x7ffffd0c, PT ;  /* 0x7ffffd0c8400780c */ /* 0x000fe20003f26070 */
[----:B------:R-:W-:-:S04]  /*17690*/  VIADD R132, R7, 0xfffffd8a ;  /* 0xfffffd8a07847836 */ /* 0x000fc80000000000 */
[----:B------:R-:W3:Y:S01]  /*176a0*/  LDC R7, c[0x0][0x3a0] ;  /* 0x0000e800ff077b82 */ /* 0x000ee20000000800 */
[----:B------:R-:W-:Y:S01]  /*176b0*/  ISETP.GE.U32.AND P6, PT, R132, 0x7ffffd0b, PT ;  /* 0x7ffffd0b8400780c */ /* 0x000fe20003fc6070 */
[----:B------:R-:W-:-:S06]  /*176c0*/  VIADD R132, R6, 0xfffffd89 ;  /* 0xfffffd8906847836 */ /* 0x000fcc0000000000 */
[----:B------:R-:W3:Y:S01]  /*176d0*/  LDC R6, c[0x0][0x3a0] ;  /* 0x0000e800ff067b82 */ /* 0x000ee20000000800 */
[----:B------:R-:W-:Y:S01]  /*176e0*/  ISETP.GE.U32.AND P5, PT, R132, 0x7ffffd0a, PT ;  /* 0x7ffffd0a8400780c */ /* 0x000fe20003fa6070 */
[----:B------:R1:W-:Y:S04]  /*176f0*/  STL.64 [R1+0x1f0], R224 ;  /* 0x0001f0e001007387 */ /* 0x0003e80000100a00 */
[----:B------:R-:W4:Y:S01]  /*17700*/  LDL.LU.64 R232, [R1+0x40] ;  /* 0x0000400001e87983 */ /* 0x000f220000300a00 */
[----:B-1----:R-:W-:Y:S02]  /*17710*/  VIADD R132, R143, 0xfffffd88 ;  /* 0xfffffd888f847836 */ /* 0x002fe40000000000 */
[----:B------:R-:W1:Y:S01]  /*17720*/  LDC R143, c[0x0][0x3a0] ;  /* 0x0000e800ff8f7b82 */ /* 0x000e620000000800 */
[----:B------:R-:W-:Y:S02]  /*17730*/  LDGSTS.E [R134+0x401d0], desc[UR22][R224.64], !P1 ;  /* 0x401d0000e0867fae */ /* 0x000fe4000c9a1016 */
[----:B------:R-:W-:Y:S01]  /*17740*/  ISETP.GE.U32.AND P4, PT, R132, 0x7ffffd09, PT ;  /* 0x7ffffd098400780c */ /* 0x000fe20003f86070 */
[----:B---3--:R-:W-:Y:S01]  /*17750*/  IMAD.WIDE R72, R133, 0x4, R72 ;  /* 0x0000000485487825 */ /* 0x008fe200078e0248 */
[----:B------:R-:W-:-:S03]  /*17760*/  IADD3 R132, PT, PT, R7, -0x279, RZ ;  /* 0xfffffd8707847810 */ /* 0x000fc60007ffe0ff */
[----:B------:R-:W3:Y:S01]  /*17770*/  LDC R7, c[0x0][0x3a0] ;  /* 0x0000e800ff077b82 */ /* 0x000ee20000000800 */
[----:B------:R-:W-:Y:S01]  /*17780*/  ISETP.GE.U32.AND P1, PT, R132, 0x7ffffd08, PT ;  /* 0x7ffffd088400780c */ /* 0x000fe20003f26070 */
[----:B------:R-:W-:Y:S01]  /*17790*/  STL.64 [R1+0x1f8], R72 ;  /* 0x0001f84801007387 */ /* 0x000fe20000100a00 */
[----:B------:R-:W-:-:S03]  /*177a0*/  VIADD R132, R6, 0xfffffd86 ;  /* 0xfffffd8606847836 */ /* 0x000fc60000000000 */
[----:B------:R-:W4:Y:S02]  /*177b0*/  LDL.LU.64 R224, [R1+0x38] ;  /* 0x0000380001e07983 */ /* 0x000f240000300a00 */
[----:B------:R-:W2:Y:S02]  /*177c0*/  LDC R6, c[0x0][0x3a0] ;  /* 0x0000e800ff067b82 */ /* 0x000ea40000000800 */
[----:B------:R-:W4:Y:S04]  /*177d0*/  LDL.LU.64 R234, [R1+0x30] ;  /* 0x0000300001ea7983 */ /* 0x000f280000300a00 */
[----:B------:R-:W-:Y:S01]  /*177e0*/  LDGSTS.E [R134+0x401d4], desc[UR22][R72.64], !P6 ;  /* 0x401d400048867fae */ /* 0x000fe2000f1a1016 */
[----:B--2---:R-:W-:-:S05]  /*177f0*/  IMAD.WIDE R56, R133, 0x4, R56 ;  /* 0x0000000485387825 */ /* 0x004fca00078e0238 */
[----:B------:R2:W-:Y:S04]  /*17800*/  STL.64 [R1+0x200], R56 ;  /* 0x0002003801007387 */ /* 0x0005e80000100a00 */
[----:B------:R2:W-:Y:S04]  /*17810*/  LDGSTS.E [R134+0x401d8], desc[UR22][R56.64], !P5 ;  /* 0x401d800038867fae */ /* 0x0005e8000e9a1016 */
[----:B------:R-:W4:Y:S01]  /*17820*/  LDL.LU.64 R230, [R1+0x28] ;  /* 0x0000280001e67983 */ /* 0x000f220000300a00 */
[----:B------:R-:W-:Y:S01]  /*17830*/  ISETP.GE.U32.AND P6, PT, R132, 0x7ffffd07, PT ;  /* 0x7ffffd078400780c */ /* 0x000fe20003fc6070 */
[----:B--2---:R-:W-:-:S02]  /*17840*/  IMAD.WIDE R56, R133, 0x4, R54 ;  /* 0x0000000485387825 */ /* 0x004fc400078e0236 */
[----:B------:R-:W2:Y:S02]  /*17850*/  LDC R54, c[0x0][0x3a0] ;  /* 0x0000e800ff367b82 */ /* 0x000ea40000000800 */
[----:B-1----:R-:W-:Y:S01]  /*17860*/  VIADD R132, R143, 0xfffffd85 ;  /* 0xfffffd858f847836 */ /* 0x002fe20000000000 */
[----:B------:R1:W-:Y:S04]  /*17870*/  STL.64 [R1+0x208], R56 ;  /* 0x0002083801007387 */ /* 0x0003e80000100a00 */
[----:B------:R-:W4:Y:S01]  /*17880*/  LDL.LU.64 R72, [R1+0x20] ;  /* 0x0000200001487983 */ /* 0x000f220000300a00 */
[----:B------:R-:W-:Y:S01]  /*17890*/  ISETP.GE.U32.AND P5, PT, R132, 0x7ffffd06, PT ;  /* 0x7ffffd068400780c */ /* 0x000fe20003fa6070 */
[----:B---3--:R-:W-:Y:S01]  /*178a0*/  VIADD R132, R7, 0xfffffd84 ;  /* 0xfffffd8407847836 */ /* 0x008fe20000000000 */
[----:B------:R-:W3:Y:S01]  /*178b0*/  LDC R143, c[0x0][0x3a0] ;  /* 0x0000e800ff8f7b82 */ /* 0x000ee20000000800 */
[----:B------:R1:W-:Y:S01]  /*178c0*/  LDGSTS.E [R134+0x401dc], desc[UR22][R56.64], !P4 ;  /* 0x401dc00038867fae */ /* 0x0003e2000e1a1016 */
[----:B------:R-:W-:-:S05]  /*178d0*/  IMAD.WIDE R2, R133, 0x4, R2 ;  /* 0x0000000485027825 */ /* 0x000fca00078e0202 */
[----:B------:R1:W-:Y:S02]  /*178e0*/  STL.64 [R1+0x210], R2 ;  /* 0x0002100201007387 */ /* 0x0003e40000100a00 */
[----:B-1----:R-:W1:Y:S02]  /*178f0*/  LDC R56, c[0x0][0x3a0] ;  /* 0x0000e800ff387b82 */ /* 0x002e640000000800 */
[----:B------:R-:W-:Y:S01]  /*17900*/  LDGSTS.E [R134+0x401e0], desc[UR22][R2.64], !P1 ;  /* 0x401e000002867fae */ /* 0x000fe2000c9a1016 */
[----:B------:R-:W-:Y:S01]  /*17910*/  ISETP.GE.U32.AND P4, PT, R132, 0x7ffffd05, PT ;  /* 0x7ffffd058400780c */ /* 0x000fe20003f86070 */
[----:B------:R-:W-:-:S04]  /*17920*/  VIADD R132, R6, 0xfffffd83 ;  /* 0xfffffd8306847836 */ /* 0x000fc80000000000 */
[----:B------:R-:W1:Y:S01]  /*17930*/  LDC R57, c[0x0][0x3a0] ;  /* 0x0000e800ff397b82 */ /* 0x000e620000000800 */
[----:B------:R-:W4:Y:S01]  /*17940*/  LDL.LU.64 R2, [R1+0x18] ;  /* 0x0000180001027983 */ /* 0x000f220000300a00 */
[----:B------:R-:W-:Y:S02]  /*17950*/  ISETP.GE.U32.AND P1, PT, R132, 0x7ffffd04, PT ;  /* 0x7ffffd048400780c */ /* 0x000fe40003f26070 */
[----:B--2---:R-:W-:Y:S01]  /*17960*/  IADD3 R132, PT, PT, R54, -0x27e, RZ ;  /* 0xfffffd8236847810 */ /* 0x004fe20007ffe0ff */
[----:B----4-:R-:W-:-:S05]  /*17970*/  IMAD.WIDE R6, R133, 0x4, R70 ;  /* 0x0000000485067825 */ /* 0x010fca00078e0246 */
[----:B------:R2:W-:Y:S04]  /*17980*/  STL.64 [R1+0x218], R6 ;  /* 0x0002180601007387 */ /* 0x0005e80000100a00 */
[----:B------:R-:W4:Y:S04]  /*17990*/  LDL.LU.64 R54, [R1+0x10] ;  /* 0x0000100001367983 */ /* 0x000f280000300a00 */
[----:B------:R-:W4:Y:S04]  /*179a0*/  LDL.LU.64 R70, [R1+0x8] ;  /* 0x0000080001467983 */ /* 0x000f280000300a00 */
[----:B------:R2:W-:Y:S01]  /*179b0*/  LDGSTS.E [R134+0x401e4], desc[UR22][R6.64], !P6 ;  /* 0x401e400006867fae */ /* 0x0005e2000f1a1016 */
[----:B------:R-:W-:Y:S01]  /*179c0*/  ISETP.GE.U32.AND P6, PT, R132, 0x7ffffd03, PT ;  /* 0x7ffffd038400780c */ /* 0x000fe20003fc6070 */
[----:B-1----:R-:W-:-:S02]  /*179d0*/  VIADD R132, R56, 0xfffffd81 ;  /* 0xfffffd8138847836 */ /* 0x002fc40000000000 */
[----:B------:R-:W1:Y:S01]  /*179e0*/  LDC R56, c[0x0][0x3a0] ;  /* 0x0000e800ff387b82 */ /* 0x000e620000000800 */
[----:B--2---:R-:W-:-:S05]  /*179f0*/  IMAD.WIDE R6, R133, 0x4, R232 ;  /* 0x0000000485067825 */ /* 0x004fca00078e02e8 */
[----:B------:R2:W-:Y:S04]  /*17a00*/  STL.64 [R1+0x220], R6 ;  /* 0x0002200601007387 */ /* 0x0005e80000100a00 */
[----:B------:R2:W-:Y:S01]  /*17a10*/  LDGSTS.E [R134+0x401e8], desc[UR22][R6.64], !P5 ;  /* 0x401e800006867fae */ /* 0x0005e2000e9a1016 */
[----:B------:R-:W-:Y:S01]  /*17a20*/  ISETP.GE.U32.AND P5, PT, R132, 0x7ffffd02, PT ;  /* 0x7ffffd028400780c */ /* 0x000fe20003fa6070 */
[----:B------:R-:W-:-:S04]  /*17a30*/  IMAD.WIDE R224, R133, 0x4, R224 ;  /* 0x0000000485e07825 */ /* 0x000fc800078e02e0 */
[----:B--2---:R-:W-:Y:S01]  /*17a40*/  IMAD.WIDE R6, R133, 0x4, R234 ;  /* 0x0000000485067825 */ /* 0x004fe200078e02ea */
[----:B------:R-:W-:Y:S03]  /*17a50*/  STL.64 [R1+0x228], R224 ;  /* 0x000228e001007387 */ /* 0x000fe60000100a00 */
[----:B---3--:R-:W-:Y:S01]  /*17a60*/  VIADD R132, R143, 0xfffffd80 ;  /* 0xfffffd808f847836 */ /* 0x008fe20000000000 */
[----:B------:R-:W-:Y:S01]  /*17a70*/  LDGSTS.E [R134+0x401ec], desc[UR22][R224.64], !P4 ;  /* 0x401ec000e0867fae */ /* 0x000fe2000e1a1016 */
[----:B------:R-:W2:Y:S03]  /*17a80*/  LDC R143, c[0x0][0x3a0] ;  /* 0x0000e800ff8f7b82 */ /* 0x000ea60000000800 */
[----:B------:R3:W-:Y:S04]  /*17a90*/  STL.64 [R1+0x290], R6 ;  /* 0x0002900601007387 */ /* 0x0007e80000100a00 */
[----:B------:R3:W-:Y:S01]  /*17aa0*/  LDGSTS.E [R134+0x401f0], desc[UR22][R6.64], !P1 ;  /* 0x401f000006867fae */ /* 0x0007e2000c9a1016 */
[----:B------:R-:W-:-:S02]  /*17ab0*/  ISETP.GE.U32.AND P4, PT, R132, 0x7ffffd01, PT ;  /* 0x7ffffd018400780c */ /* 0x000fc40003f86070 */
[----:B------:R-:W-:Y:S01]  /*17ac0*/  ISETP.GE.AND P1, PT, R0, R132, PT ;  /* 0x000000840000720c */ /* 0x000fe20003f26270 */
[----:B------:R-:W-:Y:S02]  /*17ad0*/  VIADD R132, R57, 0xfffffd7f ;  /* 0xfffffd7f39847836 */ /* 0x000fe40000000000 */
[----:B---3--:R-:W-:-:S05]  /*17ae0*/  IMAD.WIDE R6, R133, 0x4, R230 ;  /* 0x0000000485067825 */ /* 0x008fca00078e02e6 */
[----:B------:R3:W-:Y:S04]  /*17af0*/  STL.64 [R1+0x288], R6 ;  /* 0x0002880601007387 */ /* 0x0007e80000100a00 */
[----:B------:R3:W-:Y:S01]  /*17b00*/  LDGSTS.E [R134+0x401f4], desc[UR22][R6.64], !P6 ;  /* 0x401f400006867fae */ /* 0x0007e2000f1a1016 */
[----:B------:R-:W-:Y:S01]  /*17b10*/  ISETP.GE.U32.AND P6, PT, R132, 0x7ffffd00, PT ;  /* 0x7ffffd008400780c */ /* 0x000fe20003fc6070 */
[----:B-1----:R-:W-:Y:S02]  /*17b20*/  VIADD R132, R56, 0xfffffd7e ;  /* 0xfffffd7e38847836 */ /* 0x002fe40000000000 */
[----:B---3--:R-:W-:-:S05]  /*17b30*/  IMAD.WIDE R6, R133, 0x4, R72 ;  /* 0x0000000485067825 */ /* 0x008fca00078e0248 */
[----:B------:R1:W-:Y:S04]  /*17b40*/  STL.64 [R1+0x280], R6 ;  /* 0x0002800601007387 */ /* 0x0003e80000100a00 */
[----:B------:R1:W-:Y:S04]  /*17b50*/  LDGSTS.E [R134+0x401f8], desc[UR22][R6.64], !P5 ;  /* 0x401f800006867fae */ /* 0x0003e8000e9a1016 */
[----:B------:R-:W3:Y:S01]  /*17b60*/  LDL.LU.64 R56, [R1+0x348] ;  /* 0x0003480001387983 */ /* 0x000ee20000300a00 */
[----:B-1----:R-:W-:-:S03]  /*17b70*/  IMAD.WIDE R6, R133, 0x4, R2 ;  /* 0x0000000485067825 */ /* 0x002fc600078e0202 */
[----:B------:R-:W3:Y:S01]  /*17b80*/  LDL.LU.64 R2, [R1] ;  /* 0x0000000001027983 */ /* 0x000ee20000300a00 */
[----:B------:R-:W-:Y:S02]  /*17b90*/  ISETP.GE.U32.AND P5, PT, R132, 0x7ffffcff, PT ;  /* 0x7ffffcff8400780c */ /* 0x000fe40003fa6070 */
[----:B--2---:R-:W-:Y:S01]  /*17ba0*/  IADD3 R132, PT, PT, R143, -0x283, RZ ;  /* 0xfffffd7d8f847810 */ /* 0x004fe20007ffe0ff */
[----:B------:R1:W-:Y:S01]  /*17bb0*/  STL.64 [R1+0x298], R6 ;  /* 0x0002980601007387 */ /* 0x0003e20000100a00 */
[----:B------:R-:W-:-:S03]  /*17bc0*/  VIADD R143, R252, 0x100000 ;  /* 0x00100000fc8f7836 */ /* 0x000fc60000000000 */
[----:B------:R1:W-:Y:S04]  /*17bd0*/  LDGSTS.E [R134+0x401fc], desc[UR22][R6.64], !P4 ;  /* 0x401fc00006867fae */ /* 0x0003e8000e1a1016 */
[----:B------:R-:W0:Y:S01]  /*17be0*/  LDGDEPBAR ;  /* 0x00000000000079af */ /* 0x000e220000000000 */
[----:B----4-:R-:W-:-:S04]  /*17bf0*/  IMAD.WIDE R54, R135, 0x4, R54 ;  /* 0x0000000487367825 */ /* 0x010fc800078e0236 */
[----:B-1----:R-:W-:Y:S01]  /*17c00*/  IMAD.WIDE R6, R135, 0x4, R70 ;  /* 0x0000000487067825 */ /* 0x002fe200078e0246 */
[----:B------:R1:W-:Y:S04]  /*17c10*/  STL.64 [R1+0x230], R54 ;  /* 0x0002303601007387 */ /* 0x0003e80000100a00 */
[----:B------:R3:W-:Y:S04]  /*17c20*/  STL.64 [R1+0x248], R6 ;  /* 0x0002480601007387 */ /* 0x0007e80000100a00 */
[----:B------:R-:W-:Y:S04]  /*17c30*/  LDGSTS.E [R143+-0x80000], desc[UR22][R54.64], P3 ;  /* 0x80000000368f7fae */ /* 0x000fe800099a1016 */
[----:B-1----:R-:W2:Y:S04]  /*17c40*/  LDL.LU.64 R54, [R1+0x358] ;  /* 0x0003580001367983 */ /* 0x002ea80000300a00 */
[----:B------:R-:W4:Y:S01]  /*17c50*/  LDL.LU.64 R70, [R1+0x340] ;  /* 0x0003400001467983 */ /* 0x000f220000300a00 */
[----:B------:R-:W-:Y:S01]  /*17c60*/  ISETP.GE.U32.AND P4, PT, R132, 0x7ffffcfe, PT ;  /* 0x7ffffcfe8400780c */ /* 0x000fe20003f86070 */
[----:B------:R-:W-:-:S02]  /*17c70*/  VIADD R132, R252, 0x100000 ;  /* 0x00100000fc847836 */ /* 0x000fc40000000000 */
[----:B------:R-:W-:-:S03]  /*17c80*/  IMAD.WIDE R116, R135, 0x4, R116 ;  /* 0x0000000487747825 */ /* 0x000fc600078e0274 */
[----:B------:R-:W-:Y:S01]  /*17c90*/  LDGSTS.E [R132+-0x7fc00], desc[UR22][R6.64], P3 ;  /* 0x8040000006847fae */ /* 0x000fe200099a1016 */
        /* <DEDUP_REMOVED lines=9> */
[----:B------:R1:W-:Y:S01]  /*17d30*/  LDGSTS.E [R143+-0x7e800], desc[UR22][R42.64], P3 ;  /* 0x818000002a8f7fae */ /* 0x0003e200099a1016 */
[----:B------:R-:W-:-:S03]  /*17d40*/  IMAD.WIDE R112, R135, 0x4, R112 ;  /* 0x0000000487707825 */ /* 0x000fc600078e0270 */
[----:B------:R1:W-:Y:S01]  /*17d50*/  LDGSTS.E [R132+-0x7e400], desc[UR22][R58.64], P3 ;  /* 0x81c000003a847fae */ /* 0x0003e200099a1016 */
[----:B------:R-:W-:-:S04]  /*17d60*/  IMAD.WIDE R90, R135, 0x4, R90 ;  /* 0x00000004875a7825 */ /* 0x000fc800078e025a */
[C---:B-1----:R-:W-:Y:S02]  /*17d70*/  VIADD R143, R142.reuse, 0x100000 ;  /* 0x001000008e8f7836 */ /* 0x042fe40000000000 */
[----:B------:R-:W-:Y:S02]  /*17d80*/  VIADD R132, R142, 0x100000 ;  /* 0x001000008e847836 */ /* 0x000fe40000000000 */
[----:B------:R-:W-:-:S04]  /*17d90*/  IMAD.WIDE R22, R135, 0x4, R22 ;  /* 0x0000000487167825 */ /* 0x000fc800078e0216 */
[----:B------:R-:W-:-:S04]  /*17da0*/  IMAD.WIDE R32, R135, 0x4, R32 ;  /* 0x0000000487207825 */ /* 0x000fc800078e0220 */
[----:B------:R-:W-:-:S04]  /*17db0*/  IMAD.WIDE R44, R135, 0x4, R44 ;  /* 0x00000004872c7825 */ /* 0x000fc800078e022c */
[----:B---3--:R-:W-:-:S05]  /*17dc0*/  IMAD.WIDE R6, R135, 0x4, R56 ;  /* 0x0000000487067825 */ /* 0x008fca00078e0238 */
[----:B------:R-:W-:Y:S04]  /*17dd0*/  STL.64 [R1+0x278], R6 ;  /* 0x0002780601007387 */ /* 0x000fe80000100a00 */
[----:B------:R-:W-:Y:S01]  /*17de0*/  LDGSTS.E [R143+-0x7ff80], desc[UR22][R6.64], P3 ;  /* 0x80080000068f7fae */ /* 0x000fe200099a1016 */
[----:B------:R-:W-:-:S05]  /*17df0*/  IMAD.WIDE R2, R135, 0x4, R2 ;  /* 0x0000000487027825 */ /* 0x000fca00078e0202 */
[----:B------:R1:W-:Y:S04]  /*17e00*/  STL.64 [R1+0x270], R2 ;  /* 0x0002700201007387 */ /* 0x0003e80000100a00 */
[----:B------:R-:W3:Y:S04]  /*17e10*/  LDL.LU.64 R56, [R1+0x390] ;  /* 0x0003900001387983 */ /* 0x000ee80000300a00 */
[----:B------:R-:W3:Y:S04]  /*17e20*/  LDL.LU.64 R72, [R1+0x350] ;  /* 0x0003500001487983 */ /* 0x000ee80000300a00 */
[----:B------:R-:W-:Y:S04]  /*17e30*/  LDGSTS.E [R132+-0x7fb80], desc[UR22][R2.64], P3 ;  /* 0x8048000002847fae */ /* 0x000fe800099a1016 */
[----:B------:R-:W-:Y:S01]  /*17e40*/  LDGSTS.E [R143+-0x7f780], desc[UR22][R112.64], P3 ;  /* 0x80880000708f7fae */ /* 0x000fe200099a1016 */
[----:B------:R-:W-:-:S03]  /*17e50*/  IMAD.WIDE R60, R135, 0x4, R60 ;  /* 0x00000004873c7825 */ /* 0x000fc600078e023c */
[----:B------:R-:W-:Y:S04]  /*17e60*/  LDGSTS.E [R132+-0x7f380], desc[UR22][R90.64], P3 ;  /* 0x80c800005a847fae */ /* 0x000fe800099a1016 */
[----:B-1----:R-:W3:Y:S04]  /*17e70*/  LDL.LU.64 R2, [R1+0x320] ;  /* 0x0003200001027983 */ /* 0x002ee80000300a00 */
[----:B------:R-:W-:Y:S04]  /*17e80*/  LDGSTS.E [R143+-0x7ef80], desc[UR22][R22.64], P3 ;  /* 0x81080000168f7fae */ /* 0x000fe800099a1016 */
[----:B------:R-:W-:Y:S04]  /*17e90*/  LDGSTS.E [R132+-0x7eb80], desc[UR22][R32.64], P3 ;  /* 0x8148000020847fae */ /* 0x000fe800099a1016 */
[----:B------:R1:W-:Y:S04]  /*17ea0*/  LDGSTS.E [R143+-0x7e780], desc[UR22][R44.64], P3 ;  /* 0x818800002c8f7fae */ /* 0x0003e800099a1016 */
[----:B------:R2:W-:Y:S01]  /*17eb0*/  LDGSTS.E [R132+-0x7e380], desc[UR22][R60.64], P3 ;  /* 0x81c800003c847fae */ /* 0x0005e200099a1016 */
[----:B-1----:R-:W-:Y:S01]  /*17ec0*/  IADD3 R143, PT, PT, R141, 0x100000, RZ ;  /* 0x001000008d8f7810 */ /* 0x002fe20007ffe0ff */
[----:B--2---:R-:W-:-:S04]  /*17ed0*/  IMAD.WIDE R54, R135, 0x4, R54 ;  /* 0x0000000487367825 */ /* 0x004fc800078e0236 */
[----:B----4-:R-:W-:Y:S01]  /*17ee0*/  IMAD.WIDE R6, R135, 0x4, R70 ;  /* 0x0000000487067825 */ /* 0x010fe200078e0246 */
[----:B------:R1:W-:Y:S04]  /*17ef0*/  STL.64 [R1+0x2b0], R54 ;  /* 0x0002b03601007387 */ /* 0x0003e80000100a00 */
[----:B------:R2:W-:Y:S04]  /*17f00*/  STL.64 [R1+0x2b8], R6 ;  /* 0x0002b80601007387 */ /* 0x0005e80000100a00 */
[----:B------:R-:W-:Y:S04]  /*17f10*/  LDGSTS.E [R143+-0x7ff00], desc[UR22][R54.64], P3 ;  /* 0x80100000368f7fae */ /* 0x000fe800099a1016 */
[----:B------:R-:W4:Y:S04]  /*17f20*/  LDL.LU.64 R70, [R1+0x3a8] ;  /* 0x0003a80001467983 */ /* 0x000f280000300a00 */
[----:B-1----:R-:W4:Y:S01]  /*17f30*/  LDL.LU.64 R54, [R1+0x368] ;  /* 0x0003680001367983 */ /* 0x002f220000300a00 */
        /* <DEDUP_REMOVED lines=12> */
[----:B------:R1:W-:Y:S04]  /*18000*/  LDGSTS.E [R143+-0x7e700], desc[UR22][R46.64], P3 ;  /* 0x819000002e8f7fae */ /* 0x0003e800099a1016 */
[----:B------:R2:W-:Y:S01]  /*18010*/  LDGSTS.E [R132+-0x7e300], desc[UR22][R62.64], P3 ;  /* 0x81d000003e847fae */ /* 0x0005e200099a1016 */
[----:B-1----:R-:W-:Y:S02]  /*18020*/  VIADD R143, R140, 0x100000 ;  /* 0x001000008c8f7836 */ /* 0x002fe40000000000 */
[----:B------:R-:W-:-:S04]  /*18030*/  IMAD.WIDE R82, R135, 0x4, R82 ;  /* 0x0000000487527825 */ /* 0x000fc800078e0252 */
[----:B--2---:R-:W-:Y:S02]  /*18040*/  VIADD R132, R140, 0x100000 ;  /* 0x001000008c847836 */ /* 0x004fe40000000000 */
[----:B------:R-:W-:-:S04]  /*18050*/  IMAD.WIDE R26, R135, 0x4, R26 ;  /* 0x00000004871a7825 */ /* 0x000fc800078e021a */
[----:B------:R-:W-:-:S04]  /*18060*/  IMAD.WIDE R36, R135, 0x4, R36 ;  /* 0x0000000487247825 */ /* 0x000fc800078e0224 */
[----:B------:R-:W-:-:S04]  /*18070*/  IMAD.WIDE R48, R135, 0x4, R48 ;  /* 0x0000000487307825 */ /* 0x000fc800078e0230 */
[----:B---3--:R-:W-:-:S04]  /*18080*/  IMAD.WIDE R56, R135, 0x4, R56 ;  /* 0x0000000487387825 */ /* 0x008fc800078e0238 */
[C---:B------:R-:W-:Y:S01]  /*18090*/  IMAD.WIDE R6, R135.reuse, 0x4, R72 ;  /* 0x0000000487067825 */ /* 0x040fe200078e0248 */
[----:B------:R1:W-:Y:S04]  /*180a0*/  STL.64 [R1+0x2f8], R56 ;  /* 0x0002f83801007387 */ /* 0x0003e80000100a00 */
[----:B------:R-:W-:Y:S04]  /*180b0*/  LDGSTS.E [R143+-0x7fe80], desc[UR22][R56.64], P3 ;  /* 0x80180000388f7fae */ /* 0x000fe800099a1016 */
[----:B------:R-:W-:Y:S04]  /*180c0*/  STL.64 [R1+0x318], R6 ;  /* 0x0003180601007387 */ /* 0x000fe80000100a00 */
[----:B------:R-:W-:Y:S04]  /*180d0*/  LDGSTS.E [R132+-0x7fa80], desc[UR22][R6.64], P3 ;  /* 0x8058000006847fae */ /* 0x000fe800099a1016 */
[----:B-1----:R-:W2:Y:S01]  /*180e0*/  LDL.LU.64 R56, [R1+0x360] ;  /* 0x0003600001387983 */ /* 0x002ea20000300a00 */
[----:B------:R-:W-:-:S03]  /*180f0*/  IMAD.WIDE R2, R135, 0x4, R2 ;  /* 0x0000000487027825 */ /* 0x000fc600078e0202 */
[----:B------:R-:W3:Y:S04]  /*18100*/  LDL.LU.64 R72, [R1+0x338] ;  /* 0x0003380001487983 */ /* 0x000ee80000300a00 */
[----:B------:R-:W-:Y:S01]  /*18110*/  LDGSTS.E [R143+-0x7f680], desc[UR22][R2.64], P3 ;  /* 0x80980000028f7fae */ /* 0x000fe200099a1016 */
[----:B------:R-:W-:-:S03]  /*18120*/  IMAD.WIDE R64, R135, 0x4, R64 ;  /* 0x0000000487407825 */ /* 0x000fc600078e0240 */
[----:B------:R-:W-:Y:S04]  /*18130*/  LDGSTS.E [R132+-0x7f280], desc[UR22][R82.64], P3 ;  /* 0x80d8000052847fae */ /* 0x000fe800099a1016 */
[----:B------:R-:W-:Y:S04]  /*18140*/  LDGSTS.E [R143+-0x7ee80], desc[UR22][R26.64], P3 ;  /* 0x811800001a8f7fae */ /* 0x000fe800099a1016 */
[----:B------:R1:W-:Y:S04]  /*18150*/  STL.64 [R1+0x320], R2 ;  /* 0x0003200201007387 */ /* 0x0003e80000100a00 */
[----:B------:R-:W-:Y:S04]  /*18160*/  LDGSTS.E [R132+-0x7ea80], desc[UR22][R36.64], P3 ;  /* 0x8158000024847fae */ /* 0x000fe800099a1016 */
[----:B------:R1:W-:Y:S04]  /*18170*/  LDGSTS.E [R143+-0x7e680], desc[UR22][R48.64], P3 ;  /* 0x81980000308f7fae */ /* 0x0003e800099a1016 */
[----:B-1----:R-:W3:Y:S04]  /*18180*/  LDL.LU.64 R2, [R1+0x3b0] ;  /* 0x0003b00001027983 */ /* 0x002ee80000300a00 */
[----:B------:R-:W3:Y:S01]  /*18190*/  LDL.LU.64 R224, [R1+0x398] ;  /* 0x0003980001e07983 */ /* 0x000ee20000300a00 */
[----:B------:R-:W-:-:S03]  /*181a0*/  VIADD R143, R139, 0x100000 ;  /* 0x001000008b8f7836 */ /* 0x000fc60000000000 */
[----:B------:R1:W-:Y:S01]  /*181b0*/  LDGSTS.E [R132+-0x7e280], desc[UR22][R64.64], P3 ;  /* 0x81d8000040847fae */ /* 0x0003e200099a1016 */
[----:B----4-:R-:W-:-:S05]  /*181c0*/  IMAD.WIDE R70, R135, 0x4, R70 ;  /* 0x0000000487467825 */ /* 0x010fca00078e0246 */
[----:B------:R-:W-:Y:S01]  /*181d0*/  LDGSTS.E [R143+-0x7fe00], desc[UR22][R70.64], P3 ;  /* 0x80200000468f7fae */ /* 0x000fe200099a1016 */
[----:B------:R-:W-:-:S03]  /*181e0*/  IMAD.WIDE R6, R135, 0x4, R54 ;  /* 0x0000000487067825 */ /* 0x000fc600078e0236 */
[----:B------:R-:W4:Y:S04]  /*181f0*/  LDL.LU.64 R54, [R1+0x3a0] ;  /* 0x0003a00001367983 */ /* 0x000f280000300a00 */
[----:B------:R1:W-:Y:S04]  /*18200*/  STL.64 [R1+0x350], R70 ;  /* 0x0003504601007387 */ /* 0x0003e80000100a00 */
[----:B------:R3:W-:Y:S04]  /*18210*/  STL.64 [R1+0x358], R6 ;  /* 0x0003580601007387 */ /* 0x0007e80000100a00 */
[----:B-1----:R-:W4:Y:S01]  /*18220*/  LDL.LU.64 R70, [R1+0x380] ;  /* 0x0003800001467983 */ /* 0x002f220000300a00 */
[----:B------:R-:W-:-:S05]  /*18230*/  IADD3 R132, PT, PT, R139, 0x100000, RZ ;  /* 0x001000008b847810 */ /* 0x000fca0007ffe0ff */
[----:B------:R3:W-:Y:S01]  /*18240*/  LDGSTS.E [R132+-0x7fa00], desc[UR22][R6.64], P3 ;  /* 0x8060000006847fae */ /* 0x0007e200099a1016 */
[----:B------:R-:W-:-:S04]  /*18250*/  IMAD.WIDE R28, R135, 0x4, R28 ;  /* 0x00000004871c7825 */ /* 0x000fc800078e021c */
[----:B------:R-:W-:-:S04]  /*18260*/  IMAD.WIDE R38, R135, 0x4, R38 ;  /* 0x0000000487267825 */ /* 0x000fc800078e0226 */
[----:B------:R-:W-:-:S04]  /*18270*/  IMAD.WIDE R50, R135, 0x4, R50 ;  /* 0x0000000487327825 */ /* 0x000fc800078e0232 */
[----:B------:R-:W-:-:S04]  /*18280*/  IMAD.WIDE R66, R135, 0x4, R66 ;  /* 0x0000000487427825 */ /* 0x000fc800078e0242 */
[----:B--2---:R-:W-:-:S04]  /*18290*/  IMAD.WIDE R56, R135, 0x4, R56 ;  /* 0x0000000487387825 */ /* 0x004fc800078e0238 */
[C---:B---3--:R-:W-:Y:S01]  /*182a0*/  IMAD.WIDE R6, R135.reuse, 0x4, R72 ;  /* 0x0000000487067825 */ /* 0x048fe200078e0248 */
[----:B------:R1:W-:Y:S04]  /*182b0*/  STL.64 [R1+0x360], R56 ;  /* 0x0003603801007387 */ /* 0x0003e80000100a00 */
[----:B------:R2:W-:Y:S04]  /*182c0*/  STL.64 [R1+0x368], R6 ;  /* 0x0003680601007387 */ /* 0x0005e80000100a00 */
[----:B------:R-:W3:Y:S04]  /*182d0*/  LDL.LU.64 R230, [R1+0x330] ;  /* 0x0003300001e67983 */ /* 0x000ee80000300a00 */
[----:B------:R1:W-:Y:S04]  /*182e0*/  LDGSTS.E [R143+-0x7f600], desc[UR22][R56.64], P3 ;  /* 0x80a00000388f7fae */ /* 0x0003e800099a1016 */
[----:B------:R2:W-:Y:S04]  /*182f0*/  LDGSTS.E [R132+-0x7f200], desc[UR22][R6.64], P3 ;  /* 0x80e0000006847fae */ /* 0x0005e800099a1016 */
[----:B------:R-:W-:Y:S04]  /*18300*/  LDGSTS.E [R143+-0x7ee00], desc[UR22][R28.64], P3 ;  /* 0x812000001c8f7fae */ /* 0x000fe800099a1016 */
[----:B------:R-:W-:Y:S01]  /*18310*/  LDGSTS.E [R132+-0x7ea00], desc[UR22][R38.64], P3 ;  /* 0x8160000026847fae */ /* 0x000fe200099a1016 */
[----:B-1----:R-:W-:-:S03]  /*18320*/  IMAD.WIDE R56, R135, 0x4, R2 ;  /* 0x0000000487387825 */ /* 0x002fc600078e0202 */
[----:B------:R1:W-:Y:S01]  /*18330*/  LDGSTS.E [R143+-0x7e600], desc[UR22][R50.64], P3 ;  /* 0x81a00000328f7fae */ /* 0x0003e200099a1016 */
[----:B--2---:R-:W-:-:S03]  /*18340*/  IMAD.WIDE R6, R135, 0x4, R224 ;  /* 0x0000000487067825 */ /* 0x004fc600078e02e0 */
[----:B------:R2:W-:Y:S04]  /*18350*/  LDGSTS.E [R132+-0x7e200], desc[UR22][R66.64], P3 ;  /* 0x81e0000042847fae */ /* 0x0005e800099a1016 */
[----:B------:R-:W3:Y:S01]  /*18360*/  LDL.LU.64 R72, [R1+0x3c0] ;  /* 0x0003c00001487983 */ /* 0x000ee20000300a00 */
[----:B-1----:R-:W-:-:S03]  /*18370*/  VIADD R143, R138, 0x100000 ;  /* 0x001000008a8f7836 */ /* 0x002fc60000000000 */
[----:B------:R-:W3:Y:S01]  /*18380*/  LDL.LU.64 R2, [R1+0x3d8] ;  /* 0x0003d80001027983 */ /* 0x000ee20000300a00 */
[----:B--2---:R-:W-:-:S03]  /*18390*/  VIADD R132, R138, 0x100000 ;  /* 0x001000008a847836 */ /* 0x004fc60000000000 */
[----:B------:R1:W-:Y:S04]  /*183a0*/  STL.64 [R1+0x390], R56 ;  /* 0x0003903801007387 */ /* 0x0003e80000100a00 */
[----:B------:R-:W-:Y:S04]  /*183b0*/  LDGSTS.E [R143+-0x7fd80], desc[UR22][R56.64], P3 ;  /* 0x80280000388f7fae */ /* 0x000fe800099a1016 */
[----:B------:R2:W-:Y:S04]  /*183c0*/  STL.64 [R1+0x398], R6 ;  /* 0x0003980601007387 */ /* 0x0005e80000100a00 */
[----:B------:R2:W-:Y:S04]  /*183d0*/  LDGSTS.E [R132+-0x7f980], desc[UR22][R6.64], P3 ;  /* 0x8068000006847fae */ /* 0x0005e800099a1016 */
[----:B-1----:R-:W3:Y:S04]  /*183e0*/  LDL.LU.64 R56, [R1+0x3d0] ;  /* 0x0003d00001387983 */ /* 0x002ee80000300a00 */
[----:B------:R-:W3:Y:S01]  /*183f0*/  LDL.LU.64 R224, [R1+0x3b8] ;  /* 0x0003b80001e07983 */ /* 0x000ee20000300a00 */
[----:B----4-:R-:W-:-:S05]  /*18400*/  IMAD.WIDE R54, R135, 0x4, R54 ;  /* 0x0000000487367825 */ /* 0x010fca00078e0236 */
[----:B------:R1:W-:Y:S04]  /*18410*/  STL.64 [R1+0x3a0], R54 ;  /* 0x0003a03601007387 */ /* 0x0003e80000100a00 */
[----:B------:R-:W-:Y:S01]  /*18420*/  LDGSTS.E [R143+-0x7f580], desc[UR22][R54.64], P3 ;  /* 0x80a80000368f7fae */ /* 0x000fe200099a1016 */
[----:B--2---:R-:W-:-:S05]  /*18430*/  IMAD.WIDE R6, R135, 0x4, R70 ;  /* 0x0000000487067825 */ /* 0x004fca00078e0246 */
[----:B------:R3:W-:Y:S04]  /*18440*/  STL.64 [R1+0x3a8], R6 ;  /* 0x0003a80601007387 */ /* 0x0007e80000100a00 */
[----:B------:R-:W2:Y:S04]  /*18450*/  LDL.LU.64 R70, [R1+0x378] ;  /* 0x0003780001467983 */ /* 0x000ea80000300a00 */
[----:B-1----:R-:W4:Y:S01]  /*18460*/  LDL.LU.64 R54, [R1+0x328] ;  /* 0x0003280001367983 */ /* 0x002f220000300a00 */
[----:B------:R-:W-:-:S03]  /*18470*/  IMAD.WIDE R40, R135, 0x4, R40 ;  /* 0x0000000487287825 */ /* 0x000fc600078e0228 */
[----:B------:R3:W-:Y:S01]  /*18480*/  LDGSTS.E [R132+-0x7f180], desc[UR22][R6.64], P3 ;  /* 0x80e8000006847fae */ /* 0x0007e200099a1016 */
[----:B------:R-:W-:-:S04]  /*18490*/  IMAD.WIDE R52, R135, 0x4, R52 ;  /* 0x0000000487347825 */ /* 0x000fc800078e0234 */
[----:B------:R-:W-:-:S04]  /*184a0*/  IMAD.WIDE R68, R135, 0x4, R68 ;  /* 0x0000000487447825 */ /* 0x000fc800078e0244 */
[----:B---3--:R-:W-:-:S05]  /*184b0*/  IMAD.WIDE R6, R135, 0x4, R230 ;  /* 0x0000000487067825 */ /* 0x008fca00078e02e6 */
[----:B------:R-:W-:Y:S04]  /*184c0*/  LDGSTS.E [R143+-0x7ed80], desc[UR22][R6.64], P3 ;  /* 0x81280000068f7fae */ /* 0x000fe800099a1016 */
[----:B------:R-:W-:Y:S04]  /*184d0*/  LDGSTS.E [R132+-0x7e980], desc[UR22][R40.64], P3 ;  /* 0x8168000028847fae */ /* 0x000fe800099a1016 */
[----:B------:R1:W-:Y:S04]  /*184e0*/  LDGSTS.E [R143+-0x7e580], desc[UR22][R52.64], P3 ;  /* 0x81a80000348f7fae */ /* 0x0003e800099a1016 */
[----:B------:R3:W-:Y:S04]  /*184f0*/  STL.64 [R1+0x3b0], R6 ;  /* 0x0003b00601007387 */ /* 0x0007e80000100a00 */
[----:B------:R3:W-:Y:S01]  /*18500*/  LDGSTS.E [R132+-0x7e180], desc[UR22][R68.64], P3 ;  /* 0x81e8000044847fae */ /* 0x0007e200099a1016 */
[----:B-1----:R-:W-:-:S03]  /*18510*/  VIADD R143, R137, 0x100000 ;  /* 0x00100000898f7836 */ /* 0x002fc60000000000 */
[----:B------:R-:W4:Y:S01]  /*18520*/  LDL.LU.64 R230, [R1+0x410] ;  /* 0x0004100001e67983 */ /* 0x000f220000300a00 */
[----:B------:R-:W-:-:S03]  /*18530*/  IMAD.WIDE R232, R135, 0x4, R72 ;  /* 0x0000000487e87825 */ /* 0x000fc600078e0248 */
[----:B---3--:R-:W3:Y:S01]  /*18540*/  LDL.LU.64 R6, [R1+0x3e8] ;  /* 0x0003e80001067983 */ /* 0x008ee20000300a00 */
[----:B------:R-:W-:-:S03]  /*18550*/  IMAD.WIDE R234, R135, 0x4, R2 ;  /* 0x0000000487ea7825 */ /* 0x000fc600078e0202 */
[----:B------:R-:W3:Y:S01]  /*18560*/  LDL.LU.64 R72, [R1+0x3e0] ;  /* 0x0003e00001487983 */ /* 0x000ee20000300a00 */
[----:B------:R-:W-:-:S03]  /*18570*/  VIADD R132, R137, 0x100000 ;  /* 0x0010000089847836 */ /* 0x000fc60000000000 */
[----:B------:R-:W3:Y:S04]  /*18580*/  LDL.LU.64 R2, [R1+0x3c8] ;  /* 0x0003c80001027983 */ /* 0x000ee80000300a00 */
[----:B------:R1:W-:Y:S04]  /*18590*/  STL.64 [R1+0x3c0], R232 ;  /* 0x0003c0e801007387 */ /* 0x0003e80000100a00 */
[----:B------:R-:W-:Y:S04]  /*185a0*/  LDGSTS.E [R143+-0x7fd00], desc[UR22][R232.64], P3 ;  /* 0x80300000e88f7fae */ /* 0x000fe800099a1016 */
[----:B------:R1:W-:Y:S04]  /*185b0*/  STL.64 [R1+0x3d8], R234 ;  /* 0x0003d8ea01007387 */ /* 0x0003e80000100a00 */
[----:B------:R1:W-:Y:S01]  /*185c0*/  LDGSTS.E [R132+-0x7f900], desc[UR22][R234.64], P3 ;  /* 0x80700000ea847fae */ /* 0x0003e200099a1016 */
[----:B------:R-:W-:-:S03]  /*185d0*/  IMAD.WIDE R224, R135, 0x4, R224 ;  /* 0x0000000487e07825 */ /* 0x000fc600078e02e0 */
[----:B-1----:R-:W3:Y:S01]  /*185e0*/  LDL.LU.64 R232, [R1+0x670] ;  /* 0x0006700001e87983 */ /* 0x002ee20000300a00 */
[----:B------:R-:W-:-:S03]  /*185f0*/  IMAD.WIDE R234, R135, 0x4, R56 ;  /* 0x0000000487ea7825 */ /* 0x000fc600078e0238 */
[----:B------:R-:W3:Y:S04]  /*18600*/  LDL.LU.64 R56, [R1+0x388] ;  /* 0x0003880001387983 */ /* 0x000ee80000300a00 */
[----:B------:R1:W-:Y:S04]  /*18610*/  STL.64 [R1+0x3f0], R234 ;  /* 0x0003f0ea01007387 */ /* 0x0003e80000100a00 */
[----:B------:R-:W-:Y:S04]  /*18620*/  LDGSTS.E [R143+-0x7f500], desc[UR22][R234.64], P3 ;  /* 0x80b00000ea8f7fae */ /* 0x000fe800099a1016 */
[----:B------:R-:W-:Y:S04]  /*18630*/  LDGSTS.E [R132+-0x7f100], desc[UR22][R224.64], P3 ;  /* 0x80f00000e0847fae */ /* 0x000fe800099a1016 */
[----:B-1----:R-:W3:Y:S04]  /*18640*/  LDL.LU.64 R234, [R1+0x668] ;  /* 0x0006680001ea7983 */ /* 0x002ee80000300a00 */
[----:B------:R1:W-:Y:S04]  /*18650*/  STL.64 [R1+0x3f8], R224 ;  /* 0x0003f8e001007387 */ /* 0x0003e80000100a00 */
[----:B-1----:R-:W3:Y:S01]  /*18660*/  LDL.LU.64 R224, [R1+0x660] ;  /* 0x0006600001e07983 */ /* 0x002ee20000300a00 */
[----:B--2---:R-:W-:-:S04]  /*18670*/  IMAD.WIDE R70, R135, 0x4, R70 ;  /* 0x0000000487467825 */ /* 0x004fc800078e0246 */
[C---:B----4-:R-:W-:Y:S01]  /*18680*/  IMAD.WIDE R54, R135.reuse, 0x4, R54 ;  /* 0x0000000487367825 */ /* 0x050fe200078e0236 */
[----:B------:R1:W-:Y:S04]  /*18690*/  STL.64 [R1+0x400], R70 ;  /* 0x0004004601007387 */ /* 0x0003e80000100a00 */
[----:B------:R2:W-:Y:S04]  /*186a0*/  LDGSTS.E [R143+-0x7ed00], desc[UR22][R70.64], P3 ;  /* 0x81300000468f7fae */ /* 0x0005e800099a1016 */
[----:B------:R4:W-:Y:S04]  /*186b0*/  LDGSTS.E [R132+-0x7e900], desc[UR22][R54.64], P3 ;  /* 0x8170000036847fae */ /* 0x0009e800099a1016 */
[----:B-1----:R-:W2:Y:S04]  /*186c0*/  LDL.LU.64 R70, [R1+0x658] ;  /* 0x0006580001467983 */ /* 0x002ea80000300a00 */
[----:B------:R1:W-:Y:S04]  /*186d0*/  STL.64 [R1+0x408], R54 ;  /* 0x0004083601007387 */ /* 0x0003e80000100a00 */
[----:B-1----:R-:W4:Y:S01]  /*186e0*/  LDL.LU.64 R54, [R1+0x650] ;  /* 0x0006500001367983 */ /* 0x002f220000300a00 */
[----:B------:R-:W-:-:S04]  /*186f0*/  IMAD.WIDE R230, R135, 0x4, R230 ;  /* 0x0000000487e67825 */ /* 0x000fc800078e02e6 */
[C---:B---3--:R-:W-:Y:S01]  /*18700*/  IMAD.WIDE R6, R135.reuse, 0x4, R6 ;  /* 0x0000000487067825 */ /* 0x048fe200078e0206 */
[----:B------:R1:W-:Y:S03]  /*18710*/  STL.64 [R1+0x410], R230 ;  /* 0x000410e601007387 */ /* 0x0003e60000100a00 */
[----:B------:R-:W-:-:S04]  /*18720*/  IMAD.WIDE R72, R135, 0x4, R72 ;  /* 0x0000000487487825 */ /* 0x000fc800078e0248 */
[----:B------:R-:W-:-:S04]  /*18730*/  IMAD.WIDE R2, R135, 0x4, R2 ;  /* 0x0000000487027825 */ /* 0x000fc800078e0202 */
[----:B------:R-:W-:-:S04]  /*18740*/  IMAD.WIDE R56, R135, 0x4, R56 ;  /* 0x0000000487387825 */ /* 0x000fc800078e0238 */
[----:B--2---:R-:W-:-:S04]  /*18750*/  IMAD.WIDE R70, R135, 0x4, R70 ;  /* 0x0000000487467825 */ /* 0x004fc800078e0246 */
[----:B----4-:R-:W-:-:S05]  /*18760*/  IMAD.WIDE R54, R135, 0x4, R54 ;  /* 0x0000000487367825 */ /* 0x010fca00078e0236 */
[----:B------:R2:W-:Y:S04]  /*18770*/  LDGSTS.E [R143+-0x7e500], desc[UR22][R54.64], P3 ;  /* 0x81b00000368f7fae */ /* 0x0005e800099a1016 */
[----:B------:R3:W-:Y:S01]  /*18780*/  LDGSTS.E [R132+-0x7e100], desc[UR22][R70.64], P3 ;  /* 0x81f0000046847fae */ /* 0x0007e200099a1016 */
[C---:B--2---:R-:W-:Y:S01]  /*18790*/  IADD3 R143, PT, PT, R136.reuse, 0x100000, RZ ;  /* 0x00100000888f7810 */ /* 0x044fe20007ffe0ff */
[----:B---3--:R-:W-:-:S04]  /*187a0*/  VIADD R132, R136, 0x100000 ;  /* 0x0010000088847836 */ /* 0x008fc80000000000 */
[----:B------:R-:W-:Y:S04]  /*187b0*/  LDGSTS.E [R143+-0x7fc80], desc[UR22][R230.64], P3 ;  /* 0x80380000e68f7fae */ /* 0x000fe800099a1016 */
[----:B------:R2:W-:Y:S04]  /*187c0*/  LDGSTS.E [R132+-0x7f880], desc[UR22][R6.64], P3 ;  /* 0x8078000006847fae */ /* 0x0005e800099a1016 */
[----:B------:R-:W-:Y:S04]  /*187d0*/  LDGSTS.E [R143+-0x7f480], desc[UR22][R72.64], P3 ;  /* 0x80b80000488f7fae */ /* 0x000fe800099a1016 */
[----:B-1----:R-:W3:Y:S04]  /*187e0*/  LDL.LU.64 R230, [R1+0x648] ;  /* 0x0006480001e67983 */ /* 0x002ee80000300a00 */
[----:B------:R2:W-:Y:S04]  /*187f0*/  STL.64 [R1+0x420], R6 ;  /* 0x0004200601007387 */ /* 0x0005e80000100a00 */
[----:B------:R1:W-:Y:S04]  /*18800*/  STL.64 [R1+0x440], R72 ;  /* 0x0004404801007387 */ /* 0x0003e80000100a00 */
[----:B------:R4:W-:Y:S04]  /*18810*/  STL.64 [R1+0x448], R2 ;  /* 0x0004480201007387 */ /* 0x0009e80000100a00 */
[----:B------:R3:W-:Y:S01]  /*18820*/  LDGSTS.E [R132+-0x7f080], desc[UR22][R2.64], P3 ;  /* 0x80f8000002847fae */ /* 0x0007e200099a1016 */
[----:B--2---:R-:W2:Y:S03]  /*18830*/  LDC R6, c[0x0][0x3a0] ;  /* 0x0000e800ff067b82 */ /* 0x004ea60000000800 */
[----:B-1----:R-:W2:Y:S04]  /*18840*/  LDL.LU.64 R72, [R1+0x640] ;  /* 0x0006400001487983 */ /* 0x002ea80000300a00 */
[----:B------:R1:W-:Y:S01]  /*18850*/  LDGSTS.E [R143+-0x7ec80], desc[UR22][R56.64], P3 ;  /* 0x81380000388f7fae */ /* 0x0003e200099a1016 */
[----:B------:R-:W1:Y:S03]  /*18860*/  LDC R7, c[0x0][0x3a0] ;  /* 0x0000e800ff077b82 */ /* 0x000e660000000800 */
[----:B----4-:R-:W3:Y:S04]  /*18870*/  LDL.LU.64 R2, [R1+0x638] ;  /* 0x0006380001027983 */ /* 0x010ee80000300a00 */
[----:B------:R4:W-:Y:S04]  /*18880*/  STL.64 [R1+0x458], R56 ;  /* 0x0004583801007387 */ /* 0x0009e80000100a00 */
[----:B----4-:R-:W4:Y:S01]  /*18890*/  LDL.LU.64 R56, [R1+0x630] ;  /* 0x0006300001387983 */ /* 0x010f220000300a00 */
[----:B-1----:R-:W-:-:S02]  /*188a0*/  VIADD R7, R7, 0xfffffd7c ;  /* 0xfffffd7c07077836 */ /* 0x002fc40000000000 */
        /* <DEDUP_REMOVED lines=12> */
[----:B---3--:R-:W-:-:S05]  /*18970*/  IMAD.WIDE R2, R135, 0x4, R2 ;  /* 0x0000000487027825 */ /* 0x008fca00078e0202 */
[----:B------:R-:W-:Y:S01]  /*18980*/  LDGSTS.E [R132+-0x7e880], desc[UR22][R2.64], P3 ;  /* 0x8178000002847fae */ /* 0x000fe200099a1016 */
[----:B----4-:R-:W-:-:S05]  /*18990*/  IMAD.WIDE R56, R135, 0x4, R56 ;  /* 0x0000000487387825 */ /* 0x010fca00078e0238 */
[----:B------:R1:W-:Y:S02]  /*189a0*/  LDGSTS.E [R143+-0x7e480], desc[UR22][R56.64], P3 ;  /* 0x81b80000388f7fae */ /* 0x0003e400099a1016 */
[----:B-1----:R-:W1:Y:S01]  /*189b0*/  LDC R143, c[0x0][0x3a0] ;  /* 0x0000e800ff8f7b82 */ /* 0x002e620000000800 */
[----:B--2---:R-:W-:-:S05]  /*189c0*/  IMAD.WIDE R72, R135, 0x4, R72 ;  /* 0x0000000487487825 */ /* 0x004fca00078e0248 */
[----:B------:R2:W-:Y:S02]  /*189d0*/  LDGSTS.E [R132+-0x7e080], desc[UR22][R72.64], P3 ;  /* 0x81f8000048847fae */ /* 0x0005e400099a1016 */
[----:B--2---:R-:W-:Y:S02]  /*189e0*/  SEL R132, RZ, 0x4, P1 ;  /* 0x00000004ff847807 */ /* 0x004fe40000800000 */
[----:B------:R-:W0:Y:S01]  /*189f0*/  LDGDEPBAR ;  /* 0x00000000000079af */ /* 0x000e220000000000 */
[----:B-1----:R-:W-:-:S05]  /*18a00*/  VIADD R143, R143, 0x7f ;  /* 0x0000007f8f8f7836 */ /* 0x002fca0000000000 */
[----:B------:R-:W-:Y:S01]  /*18a10*/  ISETP.GT.AND P1, PT, R143, 0x2ff, PT ;  /* 0x000002ff8f00780c */ /* 0x000fe20003f24270 */
[----:B------:R-:W-:Y:S01]  /*18a20*/  VIADD R143, R6, 0xfffffd7b ;  /* 0xfffffd7b068f7836 */ /* 0x000fe20000000000 */
[----:B------:R-:W-:Y:S01]  /*18a30*/  ISETP.GE.U32.AND P3, PT, R7, 0x7ffffcfd, PT ;  /* 0x7ffffcfd0700780c */ /* 0x000fe20003f66070 */
[----:B------:R-:W1:Y:S01]  /*18a40*/  LDC R6, c[0x0][0x3a0] ;  /* 0x0000e800ff067b82 */ /* 0x000e620000000800 */
[----:B------:R-:W-:Y:S02]  /*18a50*/  SEL R132, R132, RZ, P1 ;  /* 0x000000ff84847207 */ /* 0x000fe40000800000 */
[----:B------:R-:W-:-:S05]  /*18a60*/  ISETP.GE.U32.AND P1, PT, R143, 0x7ffffcfc, PT ;  /* 0x7ffffcfc8f00780c */ /* 0x000fca0003f26070 */
[----:B------:R-:W2:Y:S08]  /*18a70*/  LDC R143, c[0x0][0x3a0] ;  /* 0x0000e800ff8f7b82 */ /* 0x000eb00000000800 */
[----:B------:R-:W3:Y:S01]  /*18a80*/  LDC R7, c[0x0][0x3a0] ;  /* 0x0000e800ff077b82 */ /* 0x000ee20000000800 */
[----:B------:R-:W-:-:S07]  /*18a90*/  IMAD.WIDE R230, R133, 0x4, R230 ;  /* 0x0000000485e67825 */ /* 0x000fce00078e02e6 */
[----:B------:R-:W-:Y:S01]  /*18aa0*/  BAR.SYNC.DEFER_BLOCKING 0x0 ;  /* 0x0000000000007b1d */ /* 0x000fe20000010000 */
[----:B--2---:R-:W-:-:S05]  /*18ab0*/  IADD3 R143, PT, PT, R143, -0x286, RZ ;  /* 0xfffffd7a8f8f7810 */ /* 0x004fca0007ffe0ff */
[----:B------:R-:W-:Y:S01]  /*18ac0*/  @!PT LDS RZ, [RZ] ;  /* 0x00000000fffff984 */ /* 0x000fe20000000800 */
[----:B------:R-:W-:Y:S01]  /*18ad0*/  @!PT LDS RZ, [RZ] ;  /* 0x00000000fffff984 */ /* 0x000fe20000000800 */
[----:B------:R-:W-:Y:S01]  /*18ae0*/  @!PT LDS RZ, [RZ] ;  /* 0x00000000fffff984 */ /* 0x000fe20000000800 */
[----:B------:R-:W-:Y:S01]  /*18af0*/  LDGSTS.E [R134+0x50000], desc[UR22][R230.64], !P6 ;  /* 0x50000000e6867fae */ /* 0x000fe2000f1a1016 */
[----:B------:R-:W-:Y:S01]  /*18b00*/  ISETP.GE.U32.AND P6, PT, R143, 0x7ffffcfb, PT ;  /* 0x7ffffcfb8f00780c */ /* 0x000fe20003fc6070 */
[----:B---3--:R-:W-:Y:S02]  /*18b10*/  VIADD R143, R7, 0xfffffd79 ;  /* 0xfffffd79078f7836 */ /* 0x008fe40000000000 */
[----:B------:R-:W-:Y:S01]  /*18b20*/  LDGSTS.E [R134+0x50004], desc[UR22][R224.64], !P5 ;  /* 0x50004000e0867fae */ /* 0x000fe2000e9a1016 */
[----:B------:R-:W2:Y:S02]  /*18b30*/  LDC R7, c[0x0][0x3a0] ;  /* 0x0000e800ff077b82 */ /* 0x000ea40000000800 */
[----:B------:R-:W-:Y:S01]  /*18b40*/  ISETP.GE.U32.AND P5, PT, R143, 0x7ffffcfa, PT ;  /* 0x7ffffcfa8f00780c */ /* 0x000fe20003fa6070 */
[----:B-1----:R-:W-:Y:S01]  /*18b50*/  VIADD R143, R6, 0xfffffd78 ;  /* 0xfffffd78068f7836 */ /* 0x002fe20000000000 */
[----:B------:R-:W-:Y:S04]  /*18b60*/  LDGSTS.E [R134+0x50008], desc[UR22][R234.64], !P4 ;  /* 0x50008000ea867fae */ /* 0x000fe8000e1a1016 */
[----:B------:R-:W-:Y:S01]  /*18b70*/  ISETP.GE.U32.AND P4, PT, R143, 0x7ffffcf9, PT ;  /* 0x7ffffcf98f00780c */ /* 0x000fe20003f86070 */
[----:B------:R-:W1:Y:S01]  /*18b80*/  LDC R6, c[0x0][0x3a0] ;  /* 0x0000e800ff067b82 */ /* 0x000e620000000800 */
[----:B------:R-:W-:Y:S04]  /*18b90*/  LDGSTS.E [R134+0x5000c], desc[UR22][R232.64], !P3 ;  /* 0x5000c000e8867fae */ /* 0x000fe8000d9a1016 */
[----:B------:R-:W-:Y:S03]  /*18ba0*/  LDGSTS.E [R134+0x50010], desc[UR22][R228.64], !P1 ;  /* 0x50010000e4867fae */ /* 0x000fe6000c9a1016 */
[----:B------:R-:W3:Y:S01]  /*18bb0*/  LDC R143, c[0x0][0x3a0] ;  /* 0x0000e800ff8f7b82 */ /* 0x000ee20000000800 */
[----:B------:R-:W-:Y:S04]  /*18bc0*/  LDGSTS.E [R134+0x50014], desc[UR22][R226.64], !P6 ;  /* 0x50014000e2867fae */ /* 0x000fe8000f1a1016 */
[----:B------:R-:W-:Y:S04]  /*18bd0*/  LDGSTS.E [R134+0x50018], desc[UR22][R222.64], !P5 ;  /* 0x50018000de867fae */ /* 0x000fe8000e9a1016 */
[----:B------:R-:W-:Y:S01]  /*18be0*/  LDGSTS.E [R134+0x5001c], desc[UR22][R220.64], !P4 ;  /* 0x5001c000dc867fae */ /* 0x000fe2000e1a1016 */
[----:B---3--:R-:W-:-:S05]  /*18bf0*/  VIADD R143, R143, 0xfffffd77 ;  /* 0xfffffd778f8f7836 */ /* 0x008fca0000000000 */
[----:B------:R-:W-:Y:S01]  /*18c00*/  ISETP.GE.U32.AND P3, PT, R143, 0x7ffffcf8, PT ;  /* 0x7ffffcf88f00780c */ /* 0x000fe20003f66070 */
[----:B--2---:R-:W-:Y:S02]  /*18c10*/  VIADD R143, R7, 0xfffffd76 ;  /* 0xfffffd76078f7836 */ /* 0x004fe40000000000 */
[----:B------:R-:W2:Y:S03]  /*18c20*/  LDC R7, c[0x0][0x3a0] ;  /* 0x0000e800ff077b82 */ /* 0x000ea60000000800 */
[----:B------:R-:W-:Y:S02]  /*18c30*/  ISETP.GE.U32.AND P1, PT, R143, 0x7ffffcf7, PT ;  /* 0x7ffffcf78f00780c */ /* 0x000fe40003f26070 */
[----:B-1----:R-:W-:-:S03]  /*18c40*/  IADD3 R143, PT, PT, R6, -0x28b, RZ ;  /* 0xfffffd75068f7810 */ /* 0x002fc60007ffe0ff */
[----:B------:R-:W1:Y:S01]  /*18c50*/  LDC R6, c[0x0][0x3a0] ;  /* 0x0000e800ff067b82 */ /* 0x000e620000000800 */
[----:B------:R-:W-:Y:S01]  /*18c60*/  ISETP.GE.U32.AND P6, PT, R143, 0x7ffffcf6, PT ;  /* 0x7ffffcf68f00780c */ /* 0x000fe20003fc6070 */
[----:B------:R-:W-:Y:S06]  /*18c70*/  LDGSTS.E [R134+0x50020], desc[UR22][R218.64], !P3 ;  /* 0x50020000da867fae */ /* 0x000fec000d9a1016 */
[----:B------:R-:W3:Y:S01]  /*18c80*/  LDC R143, c[0x0][0x3a0] ;  /* 0x0000e800ff8f7b82 */ /* 0x000ee20000000800 */
[----:B------:R-:W-:Y:S05]  /*18c90*/  LDGSTS.E [R134+0x50024], desc[UR22][R216.64], !P1 ;  /* 0x50024000d8867fae */ /* 0x000fea000c9a1016 */
[----:B------:R-:W-:Y:S01]  /*18ca0*/  LDGSTS.E [R134+0x50028], desc[UR22][R214.64], !P6 ;  /* 0x50028000d6867fae */ /* 0x000fe2000f1a1016 */
[----:B---3--:R-:W-:-:S05]  /*18cb0*/  VIADD R143, R143, 0xfffffd74 ;  /* 0xfffffd748f8f7836 */ /* 0x008fca0000000000 */
[----:B------:R-:W-:Y:S01]  /*18cc0*/  ISETP.GE.U32.AND P5, PT, R143, 0x7ffffcf5, PT ;  /* 0x7ffffcf58f00780c */ /* 0x000fe20003fa6070 */
[----:B--2---:R-:W-:Y:S02]  /*18cd0*/  VIADD R143, R7, 0xfffffd73 ;  /* 0xfffffd73078f7836 */ /* 0x004fe40000000000 */
[----:B------:R-:W2:Y:S03]  /*18ce0*/  LDC R7, c[0x0][0x3a0] ;  /* 0x0000e800ff077b82 */ /* 0x000ea60000000800 */
[----:B------:R-:W-:Y:S01]  /*18cf0*/  ISETP.GE.U32.AND P4, PT, R143, 0x7ffffcf4, PT ;  /* 0x7ffffcf48f00780c */ /* 0x000fe20003f86070 */
[----:B-1----:R-:W-:-:S04]  /*18d00*/  VIADD R143, R6, 0xfffffd72 ;  /* 0xfffffd72068f7836 */ /* 0x002fc80000000000 */
[----:B------:R-:W1:Y:S01]  /*18d10*/  LDC R6, c[0x0][0x3a0] ;  /* 0x0000e800ff067b82 */ /* 0x000e620000000800 */
[----:B------:R-:W-:Y:S01]  /*18d20*/  ISETP.GE.U32.AND P3, PT, R143, 0x7ffffcf3, PT ;  /* 0x7ffffcf38f00780c */ /* 0x000fe20003f66070 */
[----:B------:R-:W-:Y:S06]  /*18d30*/  LDGSTS.E [R134+0x5002c], desc[UR22][R212.64], !P5 ;  /* 0x5002c000d4867fae */ /* 0x000fec000e9a1016 */
[----:B------:R-:W3:Y:S01]  /*18d40*/  LDC R143, c[0x0][0x3a0] ;  /* 0x0000e800ff8f7b82 */ /* 0x000ee20000000800 */
[----:B------:R-:W-:Y:S01]  /*18d50*/  LDGSTS.E [R134+0x50030], desc[UR22][R210.64], !P4 ;  /* 0x50030000d2867fae */ /* 0x000fe2000e1a1016 */
[----:B---3--:R-:W-:-:S05]  /*18d60*/  VIADD R143, R143, 0xfffffd71 ;  /* 0xfffffd718f8f7836 */ /* 0x008fca0000000000 */
[----:B------:R-:W-:Y:S02]  /*18d70*/  ISETP.GE.U32.AND P1, PT, R143, 0x7ffffcf2, PT ;  /* 0x7ffffcf28f00780c */ /* 0x000fe40003f26070 */
[----:B--2---:R-:W-:Y:S02]  /*18d80*/  IADD3 R143, PT, PT, R7, -0x290, RZ ;  /* 0xfffffd70078f7810 */ /* 0x004fe40007ffe0ff */
[----:B------:R-:W2:Y:S02]  /*18d90*/  LDC R7, c[0x0][0x3a0] ;  /* 0x0000e800ff077b82 */ /* 0x000ea40000000800 */
[----:B------:R-:W-:Y:S01]  /*18da0*/  ISETP.GE.U32.AND P6, PT, R143, 0x7ffffcf1, PT ;  /* 0x7ffffcf18f00780c */ /* 0x000fe20003fc6070 */
[----:B-1----:R-:W-:-:S05]  /*18db0*/  VIADD R143, R6, 0xfffffd6f ;  /* 0xfffffd6f068f7836 */ /* 0x002fca0000000000 */
[----:B------:R-:W-:Y:S01]  /*18dc0*/  ISETP.GE.U32.AND P5, PT, R143, 0x7ffffcf0, PT ;  /* 0x7ffffcf08f00780c */ /* 0x000fe20003fa6070 */
[----:B------:R-:W1:Y:S08]  /*18dd0*/  LDC R6, c[0x0][0x3a0] ;  /* 0x0000e800ff067b82 */ /* 0x000e700000000800 */
[----:B------:R-:W3:Y:S01]  /*18de0*/  LDC R143, c[0x0][0x3a0] ;  /* 0x0000e800ff8f7b82 */ /* 0x000ee20000000800 */
[----:B------:R-:W-:-:S04]  /*18df0*/  IMAD.WIDE R208, R133, 0x4, R208 ;  /* 0x0000000485d07825 */ /* 0x000fc800078e02d0 */
[----:B------:R-:W-:Y:S01]  /*18e00*/  IMAD.WIDE R206, R133, 0x4, R206 ;  /* 0x0000000485ce7825 */ /* 0x000fe200078e02ce */
[----:B------:R-:W-:Y:S04]  /*18e10*/  LDGSTS.E [R134+0x50034], desc[UR22][R208.64], !P3 ;  /* 0x50034000d0867fae */ /* 0x000fe8000d9a1016 */
        /* <DEDUP_REMOVED lines=8> */
[----:B------:R-:W-:-:S07]  /*18ea0*/  ISETP.GE.U32.AND P1, PT, R143, 0x7ffffced, PT ;  /* 0x7ffffced8f00780c */ /* 0x000fce0003f26070 */
[----:B------:R-:W3:Y:S01]  /*18eb0*/  LDC R143, c[0x0][0x3a0] ;  /* 0x0000e800ff8f7b82 */ /* 0x000ee20000000800 */
[----:B------:R-:W-:-:S04]  /*18ec0*/  IMAD.WIDE R204, R133, 0x4, R204 ;  /* 0x0000000485cc7825 */ /* 0x000fc800078e02cc */
[C---:B------:R-:W-:Y:S01]  /*18ed0*/  IMAD.WIDE R202, R133.reuse, 0x4, R202 ;  /* 0x0000000485ca7825 */ /* 0x040fe200078e02ca */
[----:B------:R-:W-:Y:S03]  /*18ee0*/  LDGSTS.E [R134+0x5003c], desc[UR22][R204.64], !P6 ;  /* 0x5003c000cc867fae */ /* 0x000fe6000f1a1016 */
[----:B------:R-:W-:Y:S01]  /*18ef0*/  IMAD.WIDE R200, R133, 0x4, R200 ;  /* 0x0000000485c87825 */ /* 0x000fe200078e02c8 */
[----:B------:R-:W-:Y:S04]  /*18f00*/  LDGSTS.E [R134+0x50040], desc[UR22][R202.64], !P5 ;  /* 0x50040000ca867fae */ /* 0x000fe8000e9a1016 */
[----:B------:R-:W-:Y:S01]  /*18f10*/  LDGSTS.E [R134+0x50044], desc[UR22][R200.64], !P4 ;  /* 0x50044000c8867fae */ /* 0x000fe2000e1a1016 */
[----:B---3--:R-:W-:-:S04]  /*18f20*/  IADD3 R143, PT, PT, R143, -0x295, RZ ;  /* 0xfffffd6b8f8f7810 */ /* 0x008fc80007ffe0ff */
        /* <DEDUP_REMOVED lines=175> */
[----:B------:R-:W-:Y:S04]  /*19a20*/  LDGSTS.E [R134+0x500cc], desc[UR22][R246.64], !P5 ;  /* 0x500cc000f6867fae */ /* 0x000fe8000e9a1016 */
[----:B------:R-:W-:Y:S01]  /*19a30*/  LDGSTS.E [R134+0x500d0], desc[UR22][R248.64], !P4 ;  /* 0x500d0000f8867fae */ /* 0x000fe2000e1a1016 */
[----:B------:R-:W-:-:S05]  /*19a40*/  IMAD.WIDE R250, R133, 0x4, R250 ;  /* 0x0000000485fa7825 */ /* 0x000fca00078e02fa */
[----:B------:R-:W-:Y:S01]  /*19a50*/  LDGSTS.E [R134+0x500d4], desc[UR22][R250.64], !P3 ;  /* 0x500d4000fa867fae */ /* 0x000fe2000d9a1016 */
[----:B---3--:R-:W-:-:S05]  /*19a60*/  VIADD R143, R143, 0xfffffd47 ;  /* 0xfffffd478f8f7836 */ /* 0x008fca0000000000 */
[----:B------:R-:W-:Y:S01]  /*19a70*/  ISETP.GE.U32.AND P5, PT, R143, 0x7ffffcc8, PT ;  /* 0x7ffffcc88f00780c */ /* 0x000fe20003fa6070 */
[----:B--2---:R-:W-:-:S05]  /*19a80*/  VIADD R143, R7, 0xfffffd46 ;  /* 0xfffffd46078f7836 */ /* 0x004fca0000000000 */
[----:B------:R-:W-:Y:S01]  /*19a90*/  ISETP.GE.U32.AND P4, PT, R143, 0x7ffffcc7, PT ;  /* 0x7ffffcc78f00780c */ /* 0x000fe20003f86070 */
[----:B-1----:R-:W-:Y:S02]  /*19aa0*/  VIADD R143, R6, 0xfffffd45 ;  /* 0xfffffd45068f7836 */ /* 0x002fe40000000000 */
[C---:B------:R-:W-:Y:S02]  /*19ab0*/  IMAD.WIDE R6, R133.reuse, 0x4, R18 ;  /* 0x0000000485067825 */ /* 0x040fe400078e0212 */
[----:B------:R-:W1:Y:S03]  /*19ac0*/  LDC R19, c[0x0][0x3a0] ;  /* 0x0000e800ff137b82 */ /* 0x000e660000000800 */
[----:B------:R2:W-:Y:S04]  /*19ad0*/  STL.64 [R1], R6 ;  /* 0x0000000601007387 */ /* 0x0005e80000100a00 */
[----:B------:R2:W-:Y:S02]  /*19ae0*/  LDGSTS.E [R134+0x500d8], desc[UR22][R6.64], !P1 ;  /* 0x500d800006867fae */ /* 0x0005e4000c9a1016 */
[----:B--2---:R-:W-:-:S05]  /*19af0*/  IMAD.WIDE R6, R133, 0x4, R16 ;  /* 0x0000000485067825 */ /* 0x004fca00078e0210 */
[----:B------:R2:W-:Y:S04]  /*19b00*/  STL.64 [R1+0x8], R6 ;  /* 0x0000080601007387 */ /* 0x0005e80000100a00 */
[----:B------:R2:W-:Y:S02]  /*19b10*/  LDGSTS.E [R134+0x500dc], desc[UR22][R6.64], !P6 ;  /* 0x500dc00006867fae */ /* 0x0005e4000f1a1016 */
[----:B--2---:R-:W-:-:S05]  /*19b20*/  IMAD.WIDE R6, R133, 0x4, R14 ;  /* 0x0000000485067825 */ /* 0x004fca00078e020e */
[----:B------:R2:W-:Y:S04]  /*19b30*/  STL.64 [R1+0x10], R6 ;  /* 0x0000100601007387 */ /* 0x0005e80000100a00 */
[----:B------:R2:W-:Y:S02]  /*19b40*/  LDGSTS.E [R134+0x500e0], desc[UR22][R6.64], !P5 ;  /* 0x500e000006867fae */ /* 0x0005e4000e9a1016 */
[----:B--2---:R-:W-:-:S05]  /*19b50*/  IMAD.WIDE R6, R133, 0x4, R12 ;  /* 0x0000000485067825 */ /* 0x004fca00078e020c */
[----:B------:R2:W-:Y:S04]  /*19b60*/  STL.64 [R1+0x18], R6 ;  /* 0x0000180601007387 */ /* 0x0005e80000100a00 */
[----:B------:R3:W-:Y:S04]  /*19b70*/  LDGSTS.E [R134+0x500e4], desc[UR22][R6.64], !P4 ;  /* 0x500e400006867fae */ /* 0x0007e8000e1a1016 */
[----:B--2---:R-:W2:Y:S01]  /*19b80*/  LDL.LU.64 R6, [R1+0x628] ;  /* 0x0006280001067983 */ /* 0x004ea20000300a00 */
[----:B-1----:R-:W-:Y:S02]  /*19b90*/  VIADD R18, R19, 0xfffffd44 ;  /* 0xfffffd4413127836 */ /* 0x002fe40000000000 */
[----:B------:R-:W1:Y:S01]  /*19ba0*/  LDC R19, c[0x0][0x3a0] ;  /* 0x0000e800ff137b82 */ /* 0x000e620000000800 */
[----:B------:R-:W-:-:S02]  /*19bb0*/  ISETP.GE.U32.AND P3, PT, R143, 0x7ffffcc6, PT ;  /* 0x7ffffcc68f00780c */ /* 0x000fc40003f66070 */
[----:B------:R-:W-:-:S05]  /*19bc0*/  ISETP.GE.U32.AND P1, PT, R18, 0x7ffffcc5, PT ;  /* 0x7ffffcc51200780c */ /* 0x000fca0003f26070 */
[----:B------:R-:W4:Y:S08]  /*19bd0*/  LDC R143, c[0x0][0x3a0] ;  /* 0x0000e800ff8f7b82 */ /* 0x000f300000000800 */
[----:B------:R-:W3:Y:S01]  /*19be0*/  LDC R18, c[0x0][0x3a0] ;  /* 0x0000e800ff127b82 */ /* 0x000ee20000000800 */
[----:B-1----:R-:W-:-:S04]  /*19bf0*/  IADD3 R16, PT, PT, R19, -0x2bd, RZ ;  /* 0xfffffd4313107810 */ /* 0x002fc80007ffe0ff */
[----:B------:R-:W-:-:S03]  /*19c00*/  ISETP.GE.U32.AND P6, PT, R16, 0x7ffffcc4, PT ;  /* 0x7ffffcc41000780c */ /* 0x000fc60003fc6070 */
[----:B------:R-:W1:Y:S01]  /*19c10*/  LDC R16, c[0x0][0x3a0] ;  /* 0x0000e800ff107b82 */ /* 0x000e620000000800 */
[----:B----4-:R-:W-:-:S05]  /*19c20*/  VIADD R14, R143, 0xfffffd42 ;  /* 0xfffffd428f0e7836 */ /* 0x010fca0000000000 */
[----:B------:R-:W-:Y:S02]  /*19c30*/  ISETP.GE.U32.AND P5, PT, R14, 0x7ffffcc3, PT ;  /* 0x7ffffcc30e00780c */ /* 0x000fe40003fa6070 */
[----:B------:R-:W4:Y:S01]  /*19c40*/  LDC R14, c[0x0][0x3a0] ;  /* 0x0000e800ff0e7b82 */ /* 0x000f220000000800 */
[----:B---3--:R-:W-:-:S05]  /*19c50*/  VIADD R12, R18, 0xfffffd41 ;  /* 0xfffffd41120c7836 */ /* 0x008fca0000000000 */
[----:B------:R-:W-:Y:S02]  /*19c60*/  ISETP.GE.U32.AND P4, PT, R12, 0x7ffffcc2, PT ;  /* 0x7ffffcc20c00780c */ /* 0x000fe40003f86070 */
[----:B------:R-:W3:Y:S01]  /*19c70*/  LDC R12, c[0x0][0x3a0] ;  /* 0x0000e800ff0c7b82 */ /* 0x000ee20000000800 */
[----:B------:R-:W-:-:S05]  /*19c80*/  IMAD.WIDE R18, R133, 0x4, R10 ;  /* 0x0000000485127825 */ /* 0x000fca00078e020a */
[----:B------:R-:W-:Y:S01]  /*19c90*/  LDGSTS.E [R134+0x500e8], desc[UR22][R18.64], !P3 ;  /* 0x500e800012867fae */ /* 0x000fe2000d9a1016 */
[----:B-1----:R-:W-:Y:S02]  /*19ca0*/  VIADD R10, R16, 0xfffffd40 ;  /* 0xfffffd40100a7836 */ /* 0x002fe40000000000 */
[----:B------:R-:W-:-:S03]  /*19cb0*/  IMAD.WIDE R16, R133, 0x4, R8 ;  /* 0x0000000485107825 */ /* 0x000fc600078e0208 */
[----:B------:R-:W-:Y:S02]  /*19cc0*/  ISETP.GE.U32.AND P3, PT, R10, 0x7ffffcc1, PT ;  /* 0x7ffffcc10a00780c */ /* 0x000fe40003f66070 */
[----:B------:R-:W1:Y:S01]  /*19cd0*/  LDC R10, c[0x0][0x3a0] ;  /* 0x0000e800ff0a7b82 */ /* 0x000e620000000800 */
[----:B------:R-:W-:Y:S01]  /*19ce0*/  LDGSTS.E [R134+0x500ec], desc[UR22][R16.64], !P1 ;  /* 0x500ec00010867fae */ /* 0x000fe2000c9a1016 */
[----:B----4-:R-:W-:-:S05]  /*19cf0*/  VIADD R8, R14, 0xfffffd3f ;  /* 0xfffffd3f0e087836 */ /* 0x010fca0000000000 */
[----:B------:R-:W-:Y:S02]  /*19d00*/  ISETP.GE.U32.AND P1, PT, R8, 0x7ffffcc0, PT ;  /* 0x7ffffcc00800780c */ /* 0x000fe40003f26070 */
[----:B------:R-:W4:Y:S01]  /*19d10*/  LDC R8, c[0x0][0x3a0] ;  /* 0x0000e800ff087b82 */ /* 0x000f220000000800 */
[----:B------:R-:W-:Y:S04]  /*19d20*/  STL.64 [R1+0x20], R18 ;  /* 0x0000201201007387 */ /* 0x000fe80000100a00 */
[----:B------:R-:W-:Y:S01]  /*19d30*/  STL.64 [R1+0x28], R16 ;  /* 0x0000281001007387 */ /* 0x000fe20000100a00 */
[----:B--2---:R-:W-:Y:S01]  /*19d40*/  IMAD.WIDE R14, R133, 0x4, R6 ;  /* 0x00000004850e7825 */ /* 0x004fe200078e0206 */
[----:B---3--:R-:W-:Y:S01]  /*19d50*/  IADD3 R6, PT, PT, R12, -0x2c2, RZ ;  /* 0xfffffd3e0c067810 */ /* 0x008fe20007ffe0ff */
[----:B------:R-:W2:Y:S03]  /*19d60*/  LDC R7, c[0x0][0x3a0] ;  /* 0x0000e800ff077b82 */ /* 0x000ea60000000800 */
[----:B------:R-:W-:Y:S01]  /*19d70*/  LDGSTS.E [R134+0x500f0], desc[UR22][R14.64], !P6 ;  /* 0x500f00000e867fae */ /* 0x000fe2000f1a1016 */
[----:B------:R-:W-:-:S04]  /*19d80*/  ISETP.GE.U32.AND P6, PT, R6, 0x7ffffcbf, PT ;  /* 0x7ffffcbf0600780c */ /* 0x000fc80003fc6070 */
[----:B------:R-:W3:Y:S01]  /*19d90*/  LDC R6, c[0x0][0x3a0] ;  /* 0x0000e800ff067b82 */ /* 0x000ee20000000800 */
[----:B------:R-:W-:-:S07]  /*19da0*/  IMAD.WIDE R12, R133, 0x4, R4 ;  /* 0x00000004850c7825 */ /* 0x000fce00078e0204 */
[----:B------:R-:W2:Y:S01]  /*19db0*/  LDC R5, c[0x0][0x3a0] ;  /* 0x0000e800ff057b82 */ /* 0x000ea20000000800 */
[----:B-1----:R-:W-:Y:S01]  /*19dc0*/  VIADD R4, R10, 0xfffffd3d ;  /* 0xfffffd3d0a047836 */ /* 0x002fe20000000000 */
[----:B------:R-:W-:Y:S01]  /*19dd0*/  LDGSTS.E [R134+0x500f4], desc[UR22][R12.64], !P5 ;  /* 0x500f40000c867fae */ /* 0x000fe2000e9a1016 */
[----:B------:R-:W-:-:S03]  /*19de0*/  IMAD.WIDE R10, R133, 0x4, R74 ;  /* 0x00000004850a7825 */ /* 0x000fc600078e024a */
[----:B------:R-:W-:Y:S01]  /*19df0*/  ISETP.GE.U32.AND P5, PT, R4, 0x7ffffcbe, PT ;  /* 0x7ffffcbe0400780c */ /* 0x000fe20003fa6070 */
[----:B----4-:R-:W-:Y:S01]  /*19e00*/  VIADD R4, R8, 0xfffffd3c ;  /* 0xfffffd3c08047836 */ /* 0x010fe20000000000 */
[----:B------:R-:W-:Y:S01]  /*19e10*/  LDGSTS.E [R134+0x500f8], desc[UR22][R10.64], !P4 ;  /* 0x500f80000a867fae */ /* 0x000fe2000e1a1016 */
[----:B------:R-:W-:-:S03]  /*19e20*/  IMAD.WIDE R8, R133, 0x4, R76 ;  /* 0x0000000485087825 */ /* 0x000fc600078e024c */
[----:B------:R-:W-:Y:S01]  /*19e30*/  ISETP.GE.U32.AND P4, PT, R4, 0x7ffffcbd, PT ;  /* 0x7ffffcbd0400780c */ /* 0x000fe20003f86070 */
[----:B------:R-:W-:Y:S01]  /*19e40*/  STL.64 [R1+0x30], R14 ;  /* 0x0000300e01007387 */ /* 0x000fe20000100a00 */
[----:B---3--:R-:W-:-:S03]  /*19e50*/  VIADD R4, R6, 0xfffffd3b ;  /* 0xfffffd3b06047836 */ /* 0x008fc60000000000 */
[----:B------:R-:W-:Y:S01]  /*19e60*/  STL.64 [R1+0x38], R12 ;  /* 0x0000380c01007387 */ /* 0x000fe20000100a00 */
[----:B------:R-:W1:Y:S03]  /*19e70*/  LDC R6, c[0x0][0x3a0] ;  /* 0x0000e800ff067b82 */ /* 0x000e660000000800 */
[----:B------:R-:W-:Y:S04]  /*19e80*/  STL.64 [R1+0x40], R10 ;  /* 0x0000400a01007387 */ /* 0x000fe80000100a00 */
[----:B------:R3:W-:Y:S04]  /*19e90*/  STL.64 [R1+0x48], R8 ;  /* 0x0000480801007387 */ /* 0x0007e80000100a00 */
[----:B------:R3:W-:Y:S01]  /*19ea0*/  LDGSTS.E [R134+0x500fc], desc[UR22][R8.64], !P3 ;  /* 0x500fc00008867fae */ /* 0x0007e2000d9a1016 */
[----:B------:R-:W-:Y:S01]  /*19eb0*/  ISETP.GE.U32.AND P3, PT, R4, 0x7ffffcbc, PT ;  /* 0x7ffffcbc0400780c */ /* 0x000fe20003f66070 */
[----:B--2---:R-:W-:-:S02]  /*19ec0*/  VIADD R4, R5, 0xfffffd3a ;  /* 0xfffffd3a05047836 */ /* 0x004fc40000000000 */
[----:B------:R-:W2:Y:S01]  /*19ed0*/  LDC R5, c[0x0][0x3a0] ;  /* 0x0000e800ff057b82 */ /* 0x000ea20000000800 */
[----:B---3--:R-:W-:-:S05]  /*19ee0*/  IMAD.WIDE R8, R133, 0x4, R78 ;  /* 0x0000000485087825 */ /* 0x008fca00078e024e */
[----:B------:R3:W-:Y:S01]  /*19ef0*/  LDGSTS.E [R134+0x50100], desc[UR22][R8.64], !P1 ;  /* 0x5010000008867fae */ /* 0x0007e2000c9a1016 */
[----:B------:R-:W-:Y:S02]  /*19f00*/  ISETP.GE.U32.AND P1, PT, R4, 0x7ffffcbb, PT ;  /* 0x7ffffcbb0400780c */ /* 0x000fe40003f26070 */
[----:B------:R-:W-:Y:S02]  /*19f10*/  IADD3 R4, PT, PT, R7, -0x2c7, RZ ;  /* 0xfffffd3907047810 */ /* 0x000fe40007ffe0ff */
[----:B------:R-:W4:Y:S01]  /*19f20*/  LDC R7, c[0x0][0x3a0] ;  /* 0x0000e800ff077b82 */ /* 0x000f220000000800 */
[----:B------:R3:W-:Y:S02]  /*19f30*/  STL.64 [R1+0x50], R8 ;  /* 0x0000500801007387 */ /* 0x0007e40000100a00 */
[----:B---3--:R-:W-:-:S05]  /*19f40*/  IMAD.WIDE R8, R133, 0x4, R80 ;  /* 0x0000000485087825 */ /* 0x008fca00078e0250 */
[----:B------:R3:W-:Y:S04]  /*19f50*/  STL.64 [R1+0x58], R8 ;  /* 0x0000580801007387 */ /* 0x0007e80000100a00 */
[----:B------:R3:W-:Y:S01]  /*19f60*/  LDGSTS.E [R134+0x50104], desc[UR22][R8.64], !P6 ;  /* 0x5010400008867fae */ /* 0x0007e2000f1a1016 */
[----:B------:R-:W-:Y:S01]  /*19f70*/  ISETP.GE.U32.AND P6, PT, R4, 0x7ffffcba, PT ;  /* 0x7ffffcba0400780c */ /* 0x000fe20003fc6070 */
[----:B-1----:R-:W-:Y:S02]  /*19f80*/  VIADD R4, R6, 0xfffffd38 ;  /* 0xfffffd3806047836 */ /* 0x002fe40000000000 */
[----:B------:R-:W1:Y:S01]  /*19f90*/  LDC R6, c[0x0][0x3a0] ;  /* 0x0000e800ff067b82 */ /* 0x000e620000000800 */
[----:B---3--:R-:W-:-:S05]  /*19fa0*/  IMAD.WIDE R8, R133, 0x4, R84 ;  /* 0x0000000485087825 */ /* 0x008fca00078e0254 */
[----:B------:R3:W-:Y:S04]  /*19fb0*/  STL.64 [R1+0x60], R8 ;  /* 0x0000600801007387 */ /* 0x0007e80000100a00 */
[----:B------:R3:W-:Y:S01]  /*19fc0*/  LDGSTS.E [R134+0x50108], desc[UR22][R8.64], !P5 ;  /* 0x5010800008867fae */ /* 0x0007e2000e9a1016 */
[----:B------:R-:W-:Y:S01]  /*19fd0*/  ISETP.GE.U32.AND P5, PT, R4, 0x7ffffcb9, PT ;  /* 0x7ffffcb90400780c */ /* 0x000fe20003fa6070 */
[----:B--2---:R-:W-:Y:S02]  /*19fe0*/  VIADD R4, R5, 0xfffffd37 ;  /* 0xfffffd3705047836 */ /* 0x004fe40000000000 */
[----:B------:R-:W2:Y:S01]  /*19ff0*/  LDC R5, c[0x0][0x3a0] ;  /* 0x0000e800ff057b82 */ /* 0x000ea20000000800 */
[----:B---3--:R-:W-:-:S05]  /*1a000*/  IMAD.WIDE R8, R133, 0x4, R88 ;  /* 0x0000000485087825 */ /* 0x008fca00078e0258 */
[----:B------:R3:W-:Y:S01]  /*1a010*/  LDGSTS.E [R134+0x5010c], desc[UR22][R8.64], !P4 ;  /* 0x5010c00008867fae */ /* 0x0007e2000e1a1016 */
[----:B------:R-:W-:Y:S01]  /*1a020*/  ISETP.GE.U32.AND P4, PT, R4, 0x7ffffcb8, PT ;  /* 0x7ffffcb80400780c */ /* 0x000fe20003f86070 */
[----:B----4-:R-:W-:Y:S02]  /*1a030*/  VIADD R4, R7, 0xfffffd36 ;  /* 0xfffffd3607047836 */ /* 0x010fe40000000000 */
        /* <DEDUP_REMOVED lines=11> */
[----:B------:R-:W-:Y:S02]  /*1a0f0*/  ISETP.GE.U32.AND P1, PT, R4, 0x7ffffcb6, PT ;  /* 0x7ffffcb60400780c */ /* 0x000fe40003f26070 */
[----:B--2---:R-:W-:Y:S02]  /*1a100*/  IADD3 R4, PT, PT, R5, -0x2cc, RZ ;  /* 0xfffffd3405047810 */ /* 0x004fe40007ffe0ff */
[----:B------:R-:W2:Y:S01]  /*1a110*/  LDC R5, c[0x0][0x3a0] ;  /* 0x0000e800ff057b82 */ /* 0x000ea20000000800 */
[----:B---3--:R-:W-:-:S05]  /*1a120*/  IMAD.WIDE R8, R133, 0x4, R98 ;  /* 0x0000000485087825 */ /* 0x008fca00078e0262 */
[----:B------:R3:W-:Y:S04]  /*1a130*/  STL.64 [R1+0x80], R8 ;  /* 0x0000800801007387 */ /* 0x0007e80000100a00 */
[----:B------:R3:W-:Y:S01]  /*1a140*/  LDGSTS.E [R134+0x50118], desc[UR22][R8.64], !P6 ;  /* 0x5011800008867fae */ /* 0x0007e2000f1a1016 */
[----:B------:R-:W-:Y:S01]  /*1a150*/  ISETP.GE.U32.AND P6, PT, R4, 0x7ffffcb5, PT ;  /* 0x7ffffcb50400780c */ /* 0x000fe20003fc6070 */
[----:B----4-:R-:W-:Y:S02]  /*1a160*/  VIADD R4, R7, 0xfffffd33 ;  /* 0xfffffd3307047836 */ /* 0x010fe40000000000 */
[----:B------:R-:W4:Y:S01]  /*1a170*/  LDC R7, c[0x0][0x3a0] ;  /* 0x0000e800ff077b82 */ /* 0x000f220000000800 */
        /* <DEDUP_REMOVED lines=20> */
[----:B------:R3:W-:Y:S02]  /*1a2c0*/  LDGSTS.E [R134+0x50128], desc[UR22][R8.64], !P1 ;  /* 0x5012800008867fae */ /* 0x0007e4000c9a1016 */
[----:B---3--:R-:W-:-:S05]  /*1a2d0*/  IMAD.WIDE R8, R133, 0x4, R110 ;  /* 0x0000000485087825 */ /* 0x008fca00078e026e */
[----:B------:R3:W-:Y:S04]  /*1a2e0*/  STL.64 [R1+0xa8], R8 ;  /* 0x0000a80801007387 */ /* 0x0007e80000100a00 */
[----:B------:R3:W-:Y:S01]  /*1a2f0*/  LDGSTS.E [R134+0x5012c], desc[UR22][R8.64], !P6 ;  /* 0x5012c00008867fae */ /* 0x0007e2000f1a1016 */
[----:B------:R-:W-:Y:S01]  /*1a300*/  ISETP.GE.U32.AND P1, PT, R4, 0x7ffffcb1, PT ;  /* 0x7ffffcb10400780c */ /* 0x000fe20003f26070 */
[----:B---3--:R-:W-:-:S05]  /*1a310*/  IMAD.WIDE R8, R133, 0x4, R114 ;  /* 0x0000000485087825 */ /* 0x008fca00078e0272 */
[----:B------:R3:W-:Y:S04]  /*1a320*/  STL.64 [R1+0xb0], R8 ;  /* 0x0000b00801007387 */ /* 0x0007e80000100a00 */
[----:B------:R3:W-:Y:S01]  /*1a330*/  LDGSTS.E [R134+0x50130], desc[UR22][R8.64], !P5 ;  /* 0x5013000008867fae */ /* 0x0007e2000e9a1016 */
[----:B-1----:R-:W-:Y:S02]  /*1a340*/  IADD3 R4, PT, PT, R6, -0x2d1, RZ ;  /* 0xfffffd2f06047810 */ /* 0x002fe40007ffe0ff */
        /* <DEDUP_REMOVED lines=9> */
[----:B------:R3:W-:Y:S04]  /*1a3e0*/  LDGSTS.E [R134+0x50138], desc[UR22][R8.64], !P3 ;  /* 0x5013800008867fae */ /* 0x0007e8000d9a1016 */
[----:B------:R-:W2:Y:S01]  /*1a3f0*/  LDL.LU.64 R10, [R1+0xf0] ;  /* 0x0000f000010a7983 */ /* 0x000ea20000300a00 */
[----:B------:R-:W-:Y:S01]  /*1a400*/  ISETP.GE.U32.AND P5, PT, R4, 0x7ffffcaf, PT ;  /* 0x7ffffcaf0400780c */ /* 0x000fe20003fa6070 */
[----:B----4-:R-:W-:-:S02]  /*1a410*/  VIADD R4, R7, 0xfffffd2d ;  /* 0xfffffd2d07047836 */ /* 0x010fc40000000000 */
[----:B------:R-:W4:Y:S01]  /*1a420*/  LDC R7, c[0x0][0x3a0] ;  /* 0x0000e800ff077b82 */ /* 0x000f220000000800 */
        /* <DEDUP_REMOVED lines=19> */
[----:B------:R-:W2:Y:S01]  /*1a560*/  LDL.LU.64 R18, [R1+0x268] ;  /* 0x0002680001127983 */ /* 0x000ea20000300a00 */
[----:B-1----:R-:W-:Y:S02]  /*1a570*/  VIADD R4, R6, 0xfffffd2c ;  /* 0xfffffd2c06047836 */ /* 0x002fe40000000000 */
[----:B------:R-:W1:Y:S03]  /*1a580*/  LDC R6, c[0x0][0x3a0] ;  /* 0x0000e800ff067b82 */ /* 0x000e660000000800 */
[----:B------:R-:W-:Y:S01]  /*1a590*/  ISETP.GE.U32.AND P3, PT, R4, 0x7ffffcad, PT ;  /* 0x7ffffcad0400780c */ /* 0x000fe20003f66070 */
[----:B--2---:R-:W-:-:S04]  /*1a5a0*/  VIADD R4, R5, 0xfffffd2b ;  /* 0xfffffd2b05047836 */ /* 0x004fc80000000000 */
[----:B------:R-:W2:Y:S01]  /*1a5b0*/  LDC R5, c[0x0][0x3a0] ;  /* 0x0000e800ff057b82 */ /* 0x000ea20000000800 */
[----:B------:R-:W-:Y:S02]  /*1a5c0*/  ISETP.GE.U32.AND P1, PT, R4, 0x7ffffcac, PT ;  /* 0x7ffffcac0400780c */ /* 0x000fe40003f26070 */
[----:B----4-:R-:W-:-:S05]  /*1a5d0*/  IADD3 R4, PT, PT, R7, -0x2d6, RZ ;  /* 0xfffffd2a07047810 */ /* 0x010fca0007ffe0ff */
[----:B------:R-:W4:Y:S01]  /*1a5e0*/  LDC R7, c[0x0][0x3a0] ;  /* 0x0000e800ff077b82 */ /* 0x000f220000000800 */
[----:B------:R-:W-:Y:S01]  /*1a5f0*/  ISETP.GE.U32.AND P6, PT, R4, 0x7ffffcab, PT ;  /* 0x7ffffcab0400780c */ /* 0x000fe20003fc6070 */
[----:B------:R3:W-:Y:S01]  /*1a600*/  LDGSTS.E [R134+0x5014c], desc[UR22][R8.64], !P3 ;  /* 0x5014c00008867fae */ /* 0x0007e2000d9a1016 */
[----:B-1----:R-:W-:-:S05]  /*1a610*/  VIADD R4, R6, 0xfffffd29 ;  /* 0xfffffd2906047836 */ /* 0x002fca0000000000 */
[----:B------:R-:W1:Y:S01]  /*1a620*/  LDC R6, c[0x0][0x3a0] ;  /* 0x0000e800ff067b82 */ /* 0x000e620000000800 */
[----:B------:R-:W-:Y:S01]  /*1a630*/  ISETP.GE.U32.AND P5, PT, R4, 0x7ffffcaa, PT ;  /* 0x7ffffcaa0400780c */ /* 0x000fe20003fa6070 */
[----:B--2---:R-:W-:-:S06]  /*1a640*/  VIADD R4, R5, 0xfffffd28 ;  /* 0xfffffd2805047836 */ /* 0x004fcc0000000000 */
[----:B------:R-:W2:Y:S01]  /*1a650*/  LDC R5, c[0x0][0x3a0] ;  /* 0x0000e800ff057b82 */ /* 0x000ea20000000800 */
[----:B------:R-:W-:Y:S01]  /*1a660*/  ISETP.GE.U32.AND P4, PT, R4, 0x7ffffca9, PT ;  /* 0x7ffffca90400780c */ /* 0x000fe20003f86070 */
[----:B----4-:R-:W-:-:S06]  /*1a670*/  VIADD R4, R7, 0xfffffd27 ;  /* 0xfffffd2707047836 */ /* 0x010fcc0000000000 */
[----:B------:R-:W4:Y:S01]  /*1a680*/  LDC R7, c[0x0][0x3a0] ;  /* 0x0000e800ff077b82 */ /* 0x000f220000000800 */
[----:B------:R-:W-:Y:S01]  /*1a690*/  ISETP.GE.U32.AND P3, PT, R4, 0x7ffffca8, PT ;  /* 0x7ffffca80400780c */ /* 0x000fe20003f66070 */
[----:B---3--:R-:W-:-:S05]  /*1a6a0*/  IMAD.WIDE R8, R133, 0x4, R10 ;  /* 0x0000000485087825 */ /* 0x008fca00078e020a */
[----:B------:R3:W-:Y:S04]  /*1a6b0*/  STL.64 [R1+0xf0], R8 ;  /* 0x0000f00801007387 */ /* 0x0007e80000100a00 */
[----:B------:R3:W-:Y:S04]  /*1a6c0*/  LDGSTS.E [R134+0x50150], desc[UR22][R8.64], !P1 ;  /* 0x5015000008867fae */ /* 0x0007e8000c9a1016 */
[----:B------:R-:W4:Y:S01]  /*1a6d0*/  LDL.LU.64 R10, [R1+0x260] ;  /* 0x00026000010a7983 */ /* 0x000f220000300a00 */
        /* <DEDUP_REMOVED lines=18> */
[----:B------:R-:W4:Y:S01]  /*1a800*/  LDL.LU.64 R18, [R1+0x148] ;  /* 0x0001480001127983 */ /* 0x000f220000300a00 */
[----:B-1----:R-:W-:Y:S02]  /*1a810*/  VIADD R4, R6, 0xfffffd26 ;  /* 0xfffffd2606047836 */ /* 0x002fe40000000000 */
[----:B------:R-:W1:Y:S03]  /*1a820*/  LDC R6, c[0x0][0x3a0] ;  /* 0x0000e800ff067b82 */ /* 0x000e660000000800 */
[----:B------:R-:W-:-:S02]  /*1a830*/  ISETP.GE.U32.AND P1, PT, R4, 0x7ffffca7, PT ;  /* 0x7ffffca70400780c */ /* 0x000fc40003f26070 */
[----:B--2---:R-:W-:-:S03]  /*1a840*/  IADD3 R4, PT, PT, R5, -0x2db, RZ ;  /* 0xfffffd2505047810 */ /* 0x004fc60007ffe0ff */
[----:B------:R-:W2:Y:S01]  /*1a850*/  LDC R5, c[0x0][0x3a0] ;  /* 0x0000e800ff057b82 */ /* 0x000ea20000000800 */
[----:B------:R-:W-:Y:S01]  /*1a860*/  ISETP.GE.U32.AND P6, PT, R4, 0x7ffffca6, PT ;  /* 0x7ffffca60400780c */ /* 0x000fe20003fc6070 */
[----:B----4-:R-:W-:-:S06]  /*1a870*/  VIADD R4, R7, 0xfffffd24 ;  /* 0xfffffd2407047836 */ /* 0x010fcc0000000000 */
        /* <DEDUP_REMOVED lines=35> */
[----:B-1----:R-:W-:Y:S02]  /*1aab0*/  IADD3 R4, PT, PT, R6, -0x2e0, RZ ;  /* 0xfffffd2006047810 */ /* 0x002fe40007ffe0ff */
[----:B------:R-:W1:Y:S02]  /*1aac0*/  LDC R6, c[0x0][0x3a0] ;  /* 0x0000e800ff067b82 */ /* 0x000e640000000800 */
[----:B------:R-:W-:Y:S01]  /*1aad0*/  ISETP.GE.U32.AND P6, PT, R4, 0x7ffffca1, PT ;  /* 0x7ffffca10400780c */ /* 0x000fe20003fc6070 */
[----:B--2---:R-:W-:-:S05]  /*1aae0*/  VIADD R4, R5, 0xfffffd1f ;  /* 0xfffffd1f05047836 */ /* 0x004fca0000000000 */
[----:B------:R-:W2:Y:S01]  /*1aaf0*/  LDC R5, c[0x0][0x3a0] ;  /* 0x0000e800ff057b82 */ /* 0x000ea20000000800 */
[----:B------:R-:W-:Y:S01]  /*1ab00*/  ISETP.GE.U32.AND P5, PT, R4, 0x7ffffca0, PT ;  /* 0x7ffffca00400780c */ /* 0x000fe20003fa6070 */
[----:B----4-:R-:W-:-:S05]  /*1ab10*/  VIADD R4, R7, 0xfffffd1e ;  /* 0xfffffd1e07047836 */ /* 0x010fca0000000000 */
[----:B------:R3:W-:Y:S01]  /*1ab20*/  LDGSTS.E [R134+0x5017c], desc[UR22][R8.64], !P6 ;  /* 0x5017c00008867fae */ /* 0x0007e2000f1a1016 */
[----:B------:R-:W4:Y:S01]  /*1ab30*/  LDC R7, c[0x0][0x3a0] ;  /* 0x0000e800ff077b82 */ /* 0x000f220000000800 */
[----:B------:R-:W-:Y:S01]  /*1ab40*/  ISETP.GE.U32.AND P4, PT, R4, 0x7ffffc9f, PT ;  /* 0x7ffffc9f0400780c */ /* 0x000fe20003f86070 */
[----:B-1----:R-:W-:-:S06]  /*1ab50*/  VIADD R4, R6, 0xfffffd1d ;  /* 0xfffffd1d06047836 */ /* 0x002fcc0000000000 */
[----:B------:R-:W1:Y:S01]  /*1ab60*/  LDC R6, c[0x0][0x3a0] ;  /* 0x0000e800ff067b82 */ /* 0x000e620000000800 */
[----:B------:R-:W-:Y:S01]  /*1ab70*/  ISETP.GE.U32.AND P3, PT, R4, 0x7ffffc9e, PT ;  /* 0x7ffffc9e0400780c */ /* 0x000fe20003f66070 */
[----:B--2---:R-:W-:-:S06]  /*1ab80*/  VIADD R4, R5, 0xfffffd1c ;  /* 0xfffffd1c05047836 */ /* 0x004fcc0000000000 */
[----:B------:R-:W2:Y:S01]  /*1ab90*/  LDC R5, c[0x0][0x3a0] ;  /* 0x0000e800ff057b82 */ /* 0x000ea20000000800 */
[----:B------:R-:W-:Y:S02]  /*1aba0*/  ISETP.GE.U32.AND P1, PT, R4, 0x7ffffc9d, PT ;  /* 0x7ffffc9d0400780c */ /* 0x000fe40003f26070 */
[----:B----4-:R-:W-:-:S05]  /*1abb0*/  IADD3 R4, PT, PT, R7, -0x2e5, RZ ;  /* 0xfffffd1b07047810 */ /* 0x010fca0007ffe0ff */
        /* <DEDUP_REMOVED lines=27> */
[----:B------:R-:W-:Y:S01]  /*1ad70*/  ISETP.GE.U32.AND P5, PT, R4, 0x7ffffc9b, PT ;  /* 0x7ffffc9b0400780c */ /* 0x000fe20003fa6070 */
[----:B--2---:R-:W-:-:S04]  /*1ad80*/  VIADD R4, R5, 0xfffffd19 ;  /* 0xfffffd1905047836 */ /* 0x004fc80000000000 */
        /* <DEDUP_REMOVED lines=8> */
[----:B------:R-:W-:Y:S02]  /*1ae10*/  ISETP.GE.U32.AND P1, PT, R4, 0x7ffffc98, PT ;  /* 0x7ffffc980400780c */ /* 0x000fe40003f26070 */
[----:B--2---:R-:W-:-:S05]  /*1ae20*/  IADD3 R4, PT, PT, R5, -0x2ea, RZ ;  /* 0xfffffd1605047810 */ /* 0x004fca0007ffe0ff */
        /* <DEDUP_REMOVED lines=38> */
[----:B-1----:R-:W-:-:S05]  /*1b090*/  IADD3 R4, PT, PT, R6, -0x2ef, RZ ;  /* 0xfffffd1106047810 */ /* 0x002fca0007ffe0ff */
        /* <DEDUP_REMOVED lines=22> */
[----:B------:R3:W-:Y:S02]  /*1b200*/  LDGSTS.E [R134+0x501bc], desc[UR22][R8.64], !P5 ;  /* 0x501bc00008867fae */ /* 0x0007e4000e9a1016 */
[C---:B---3--:R-:W-:Y:S02]  /*1b210*/  IMAD.WIDE R8, R133.reuse, 0x4, R16 ;  /* 0x0000000485087825 */ /* 0x048fe400078e0210 */
[----:B------:R-:W3:Y:S04]  /*1b220*/  LDL.LU.64 R16, [R1+0x1f8] ;  /* 0x0001f80001107983 */ /* 0x000ee80000300a00 */
[----:B------:R1:W-:Y:S04]  /*1b230*/  STL.64 [R1+0x1d0], R8 ;  /* 0x0001d00801007387 */ /* 0x0003e80000100a00 */
[----:B------:R1:W-:Y:S02]  /*1b240*/  LDGSTS.E [R134+0x501c0], desc[UR22][R8.64], !P4 ;  /* 0x501c000008867fae */ /* 0x0003e4000e1a1016 */
[----:B-1----:R-:W-:-:S02]  /*1b250*/  IMAD.WIDE R8, R133, 0x4, R18 ;  /* 0x0000000485087825 */ /* 0x002fc400078e0212 */
[----:B------:R-:W3:Y:S02]  /*1b260*/  LDL.LU.64 R18, [R1+0x200] ;  /* 0x0002000001127983 */ /* 0x000ee40000300a00 */
[----:B------:R-:W-:Y:S02]  /*1b270*/  VIADD R4, R6, 0xfffffd0e ;  /* 0xfffffd0e06047836 */ /* 0x000fe40000000000 */
[----:B------:R-:W1:Y:S03]  /*1b280*/  LDC R6, c[0x0][0x3a0] ;  /* 0x0000e800ff067b82 */ /* 0x000e660000000800 */
[----:B------:R-:W-:Y:S01]  /*1b290*/  ISETP.GE.U32.AND P3, PT, R4, 0x7ffffc8f, PT ;  /* 0x7ffffc8f0400780c */ /* 0x000fe20003f66070 */
[----:B--2---:R-:W-:-:S04]  /*1b2a0*/  VIADD R4, R5, 0xfffffd0d ;  /* 0xfffffd0d05047836 */ /* 0x004fc80000000000 */
[----:B------:R-:W2:Y:S01]  /*1b2b0*/  LDC R5, c[0x0][0x3a0] ;  /* 0x0000e800ff057b82 */ /* 0x000ea20000000800 */
[----:B------:R-:W-:Y:S02]  /*1b2c0*/  ISETP.GE.U32.AND P1, PT, R4, 0x7ffffc8e, PT ;  /* 0x7ffffc8e0400780c */ /* 0x000fe40003f26070 */
[----:B----4-:R-:W-:-:S05]  /*1b2d0*/  IADD3 R4, PT, PT, R7, -0x2f4, RZ ;  /* 0xfffffd0c07047810 */ /* 0x010fca0007ffe0ff */
[----:B------:R-:W4:Y:S01]  /*1b2e0*/  LDC R7, c[0x0][0x3a0] ;  /* 0x0000e800ff077b82 */ /* 0x000f220000000800 */
[----:B------:R1:W-:Y:S04]  /*1b2f0*/  STL.64 [R1+0x1d8], R8 ;  /* 0x0001d80801007387 */ /* 0x0003e80000100a00 */
[----:B------:R1:W-:Y:S01]  /*1b300*/  LDGSTS.E [R134+0x501c4], desc[UR22][R8.64], !P3 ;  /* 0x501c400008867fae */ /* 0x0003e2000d9a1016 */
[----:B------:R-:W-:Y:S01]  /*1b310*/  ISETP.GE.U32.AND P6, PT, R4, 0x7ffffc8d, PT ;  /* 0x7ffffc8d0400780c */ /* 0x000fe20003fc6070 */
        /* <DEDUP_REMOVED lines=9> */
[----:B------:R-:W-:-:S05]  /*1b3b0*/  IMAD.WIDE R8, R133, 0x4, R10 ;  /* 0x0000000485087825 */ /* 0x000fca00078e020a */
[----:B------:R1:W-:Y:S04]  /*1b3c0*/  STL.64 [R1+0x1e0], R8 ;  /* 0x0001e00801007387 */ /* 0x0003e80000100a00 */
[----:B------:R1:W-:Y:S04]  /*1b3d0*/  LDGSTS.E [R134+0x501c8], desc[UR22][R8.64], !P1 ;  /* 0x501c800008867fae */ /* 0x0003e8000c9a1016 */
[----:B------:R-:W4:Y:S01]  /*1b3e0*/  LDL.LU.64 R88, [R1+0x208] ;  /* 0x0002080001587983 */ /* 0x000f220000300a00 */
[----:B-1----:R-:W-:-:S05]  /*1b3f0*/  IMAD.WIDE R8, R133, 0x4, R12 ;  /* 0x0000000485087825 */ /* 0x002fca00078e020c */
[----:B------:R1:W-:Y:S04]  /*1b400*/  STL.64 [R1+0x1e8], R8 ;  /* 0x0001e80801007387 */ /* 0x0003e80000100a00 */
[----:B------:R-:W4:Y:S04]  /*1b410*/  LDL.LU.64 R84, [R1+0x210] ;  /* 0x0002100001547983 */ /* 0x000f280000300a00 */
[----:B------:R1:W-:Y:S04]  /*1b420*/  LDGSTS.E [R134+0x501cc], desc[UR22][R8.64], !P6 ;  /* 0x501cc00008867fae */ /* 0x0003e8000f1a1016 */
[----:B------:R-:W4:Y:S01]  /*1b430*/  LDL.LU.64 R80, [R1+0x218] ;  /* 0x0002180001507983 */ /* 0x000f220000300a00 */
[----:B-1----:R-:W-:-:S05]  /*1b440*/  IMAD.WIDE R8, R133, 0x4, R14 ;  /* 0x0000000485087825 */ /* 0x002fca00078e020e */
[----:B------:R1:W-:Y:S04]  /*1b450*/  STL.64 [R1+0x1f0], R8 ;  /* 0x0001f00801007387 */ /* 0x0003e80000100a00 */
[----:B------:R-:W4:Y:S04]  /*1b460*/  LDL.LU.64 R78, [R1+0x220] ;  /* 0x00022000014e7983 */ /* 0x000f280000300a00 */
[----:B------:R-:W4:Y:S04]  /*1b470*/  LDL.LU.64 R76, [R1+0x228] ;  /* 0x00022800014c7983 */ /* 0x000f280000300a00 */
[----:B------:R1:W-:Y:S01]  /*1b480*/  LDGSTS.E [R134+0x501d0], desc[UR22][R8.64], !P5 ;  /* 0x501d000008867fae */ /* 0x0003e2000e9a1016 */
[C---:B---3--:R-:W-:Y:S01]  /*1b490*/  IMAD.WIDE R10, R133.reuse, 0x4, R16 ;  /* 0x00000004850a7825 */ /* 0x048fe200078e0210 */
[----:B-1----:R-:W1:Y:S04]  /*1b4a0*/  LDC R8, c[0x0][0x3a0] ;  /* 0x0000e800ff087b82 */ /* 0x002e680000000800 */
[----:B------:R3:W-:Y:S04]  /*1b4b0*/  STL.64 [R1+0x1f8], R10 ;  /* 0x0001f80a01007387 */ /* 0x0007e80000100a00 */
[----:B------:R-:W4:Y:S04]  /*1b4c0*/  LDL.LU.64 R74, [R1+0x230] ;  /* 0x00023000014a7983 */ /* 0x000f280000300a00 */
[----:B------:R-:W-:Y:S01]  /*1b4d0*/  LDGSTS.E [R134+0x501d4], desc[UR22][R10.64], !P4 ;  /* 0x501d40000a867fae */ /* 0x000fe2000e1a1016 */
[----:B------:R-:W-:-:S03]  /*1b4e0*/  IMAD.WIDE R16, R133, 0x4, R18 ;  /* 0x0000000485107825 */ /* 0x000fc600078e0212 */
[----:B------:R-:W4:Y:S04]  /*1b4f0*/  LDL.LU.64 R18, [R1+0x290] ;  /* 0x0002900001127983 */ /* 0x000f280000300a00 */
[----:B------:R-:W4:Y:S04]  /*1b500*/  LDL.LU.64 R12, [R1+0x288] ;  /* 0x00028800010c7983 */ /* 0x000f280000300a00 */
[----:B------:R1:W-:Y:S04]  /*1b510*/  STL.64 [R1+0x200], R16 ;  /* 0x0002001001007387 */ /* 0x0003e80000100a00 */
[----:B---3--:R-:W3:Y:S04]  /*1b520*/  LDL.LU.64 R10, [R1+0x280] ;  /* 0x00028000010a7983 */ /* 0x008ee80000300a00 */
[----:B------:R-:W3:Y:S04]  /*1b530*/  LDL.LU.64 R14, [R1+0x248] ;  /* 0x00024800010e7983 */ /* 0x000ee80000300a00 */
[----:B------:R-:W-:Y:S04]  /*1b540*/  LDGSTS.E [R134+0x501d8], desc[UR22][R16.64], !P3 ;  /* 0x501d800010867fae */ /* 0x000fe8000d9a1016 */
[----:B-1----:R-:W3:Y:S01]  /*1b550*/  LDL.LU.64 R16, [R1+0x298] ;  /* 0x0002980001107983 */ /* 0x002ee20000300a00 */
[----:B------:R-:W-:-:S02]  /*1b560*/  VIADD R4, R6, 0xfffffd08 ;  /* 0xfffffd0806047836 */ /* 0x000fc40000000000 */
[----:B------:R-:W1:Y:S03]  /*1b570*/  LDC R6, c[0x0][0x3a0] ;  /* 0x0000e800ff067b82 */ /* 0x000e660000000800 */
[----:B------:R-:W-:Y:S02]  /*1b580*/  ISETP.GE.U32.AND P1, PT, R4, 0x7ffffc89, PT ;  /* 0x7ffffc890400780c */ /* 0x000fe40003f26070 */
[----:B--2---:R-:W-:-:S03]  /*1b590*/  IADD3 R4, PT, PT, R5, -0x2f9, RZ ;  /* 0xfffffd0705047810 */ /* 0x004fc60007ffe0ff */
[----:B------:R-:W2:Y:S01]  /*1b5a0*/  LDC R5, c[0x0][0x3a0] ;  /* 0x0000e800ff057b82 */ /* 0x000ea20000000800 */
[----:B------:R-:W-:Y:S01]  /*1b5b0*/  ISETP.GE.U32.AND P6, PT, R4, 0x7ffffc88, PT ;  /* 0x7ffffc880400780c */ /* 0x000fe20003fc6070 */
[----:B----4-:R-:W-:-:S06]  /*1b5c0*/  VIADD R4, R7, 0xfffffd06 ;  /* 0xfffffd0607047836 */ /* 0x010fcc0000000000 */
[----:B------:R-:W4:Y:S01]  /*1b5d0*/  LDC R7, c[0x0][0x3a0] ;  /* 0x0000e800ff077b82 */ /* 0x000f220000000800 */
[----:B------:R-:W-:Y:S01]  /*1b5e0*/  ISETP.GE.U32.AND P5, PT, R4, 0x7ffffc87, PT ;  /* 0x7ffffc870400780c */ /* 0x000fe20003fa6070 */
[----:B-1----:R-:W-:-:S06]  /*1b5f0*/  VIADD R4, R6, 0xfffffd05 ;  /* 0xfffffd0506047836 */ /* 0x002fcc0000000000 */
[----:B------:R-:W1:Y:S01]  /*1b600*/  LDC R6, c[0x0][0x3a0] ;  /* 0x0000e800ff067b82 */ /* 0x000e620000000800 */
[----:B------:R-:W-:Y:S01]  /*1b610*/  ISETP.GE.U32.AND P4, PT, R4, 0x7ffffc86, PT ;  /* 0x7ffffc860400780c */ /* 0x000fe20003f86070 */
[----:B--2---:R-:W-:-:S05]  /*1b620*/  VIADD R4, R5, 0xfffffd04 ;  /* 0xfffffd0405047836 */ /* 0x004fca0000000000 */
[----:B------:R-:W-:Y:S01]  /*1b630*/  ISETP.GE.U32.AND P3, PT, R4, 0x7ffffc85, PT ;  /* 0x7ffffc850400780c */ /* 0x000fe20003f66070 */
[----:B------:R-:W-:Y:S01]  /*1b640*/  VIADD R4, R8, 0xfffffd03 ;  /* 0xfffffd0308047836 */ /* 0x000fe20000000000 */
[----:B------:R-:W-:-:S04]  /*1b650*/  UIADD3 UR5, UPT, UPT, UR6, -0x300, URZ ;  /* 0xfffffd0006057890 */ /* 0x000fc8000fffe0ff */
[----:B------:R-:W-:Y:S01]  /*1b660*/  UISETP.GE.U32.AND UP1, UPT, UR5, 0x7ffffc81, UPT ;  /* 0x7ffffc810500788c */ /* 0x000fe2000bf26070 */
[----:B------:R-:W-:-:S05]  /*1b670*/  IMAD.WIDE R88, R133, 0x4, R88 ;  /* 0x0000000485587825 */ /* 0x000fca00078e0258 */
[----:B------:R-:W-:Y:S01]  /*1b680*/  LDGSTS.E [R134+0x501dc], desc[UR22][R88.64], !P1 ;  /* 0x501dc00058867fae */ /* 0x000fe2000c9a1016 */
[----:B------:R-:W-:Y:S02]  /*1b690*/  ISETP.GE.U32.AND P1, PT, R4, 0x7ffffc84, PT ;  /* 0x7ffffc840400780c */ /* 0x000fe40003f26070 */
[----:B----4-:R-:W-:Y:S01]  /*1b6a0*/  IADD3 R4, PT, PT, R7, -0x2fe, RZ ;  /* 0xfffffd0207047810 */ /* 0x010fe20007ffe0ff */
[----:B------:R-:W-:Y:S01]  /*1b6b0*/  STL.64 [R1+0x208], R88 ;  /* 0x0002085801007387 */ /* 0x000fe20000100a00 */
[----:B------:R-:W-:-:S05]  /*1b6c0*/  IMAD.WIDE R8, R133, 0x4, R84 ;  /* 0x0000000485087825 */ /* 0x000fca00078e0254 */
[----:B------:R2:W-:Y:S04]  /*1b6d0*/  STL.64 [R1+0x210], R8 ;  /* 0x0002100801007387 */ /* 0x0005e80000100a00 */
[----:B------:R2:W-:Y:S01]  /*1b6e0*/  LDGSTS.E [R134+0x501e0], desc[UR22][R8.64], !P6 ;  /* 0x501e000008867fae */ /* 0x0005e2000f1a1016 */
[----:B------:R-:W-:Y:S01]  /*1b6f0*/  ISETP.GE.U32.AND P6, PT, R4, 0x7ffffc83, PT ;  /* 0x7ffffc830400780c */ /* 0x000fe20003fc6070 */
[----:B-1----:R-:W-:Y:S02]  /*1b700*/  VIADD R4, R6, 0xfffffd01 ;  /* 0xfffffd0106047836 */ /* 0x002fe40000000000 */
[----:B--2---:R-:W-:-:S04]  /*1b710*/  IMAD.WIDE R8, R133, 0x4, R80 ;  /* 0x0000000485087825 */ /* 0x004fc800078e0250 */
[C---:B------:R-:W-:Y:S01]  /*1b720*/  IMAD.WIDE R6, R133.reuse, 0x4, R78 ;  /* 0x0000000485067825 */ /* 0x040fe200078e024e */
[----:B------:R1:W-:Y:S01]  /*1b730*/  LDGSTS.E [R134+0x501e4], desc[UR22][R8.64], !P5 ;  /* 0x501e400008867fae */ /* 0x0003e2000e9a1016 */
[----:B------:R-:W-:Y:S02]  /*1b740*/  ISETP.GE.U32.AND P5, PT, R4, 0x7ffffc82, PT ;  /* 0x7ffffc820400780c */ /* 0x000fe40003fa6070 */
[----:B------:R-:W-:Y:S01]  /*1b750*/  IMAD.WIDE R4, R133, 0x4, R76 ;  /* 0x0000000485047825 */ /* 0x000fe200078e024c */
[----:B------:R1:W-:Y:S04]  /*1b760*/  STL.64 [R1+0x218], R8 ;  /* 0x0002180801007387 */ /* 0x0003e80000100a00 */
[----:B------:R-:W-:Y:S04]  /*1b770*/  STL.64 [R1+0x220], R6 ;  /* 0x0002200601007387 */ /* 0x000fe80000100a00 */
[----:B------:R-:W-:Y:S04]  /*1b780*/  LDGSTS.E [R134+0x501e8], desc[UR22][R6.64], !P4 ;  /* 0x501e800006867fae */ /* 0x000fe8000e1a1016 */
[----:B------:R3:W-:Y:S04]  /*1b790*/  STL.64 [R1+0x228], R4 ;  /* 0x0002280401007387 */ /* 0x0007e80000100a00 */
[----:B------:R3:W-:Y:S01]  /*1b7a0*/  LDGSTS.E [R134+0x501ec], desc[UR22][R4.64], !P3 ;  /* 0x501ec00004867fae */ /* 0x0007e2000d9a1016 */
[----:B-1----:R-:W-:-:S05]  /*1b7b0*/  IMAD.WIDE R8, R135, 0x4, R74 ;  /* 0x0000000487087825 */ /* 0x002fca00078e024a */
[----:B------:R-:W-:Y:S01]  /*1b7c0*/  STL.64 [R1+0x310], R8 ;  /* 0x0003100801007387 */ /* 0x000fe20000100a00 */
[----:B------:R-:W-:Y:S01]  /*1b7d0*/  PLOP3.LUT P3, PT, PT, PT, UP1, 0x80, 0x8 ;  /* 0x000000000008781c */ /* 0x000fe20003f6f018 */
[----:B------:R-:W-:-:S04]  /*1b7e0*/  IMAD.WIDE R18, R133, 0x4, R18 ;  /* 0x0000000485127825 */ /* 0x000fc800078e0212 */
[C---:B------:R-:W-:Y:S01]  /*1b7f0*/  IMAD.WIDE R12, R133.reuse, 0x4, R12 ;  /* 0x00000004850c7825 */ /* 0x040fe200078e020c */
[----:B------:R-:W-:Y:S03]  /*1b800*/  STL.64 [R1+0x230], R18 ;  /* 0x0002301201007387 */ /* 0x000fe60000100a00 */
[----:B---3--:R-:W-:Y:S01]  /*1b810*/  IMAD.WIDE R4, R133, 0x4, R10 ;  /* 0x0000000485047825 */ /* 0x008fe200078e020a */
[----:B------:R-:W-:Y:S03]  /*1b820*/  STL.64 [R1+0x238], R12 ;  /* 0x0002380c01007387 */ /* 0x000fe60000100a00 */
[----:B------:R-:W-:Y:S01]  /*1b830*/  IMAD.WIDE R6, R135, 0x4, R14 ;  /* 0x0000000487067825 */ /* 0x000fe200078e020e */
[----:B------:R1:W-:Y:S01]  /*1b840*/  STL.64 [R1+0x240], R4 ;  /* 0x0002400401007387 */ /* 0x0003e20000100a00 */
[----:B------:R-:W-:-:S03]  /*1b850*/  ISETP.NE.U32.AND P4, PT, R132, RZ, PT ;  /* 0x000000ff8400720c */ /* 0x000fc60003f85070 */
[----:B------:R-:W2:Y:S04]  /*1b860*/  LDL.LU.64 R14, [R1+0x278] ;  /* 0x00027800010e7983 */ /* 0x000ea80000300a00 */
[----:B------:R-:W-:Y:S04]  /*1b870*/  LDGSTS.E [R134+0x501f0], desc[UR22][R18.64], !P1 ;  /* 0x501f000012867fae */ /* 0x000fe8000c9a1016 */
[----:B------:R-:W-:Y:S01]  /*1b880*/  LDGSTS.E [R134+0x501f4], desc[UR22][R12.64], !P6 ;  /* 0x501f40000c867fae */ /* 0x000fe2000f1a1016 */
[----:B------:R-:W-:-:S03]  /*1b890*/  IMAD.WIDE R10, R133, 0x4, R16 ;  /* 0x00000004850a7825 */ /* 0x000fc600078e0210 */
[----:B------:R1:W-:Y:S04]  /*1b8a0*/  LDGSTS.E [R134+0x501f8], desc[UR22][R4.64], !P5 ;  /* 0x501f800004867fae */ /* 0x0003e8000e9a1016 */
[----:B------:R-:W3:Y:S04]  /*1b8b0*/  LDL.LU.64 R16, [R1+0x270] ;  /* 0x0002700001107983 */ /* 0x000ee80000300a00 */
[----:B------:R-:W-:Y:S01]  /*1b8c0*/  LDGSTS.E [R134+0x501fc], desc[UR22][R10.64], !P3 ;  /* 0x501fc0000a867fae */ /* 0x000fe2000d9a1016 */
[----:B-1----:R-:W-:-:S03]  /*1b8d0*/  VIADD R5, R252, 0x100000 ;  /* 0x00100000fc057836 */ /* 0x002fc60000000000 */
[----:B------:R-:W0:Y:S01]  /*1b8e0*/  LDGDEPBAR ;  /* 0x00000000000079af */ /* 0x000e220000000000 */
[----:B------:R-:W-:-:S03]  /*1b8f0*/  VIADD R4, R252, 0x100000 ;  /* 0x00100000fc047836 */ /* 0x000fc60000000000 */
[----:B------:R1:W-:Y:S04]  /*1b900*/  LDGSTS.E [R5+-0x78000], desc[UR22][R8.64], P4 ;  /* 0x8800000008057fae */ /* 0x0003e8000a1a1016 */
[----:B------:R4:W-:Y:S04]  /*1b910*/  STL.64 [R1+0x308], R6 ;  /* 0x0003080601007387 */ /* 0x0009e80000100a00 */
[----:B------:R4:W-:Y:S01]  /*1b920*/  LDGSTS.E [R4+-0x77c00], desc[UR22][R6.64], P4 ;  /* 0x8840000006047fae */ /* 0x0009e2000a1a1016 */
[----:B-1----:R-:W-:-:S03]  /*1b930*/  IMAD.WIDE R8, R135, 0x4, R116 ;  /* 0x0000000487087825 */ /* 0x002fc600078e0274 */
[----:B------:R-:W-:Y:S01]  /*1b940*/  STL.64 [R1+0x248], R10 ;  /* 0x0002480a01007387 */ /* 0x000fe20000100a00 */
[----:B----4-:R-:W-:-:S03]  /*1b950*/  IMAD.WIDE R6, R135, 0x4, R94 ;  /* 0x0000000487067825 */ /* 0x010fc600078e025e */
[----:B------:R1:W-:Y:S04]  /*1b960*/  STL.64 [R1+0x300], R8 ;  /* 0x0003000801007387 */ /* 0x0003e80000100a00 */
[----:B------:R1:W-:Y:S04]  /*1b970*/  LDGSTS.E [R5+-0x77800], desc[UR22][R8.64], P4 ;  /* 0x8880000008057fae */ /* 0x0003e8000a1a1016 */
[----:B------:R4:W-:Y:S04]  /*1b980*/  STL.64 [R1+0x2e8], R6 ;  /* 0x0002e80601007387 */ /* 0x0009e80000100a00 */
[----:B------:R4:W-:Y:S01]  /*1b990*/  LDGSTS.E [R4+-0x77400], desc[UR22][R6.64], P4 ;  /* 0x88c0000006047fae */ /* 0x0009e2000a1a1016 */
[----:B-1----:R-:W-:-:S04]  /*1b9a0*/  IMAD.WIDE R8, R135, 0x4, R20 ;  /* 0x0000000487087825 */ /* 0x002fc800078e0214 */
[C---:B----4-:R-:W-:Y:S01]  /*1b9b0*/  IMAD.WIDE R6, R135.reuse, 0x4, R30 ;  /* 0x0000000487067825 */ /* 0x050fe200078e021e */
[----:B------:R1:W-:Y:S04]  /*1b9c0*/  STL.64 [R1+0x280], R8 ;  /* 0x0002800801007387 */ /* 0x0003e80000100a00 */
[----:B------:R4:W-:Y:S04]  /*1b9d0*/  STL.64 [R1+0x260], R6 ;  /* 0x0002600601007387 */ /* 0x0009e80000100a00 */
[----:B------:R-:W3:Y:S04]  /*1b9e0*/  LDL.LU.64 R12, [R1+0x2b0] ;  /* 0x0002b000010c7983 */ /* 0x000ee80000300a00 */
[----:B------:R-:W3:Y:S04]  /*1b9f0*/  LDL.LU.64 R18, [R1+0x2b8] ;  /* 0x0002b80001127983 */ /* 0x000ee80000300a00 */
[----:B------:R1:W-:Y:S04]  /*1ba00*/  LDGSTS.E [R5+-0x77000], desc[UR22][R8.64], P4 ;  /* 0x8900000008057fae */ /* 0x0003e8000a1a1016 */
[----:B------:R4:W-:Y:S01]  /*1ba10*/  LDGSTS.E [R4+-0x76c00], desc[UR22][R6.64], P4 ;  /* 0x8940000006047fae */ /* 0x0009e2000a1a1016 */
[----:B-1----:R-:W-:-:S04]  /*1ba20*/  IMAD.WIDE R8, R135, 0x4, R42 ;  /* 0x0000000487087825 */ /* 0x002fc800078e022a */
[C---:B----4-:R-:W-:Y:S01]  /*1ba30*/  IMAD.WIDE R6, R135.reuse, 0x4, R58 ;  /* 0x0000000487067825 */ /* 0x050fe200078e023a */
[----:B------:R2:W-:Y:S04]  /*1ba40*/  STL.64 [R1+0x258], R8 ;  /* 0x0002580801007387 */ /* 0x0005e80000100a00 */
[----:B------:R1:W-:Y:S04]  /*1ba50*/  LDGSTS.E [R5+-0x76800], desc[UR22][R8.64], P4 ;  /* 0x8980000008057fae */ /* 0x0003e8000a1a1016 */
[----:B------:R3:W-:Y:S04]  /*1ba60*/  STL.64 [R1+0x250], R6 ;  /* 0x0002500601007387 */ /* 0x0007e80000100a00 */
[----:B------:R4:W-:Y:S01]  /*1ba70*/  LDGSTS.E [R4+-0x76400], desc[UR22][R6.64], P4 ;  /* 0x89c0000006047fae */ /* 0x0009e2000a1a1016 */
[C---:B-1----:R-:W-:Y:S01]  /*1ba80*/  VIADD R5, R142.reuse, 0x100000 ;  /* 0x001000008e057836 */ /* 0x042fe20000000000 */
[----:B----4-:R-:W-:Y:S01]  /*1ba90*/  IADD3 R4, PT, PT, R142, 0x100000, RZ ;  /* 0x001000008e047810 */ /* 0x010fe20007ffe0ff */
[----:B--2---:R-:W-:-:S05]  /*1baa0*/  IMAD.WIDE R8, R135, 0x4, R14 ;  /* 0x0000000487087825 */ /* 0x004fca00078e020e */
[----:B------:R1:W-:Y:S04]  /*1bab0*/  STL.64 [R1+0x268], R8 ;  /* 0x0002680801007387 */ /* 0x0003e80000100a00 */
[----:B------:R1:W-:Y:S01]  /*1bac0*/  LDGSTS.E [R5+-0x77f80], desc[UR22][R8.64], P4 ;  /* 0x8808000008057fae */ /* 0x0003e2000a1a1016 */
[----:B---3--:R-:W-:-:S05]  /*1bad0*/  IMAD.WIDE R6, R135, 0x4, R16 ;  /* 0x0000000487067825 */ /* 0x008fca00078e0210 */
[----:B------:R2:W-:Y:S01]  /*1bae0*/  STL.64 [R1+0x270], R6 ;  /* 0x0002700601007387 */ /* 0x0005e20000100a00 */
[----:B-1----:R-:W-:-:S03]  /*1baf0*/  IMAD.WIDE R8, R135, 0x4, R112 ;  /* 0x0000000487087825 */ /* 0x002fc600078e0270 */
[----:B------:R2:W-:Y:S04]  /*1bb00*/  LDGSTS.E [R4+-0x77b80], desc[UR22][R6.64], P4 ;  /* 0x8848000006047fae */ /* 0x0005e8000a1a1016 */
[----:B------:R1:W-:Y:S04]  /*1bb10*/  STL.64 [R1+0x2a8], R8 ;  /* 0x0002a80801007387 */ /* 0x0003e80000100a00 */
[----:B------:R1:W-:Y:S01]  /*1bb20*/  LDGSTS.E [R5+-0x77780], desc[UR22][R8.64], P4 ;  /* 0x8888000008057fae */ /* 0x0003e2000a1a1016 */
[----:B--2---:R-:W-:-:S05]  /*1bb30*/  IMAD.WIDE R6, R135, 0x4, R90 ;  /* 0x0000000487067825 */ /* 0x004fca00078e025a */
[----:B------:R2:W-:Y:S01]  /*1bb40*/  STL.64 [R1+0x2a0], R6 ;  /* 0x0002a00601007387 */ /* 0x0005e20000100a00 */
[----:B-1----:R-:W-:-:S03]  /*1bb50*/  IMAD.WIDE R8, R135, 0x4, R22 ;  /* 0x0000000487087825 */ /* 0x002fc600078e0216 */
[----:B------:R2:W-:Y:S04]  /*1bb60*/  LDGSTS.E [R4+-0x77380], desc[UR22][R6.64], P4 ;  /* 0x88c8000006047fae */ /* 0x0005e8000a1a1016 */
[----:B------:R1:W-:Y:S04]  /*1bb70*/  STL.64 [R1+0x298], R8 ;  /* 0x0002980801007387 */ /* 0x0003e80000100a00 */
[----:B------:R1:W-:Y:S01]  /*1bb80*/  LDGSTS.E [R5+-0x76f80], desc[UR22][R8.64], P4 ;  /* 0x8908000008057fae */ /* 0x0003e2000a1a1016 */
[----:B--2---:R-:W-:-:S05]  /*1bb90*/  IMAD.WIDE R6, R135, 0x4, R32 ;  /* 0x0000000487067825 */ /* 0x004fca00078e0220 */
[----:B------:R2:W-:Y:S04]  /*1bba0*/  STL.64 [R1+0x290], R6 ;  /* 0x0002900601007387 */ /* 0x0005e80000100a00 */
[----:B------:R-:W3:Y:S04]  /*1bbb0*/  LDL.LU.64 R14, [R1+0x2f8] ;  /* 0x0002f800010e7983 */ /* 0x000ee80000300a00 */
[----:B------:R-:W4:Y:S01]  /*1bbc0*/  LDL.LU.64 R16, [R1+0x318] ;  /* 0x0003180001107983 */ /* 0x000f220000300a00 */
[----:B-1----:R-:W-:-:S03]  /*1bbd0*/  IMAD.WIDE R8, R135, 0x4, R44 ;  /* 0x0000000487087825 */ /* 0x002fc600078e022c */
[----:B------:R2:W-:Y:S04]  /*1bbe0*/  LDGSTS.E [R4+-0x76b80], desc[UR22][R6.64], P4 ;  /* 0x8948000006047fae */ /* 0x0005e8000a1a1016 */
[----:B------:R-:W-:Y:S04]  /*1bbf0*/  STL.64 [R1+0x288], R8 ;  /* 0x0002880801007387 */ /* 0x000fe80000100a00 */
[----:B------:R-:W-:Y:S01]  /*1bc00*/  LDGSTS.E [R5+-0x76780], desc[UR22][R8.64], P4 ;  /* 0x8988000008057fae */ /* 0x000fe2000a1a1016 */
[----:B--2---:R-:W-:-:S05]  /*1bc10*/  IMAD.WIDE R6, R135, 0x4, R60 ;  /* 0x0000000487067825 */ /* 0x004fca00078e023c */
[----:B------:R1:W-:Y:S04]  /*1bc20*/  STL.64 [R1+0x278], R6 ;  /* 0x0002780601007387 */ /* 0x0003e80000100a00 */
[----:B------:R1:W-:Y:S02]  /*1bc30*/  LDGSTS.E [R4+-0x76380], desc[UR22][R6.64], P4 ;  /* 0x89c8000006047fae */ /* 0x0003e4000a1a1016 */
[C---:B-1----:R-:W-:Y:S02]  /*1bc40*/  IMAD.WIDE R6, R135.reuse, 0x4, R18 ;  /* 0x0000000487067825 */ /* 0x042fe400078e0212 */
[----:B------:R-:W2:Y:S02]  /*1bc50*/  LDL.LU.64 R18, [R1+0x320] ;  /* 0x0003200001127983 */ /* 0x000ea40000300a00 */
[----:B------:R-:W-:-:S04]  /*1bc60*/  IMAD.WIDE R8, R135, 0x4, R12 ;  /* 0x0000000487087825 */ /* 0x000fc800078e020c */
[C---:B------:R-:W-:Y:S02]  /*1bc70*/  VIADD R5, R141.reuse, 0x100000 ;  /* 0x001000008d057836 */ /* 0x040fe40000000000 */
[----:B------:R-:W-:Y:S01]  /*1bc80*/  VIADD R4, R141, 0x100000 ;  /* 0x001000008d047836 */ /* 0x000fe20000000000 */
[----:B------:R1:W-:Y:S04]  /*1bc90*/  STL.64 [R1+0x2b0], R8 ;  /* 0x0002b00801007387 */ /* 0x0003e80000100a00 */
[----:B------:R1:W-:Y:S04]  /*1bca0*/  LDGSTS.E [R5+-0x77f00], desc[UR22][R8.64], P4 ;  /* 0x8810000008057fae */ /* 0x0003e8000a1a1016 */
[----:B------:R1:W-:Y:S04]  /*1bcb0*/  STL.64 [R1+0x2b8], R6 ;  /* 0x0002b80601007387 */ /* 0x0003e80000100a00 */
[----:B------:R1:W-:Y:S02]  /*1bcc0*/  LDGSTS.E [R4+-0x77b00], desc[UR22][R6.64], P4 ;  /* 0x8850000006047fae */ /* 0x0003e4000a1a1016 */
[----:B-1----:R-:W-:-:S04]  /*1bcd0*/  IMAD.WIDE R8, R135, 0x4, R108 ;  /* 0x0000000487087825 */ /* 0x002fc800078e026c */
[C---:B------:R-:W-:Y:S01]  /*1bce0*/  IMAD.WIDE R6, R135.reuse, 0x4, R86 ;  /* 0x0000000487067825 */ /* 0x040fe200078e0256 */
        /* <DEDUP_REMOVED lines=11> */
[----:B------:R-:W-:Y:S01]  /*1bda0*/  IMAD.WIDE R6, R135, 0x4, R62 ;  /* 0x0000000487067825 */ /* 0x000fe200078e023e */
[----:B------:R3:W-:Y:S04]  /*1bdb0*/  STL.64 [R1+0x2c8], R8 ;  /* 0x0002c80801007387 */ /* 0x0007e80000100a00 */
[----:B------:R1:W-:Y:S04]  /*1bdc0*/  LDGSTS.E [R5+-0x76700], desc[UR22][R8.64], P4 ;  /* 0x8990000008057fae */ /* 0x0003e8000a1a1016 */
[----:B------:R4:W-:Y:S04]  /*1bdd0*/  STL.64 [R1+0x2c0], R6 ;  /* 0x0002c00601007387 */ /* 0x0009e80000100a00 */
[----:B------:R1:W-:Y:S04]  /*1bde0*/  LDGSTS.E [R4+-0x76300], desc[UR22][R6.64], P4 ;  /* 0x89d0000006047fae */ /* 0x0003e8000a1a1016 */
[----:B------:R-:W2:Y:S04]  /*1bdf0*/  LDL.LU.64 R10, [R1+0x350] ;  /* 0x00035000010a7983 */ /* 0x000ea80000300a00 */
[----:B------:R-:W2:Y:S01]  /*1be00*/  LDL.LU.64 R12, [R1+0x358] ;  /* 0x00035800010c7983 */ /* 0x000ea20000300a00 */
[----:B-1----:R-:W-:-:S02]  /*1be10*/  VIADD R5, R140, 0x100000 ;  /* 0x001000008c057836 */ /* 0x002fc40000000000 */
[----:B------:R-:W-:Y:S02]  /*1be20*/  VIADD R4, R140, 0x100000 ;  /* 0x001000008c047836 */ /* 0x000fe40000000000 */
[----:B---3--:R-:W-:-:S04]  /*1be30*/  IMAD.WIDE R8, R135, 0x4, R14 ;  /* 0x0000000487087825 */ /* 0x008fc800078e020e */
[C---:B----4-:R-:W-:Y:S01]  /*1be40*/  IMAD.WIDE R6, R135.reuse, 0x4, R16 ;  /* 0x0000000487067825 */ /* 0x050fe200078e0210 */
[----:B------:R-:W-:Y:S04]  /*1be50*/  STL.64 [R1+0x2f8], R8 ;  /* 0x0002f80801007387 */ /* 0x000fe80000100a00 */
[----:B------:R1:W-:Y:S04]  /*1be60*/  STL.64 [R1+0x318], R6 ;  /* 0x0003180601007387 */ /* 0x0003e80000100a00 */
[----:B------:R-:W3:Y:S04]  /*1be70*/  LDL.LU.64 R14, [R1+0x360] ;  /* 0x00036000010e7983 */ /* 0x000ee80000300a00 */
[----:B------:R-:W4:Y:S04]  /*1be80*/  LDL.LU.64 R16, [R1+0x368] ;  /* 0x0003680001107983 */ /* 0x000f280000300a00 */
[----:B------:R-:W-:Y:S04]  /*1be90*/  LDGSTS.E [R5+-0x77e80], desc[UR22][R8.64], P4 ;  /* 0x8818000008057fae */ /* 0x000fe8000a1a1016 */
[----:B------:R1:W-:Y:S02]  /*1bea0*/  LDGSTS.E [R4+-0x77a80], desc[UR22][R6.64], P4 ;  /* 0x8858000006047fae */ /* 0x0003e4000a1a1016 */
[----:B-1----:R-:W-:-:S04]  /*1beb0*/  IMAD.WIDE R6, R135, 0x4, R82 ;  /* 0x0000000487067825 */ /* 0x002fc800078e0252 */
[----:B--2---:R-:W-:-:S05]  /*1bec0*/  IMAD.WIDE R8, R135, 0x4, R18 ;  /* 0x0000000487087825 */ /* 0x004fca00078e0212 */
[----:B------:R1:W-:Y:S04]  /*1bed0*/  STL.64 [R1+0x320], R8 ;  /* 0x0003200801007387 */ /* 0x0003e80000100a00 */
[----:B------:R1:W-:Y:S04]  /*1bee0*/  LDGSTS.E [R5+-0x77680], desc[UR22][R8.64], P4 ;  /* 0x8898000008057fae */ /* 0x0003e8000a1a1016 */
[----:B------:R2:W-:Y:S04]  /*1bef0*/  STL.64 [R1+0x348], R6 ;  /* 0x0003480601007387 */ /* 0x0005e80000100a00 */
[----:B------:R2:W-:Y:S01]  /*1bf00*/  LDGSTS.E [R4+-0x77280], desc[UR22][R6.64], P4 ;  /* 0x88d8000006047fae */ /* 0x0005e2000a1a1016 */
[----:B-1----:R-:W-:-:S04]  /*1bf10*/  IMAD.WIDE R8, R135, 0x4, R26 ;  /* 0x0000000487087825 */ /* 0x002fc800078e021a */
[C---:B--2---:R-:W-:Y:S01]  /*1bf20*/  IMAD.WIDE R6, R135.reuse, 0x4, R36 ;  /* 0x0000000487067825 */ /* 0x044fe200078e0224 */
[----:B------:R1:W-:Y:S04]  /*1bf30*/  STL.64 [R1+0x340], R8 ;  /* 0x0003400801007387 */ /* 0x0003e80000100a00 */
[----:B------:R2:W-:Y:S04]  /*1bf40*/  STL.64 [R1+0x338], R6 ;  /* 0x0003380601007387 */ /* 0x0005e80000100a00 */
[----:B------:R-:W4:Y:S04]  /*1bf50*/  LDL.LU.64 R18, [R1+0x390] ;  /* 0x0003900001127983 */ /* 0x000f280000300a00 */
[----:B------:R1:W-:Y:S04]  /*1bf60*/  LDGSTS.E [R5+-0x76e80], desc[UR22][R8.64], P4 ;  /* 0x8918000008057fae */ /* 0x0003e8000a1a1016 */
[----:B------:R2:W-:Y:S01]  /*1bf70*/  LDGSTS.E [R4+-0x76a80], desc[UR22][R6.64], P4 ;  /* 0x8958000006047fae */ /* 0x0005e2000a1a1016 */
[----:B-1----:R-:W-:-:S04]  /*1bf80*/  IMAD.WIDE R8, R135, 0x4, R48 ;  /* 0x0000000487087825 */ /* 0x002fc800078e0230 */
[----:B--2---:R-:W-:Y:S01]  /*1bf90*/  IMAD.WIDE R6, R135, 0x4, R64 ;  /* 0x0000000487067825 */ /* 0x004fe200078e0240 */
[----:B------:R1:W-:Y:S04]  /*1bfa0*/  STL.64 [R1+0x330], R8 ;  /* 0x0003300801007387 */ /* 0x0003e80000100a00 */
[----:B------:R2:W-:Y:S04]  /*1bfb0*/  STL.64 [R1+0x328], R6 ;  /* 0x0003280601007387 */ /* 0x0005e80000100a00 */
[----:B------:R-:W4:Y:S04]  /*1bfc0*/  LDL.LU.64 R74, [R1+0x398] ;  /* 0x00039800014a7983 */ /* 0x000f280000300a00 */
[----:B------:R1:W-:Y:S04]  /*1bfd0*/  LDGSTS.E [R5+-0x76680], desc[UR22][R8.64], P4 ;  /* 0x8998000008057fae */ /* 0x0003e8000a1a1016 */
[----:B------:R1:W-:Y:S02]  /*1bfe0*/  LDGSTS.E [R4+-0x76280], desc[UR22][R6.64], P4 ;  /* 0x89d8000006047fae */ /* 0x0003e4000a1a1016 */
[C---:B-1----:R-:W-:Y:S01]  /*1bff0*/  IADD3 R5, PT, PT, R139.reuse, 0x100000, RZ ;  /* 0x001000008b057810 */ /* 0x042fe20007ffe0ff */
[----:B------:R-:W-:-:S02]  /*1c000*/  VIADD R4, R139, 0x100000 ;  /* 0x001000008b047836 */ /* 0x000fc40000000000 */
[C---:B------:R-:W-:Y:S02]  /*1c010*/  IMAD.WIDE R8, R135.reuse, 0x4, R10 ;  /* 0x0000000487087825 */ /* 0x040fe400078e020a */
[----:B------:R-:W4:Y:S02]  /*1c020*/  LDL.LU.64 R10, [R1+0x3a0] ;  /* 0x0003a000010a7983 */ /* 0x000f240000300a00 */
[C---:B--2---:R-:W-:Y:S02]  /*1c030*/  IMAD.WIDE R6, R135.reuse, 0x4, R12 ;  /* 0x0000000487067825 */ /* 0x044fe400078e020c */
[----:B------:R-:W2:Y:S04]  /*1c040*/  LDL.LU.64 R12, [R1+0x3a8] ;  /* 0x0003a800010c7983 */ /* 0x000ea80000300a00 */
[----:B------:R3:W-:Y:S04]  /*1c050*/  STL.64 [R1+0x350], R8 ;  /* 0x0003500801007387 */ /* 0x0007e80000100a00 */
[----:B------:R3:W-:Y:S04]  /*1c060*/  LDGSTS.E [R5+-0x77e00], desc[UR22][R8.64], P4 ;  /* 0x8820000008057fae */ /* 0x0007e8000a1a1016 */
[----:B------:R4:W-:Y:S04]  /*1c070*/  STL.64 [R1+0x358], R6 ;  /* 0x0003580601007387 */ /* 0x0009e80000100a00 */
[----:B------:R4:W-:Y:S01]  /*1c080*/  LDGSTS.E [R4+-0x77a00], desc[UR22][R6.64], P4 ;  /* 0x8860000006047fae */ /* 0x0009e2000a1a1016 */
[----:B---3--:R-:W-:-:S04]  /*1c090*/  IMAD.WIDE R8, R135, 0x4, R14 ;  /* 0x0000000487087825 */ /* 0x008fc800078e020e */
[C---:B----4-:R-:W-:Y:S01]  /*1c0a0*/  IMAD.WIDE R6, R135.reuse, 0x4, R16 ;  /* 0x0000000487067825 */ /* 0x050fe200078e0210 */
[----:B------:R1:W-:Y:S04]  /*1c0b0*/  STL.64 [R1+0x360], R8 ;  /* 0x0003600801007387 */ /* 0x0003e80000100a00 */
[----:B------:R1:W-:Y:S04]  /*1c0c0*/  LDGSTS.E [R5+-0x77600], desc[UR22][R8.64], P4 ;  /* 0x88a0000008057fae */ /* 0x0003e8000a1a1016 */
[----:B------:R3:W-:Y:S04]  /*1c0d0*/  STL.64 [R1+0x368], R6 ;  /* 0x0003680601007387 */ /* 0x0007e80000100a00 */
[----:B------:R3:W-:Y:S01]  /*1c0e0*/  LDGSTS.E [R4+-0x77200], desc[UR22][R6.64], P4 ;  /* 0x88e0000006047fae */ /* 0x0007e2000a1a1016 */
[----:B-1----:R-:W-:-:S03]  /*1c0f0*/  IMAD.WIDE R8, R135, 0x4, R28 ;  /* 0x0000000487087825 */ /* 0x002fc600078e021c */
[----:B------:R-:W4:Y:S01]  /*1c100*/  LDL.LU.64 R14, [R1+0x3b0] ;  /* 0x0003b000010e7983 */ /* 0x000f220000300a00 */
[----:B---3--:R-:W-:-:S03]  /*1c110*/  IMAD.WIDE R6, R135, 0x4, R38 ;  /* 0x0000000487067825 */ /* 0x008fc600078e0226 */
[----:B------:R1:W-:Y:S04]  /*1c120*/  STL.64 [R1+0x388], R8 ;  /* 0x0003880801007387 */ /* 0x0003e80000100a00 */
[----:B------:R1:W-:Y:S04]  /*1c130*/  LDGSTS.E [R5+-0x76e00], desc[UR22][R8.64], P4 ;  /* 0x8920000008057fae */ /* 0x0003e8000a1a1016 */
[----:B------:R3:W-:Y:S04]  /*1c140*/  STL.64 [R1+0x380], R6 ;  /* 0x0003800601007387 */ /* 0x0007e80000100a00 */
[----:B------:R3:W-:Y:S01]  /*1c150*/  LDGSTS.E [R4+-0x76a00], desc[UR22][R6.64], P4 ;  /* 0x8960000006047fae */ /* 0x0007e2000a1a1016 */
[----:B-1----:R-:W-:-:S04]  /*1c160*/  IMAD.WIDE R8, R135, 0x4, R50 ;  /* 0x0000000487087825 */ /* 0x002fc800078e0232 */
[C---:B---3--:R-:W-:Y:S01]  /*1c170*/  IMAD.WIDE R6, R135.reuse, 0x4, R66 ;  /* 0x0000000487067825 */ /* 0x048fe200078e0242 */
[----:B------:R1:W-:Y:S04]  /*1c180*/  STL.64 [R1+0x378], R8 ;  /* 0x0003780801007387 */ /* 0x0003e80000100a00 */
[----:B------:R1:W-:Y:S04]  /*1c190*/  LDGSTS.E [R5+-0x76600], desc[UR22][R8.64], P4 ;  /* 0x89a0000008057fae */ /* 0x0003e8000a1a1016 */
[----:B------:R3:W-:Y:S04]  /*1c1a0*/  STL.64 [R1+0x370], R6 ;  /* 0x0003700601007387 */ /* 0x0007e80000100a00 */
[----:B------:R-:W4:Y:S01]  /*1c1b0*/  LDL.LU.64 R16, [R1+0x3c0] ;  /* 0x0003c00001107983 */ /* 0x000f220000300a00 */
[----:B-1----:R-:W-:-:S03]  /*1c1c0*/  IMAD.WIDE R8, R135, 0x4, R18 ;  /* 0x0000000487087825 */ /* 0x002fc600078e0212 */
[----:B------:R1:W-:Y:S04]  /*1c1d0*/  LDGSTS.E [R4+-0x76200], desc[UR22][R6.64], P4 ;  /* 0x89e0000006047fae */ /* 0x0003e8000a1a1016 */
[----:B------:R-:W4:Y:S01]  /*1c1e0*/  LDL.LU.64 R18, [R1+0x3d8] ;  /* 0x0003d80001127983 */ /* 0x000f220000300a00 */
[----:B------:R-:W-:-:S03]  /*1c1f0*/  VIADD R5, R138, 0x100000 ;  /* 0x001000008a057836 */ /* 0x000fc60000000000 */
[----:B------:R3:W-:Y:S01]  /*1c200*/  STL.64 [R1+0x390], R8 ;  /* 0x0003900801007387 */ /* 0x0007e20000100a00 */
[----:B-1----:R-:W-:-:S03]  /*1c210*/  VIADD R4, R138, 0x100000 ;  /* 0x001000008a047836 */ /* 0x002fc60000000000 */
[----:B------:R1:W-:Y:S01]  /*1c220*/  LDGSTS.E [R5+-0x77d80], desc[UR22][R8.64], P4 ;  /* 0x8828000008057fae */ /* 0x0003e2000a1a1016 */
[----:B---3--:R-:W-:-:S05]  /*1c230*/  IMAD.WIDE R6, R135, 0x4, R74 ;  /* 0x0000000487067825 */ /* 0x008fca00078e024a */
[----:B------:R2:W-:Y:S04]  /*1c240*/  STL.64 [R1+0x398], R6 ;  /* 0x0003980601007387 */ /* 0x0005e80000100a00 */
[----:B------:R2:W-:Y:S04]  /*1c250*/  LDGSTS.E [R4+-0x77980], desc[UR22][R6.64], P4 ;  /* 0x8868000006047fae */ /* 0x0005e8000a1a1016 */
[----:B------:R-:W3:Y:S04]  /*1c260*/  LDL.LU.64 R80, [R1+0x3f0] ;  /* 0x0003f00001507983 */ /* 0x000ee80000300a00 */
[----:B------:R-:W3:Y:S01]  /*1c270*/  LDL.LU.64 R78, [R1+0x3f8] ;  /* 0x0003f800014e7983 */ /* 0x000ee20000300a00 */
[----:B-1----:R-:W-:-:S04]  /*1c280*/  IMAD.WIDE R8, R135, 0x4, R10 ;  /* 0x0000000487087825 */ /* 0x002fc800078e020a */
[C---:B--2---:R-:W-:Y:S01]  /*1c290*/  IMAD.WIDE R6, R135.reuse, 0x4, R12 ;  /* 0x0000000487067825 */ /* 0x044fe200078e020c */
[----:B------:R-:W-:Y:S04]  /*1c2a0*/  STL.64 [R1+0x3a0], R8 ;  /* 0x0003a00801007387 */ /* 0x000fe80000100a00 */
[----:B------:R1:W-:Y:S04]  /*1c2b0*/  STL.64 [R1+0x3a8], R6 ;  /* 0x0003a80601007387 */ /* 0x0003e80000100a00 */
[----:B------:R-:W2:Y:S04]  /*1c2c0*/  LDL.LU.64 R76, [R1+0x400] ;  /* 0x00040000014c7983 */ /* 0x000ea80000300a00 */
[----:B------:R-:W2:Y:S04]  /*1c2d0*/  LDL.LU.64 R74, [R1+0x408] ;  /* 0x00040800014a7983 */ /* 0x000ea80000300a00 */
[----:B------:R-:W-:Y:S04]  /*1c2e0*/  LDGSTS.E [R5+-0x77580], desc[UR22][R8.64], P4 ;  /* 0x88a8000008057fae */ /* 0x000fe8000a1a1016 */
[----:B------:R1:W-:Y:S02]  /*1c2f0*/  LDGSTS.E [R4+-0x77180], desc[UR22][R6.64], P4 ;  /* 0x88e8000006047fae */ /* 0x0003e4000a1a1016 */
[----:B-1----:R-:W-:-:S04]  /*1c300*/  IMAD.WIDE R6, R135, 0x4, R40 ;  /* 0x0000000487067825 */ /* 0x002fc800078e0228 */
[----:B----4-:R-:W-:-:S05]  /*1c310*/  IMAD.WIDE R8, R135, 0x4, R14 ;  /* 0x0000000487087825 */ /* 0x010fca00078e020e */
[----:B------:R1:W-:Y:S04]  /*1c320*/  STL.64 [R1+0x3b0], R8 ;  /* 0x0003b00801007387 */ /* 0x0003e80000100a00 */
[----:B------:R1:W-:Y:S04]  /*1c330*/  LDGSTS.E [R5+-0x76d80], desc[UR22][R8.64], P4 ;  /* 0x8928000008057fae */ /* 0x0003e8000a1a1016 */
[----:B------:R4:W-:Y:S04]  /*1c340*/  STL.64 [R1+0x3d0], R6 ;  /* 0x0003d00601007387 */ /* 0x0009e80000100a00 */
[----:B------:R4:W-:Y:S01]  /*1c350*/  LDGSTS.E [R4+-0x76980], desc[UR22][R6.64], P4 ;  /* 0x8968000006047fae */ /* 0x0009e2000a1a1016 */
[----:B-1----:R-:W-:-:S03]  /*1c360*/  IMAD.WIDE R8, R135, 0x4, R52 ;  /* 0x0000000487087825 */ /* 0x002fc600078e0234 */
[----:B------:R-:W2:Y:S04]  /*1c370*/  LDL.LU.64 R10, [R1+0x410] ;  /* 0x00041000010a7983 */ /* 0x000ea80000300a00 */
[----:B------:R-:W2:Y:S01]  /*1c380*/  LDL.LU.64 R12, [R1+0x420] ;  /* 0x00042000010c7983 */ /* 0x000ea20000300a00 */
[----:B----4-:R-:W-:-:S03]  /*1c390*/  IMAD.WIDE R6, R135, 0x4, R68 ;  /* 0x0000000487067825 */ /* 0x010fc600078e0244 */
        /* <DEDUP_REMOVED lines=9> */
[----:B------:R1:W-:Y:S04]  /*1c430*/  STL.64 [R1+0x3e8], R6 ;  /* 0x0003e80601007387 */ /* 0x0003e80000100a00 */
[----:B------:R-:W4:Y:S01]  /*1c440*/  LDL.LU.64 R18, [R1+0x458] ;  /* 0x0004580001127983 */ /* 0x000f220000300a00 */
[C---:B------:R-:W-:Y:S01]  /*1c450*/  VIADD R5, R137.reuse, 0x100000 ;  /* 0x0010000089057836 */ /* 0x040fe20000000000 */
[----:B------:R-:W-:-:S04]  /*1c460*/  IADD3 R4, PT, PT, R137, 0x100000, RZ ;  /* 0x0010000089047810 */ /* 0x000fc80007ffe0ff */
[----:B------:R3:W-:Y:S04]  /*1c470*/  LDGSTS.E [R5+-0x77d00], desc[UR22][R8.64], P4 ;  /* 0x8830000008057fae */ /* 0x0007e8000a1a1016 */
[----:B------:R1:W-:Y:S01]  /*1c480*/  LDGSTS.E [R4+-0x77900], desc[UR22][R6.64], P4 ;  /* 0x8870000006047fae */ /* 0x0003e2000a1a1016 */
[----:B---3--:R-:W-:-:S04]  /*1c490*/  IMAD.WIDE R8, R135, 0x4, R80 ;  /* 0x0000000487087825 */ /* 0x008fc800078e0250 */
[C---:B-1----:R-:W-:Y:S01]  /*1c4a0*/  IMAD.WIDE R6, R135.reuse, 0x4, R78 ;  /* 0x0000000487067825 */ /* 0x042fe200078e024e */
[----:B------:R2:W-:Y:S04]  /*1c4b0*/  STL.64 [R1+0x3f0], R8 ;  /* 0x0003f00801007387 */ /* 0x0005e80000100a00 */
[----:B------:R2:W-:Y:S04]  /*1c4c0*/  LDGSTS.E [R5+-0x77500], desc[UR22][R8.64], P4 ;  /* 0x88b0000008057fae */ /* 0x0005e8000a1a1016 */
[----:B------:R1:W-:Y:S04]  /*1c4d0*/  STL.64 [R1+0x3f8], R6 ;  /* 0x0003f80601007387 */ /* 0x0003e80000100a00 */
[----:B------:R1:W-:Y:S01]  /*1c4e0*/  LDGSTS.E [R4+-0x77100], desc[UR22][R6.64], P4 ;  /* 0x88f0000006047fae */ /* 0x0003e2000a1a1016 */
[----:B--2---:R-:W-:-:S04]  /*1c4f0*/  IMAD.WIDE R8, R135, 0x4, R76 ;  /* 0x0000000487087825 */ /* 0x004fc800078e024c */
[C---:B-1----:R-:W-:Y:S01]  /*1c500*/  IMAD.WIDE R6, R135.reuse, 0x4, R74 ;  /* 0x0000000487067825 */ /* 0x042fe200078e024a */
[----:B------:R1:W-:Y:S04]  /*1c510*/  STL.64 [R1+0x400], R8 ;  /* 0x0004000801007387 */ /* 0x0003e80000100a00 */
[----:B------:R1:W-:Y:S04]  /*1c520*/  LDGSTS.E [R5+-0x76d00], desc[UR22][R8.64], P4 ;  /* 0x8930000008057fae */ /* 0x0003e8000a1a1016 */
[----:B------:R2:W-:Y:S04]  /*1c530*/  STL.64 [R1+0x408], R6 ;  /* 0x0004080601007387 */ /* 0x0005e80000100a00 */
[----:B------:R2:W-:Y:S01]  /*1c540*/  LDGSTS.E [R4+-0x76900], desc[UR22][R6.64], P4 ;  /* 0x8970000006047fae */ /* 0x0005e2000a1a1016 */
[----:B-1----:R-:W-:-:S05]  /*1c550*/  IMAD.WIDE R8, R135, 0x4, R54 ;  /* 0x0000000487087825 */ /* 0x002fca00078e0236 */
[----:B------:R1:W-:Y:S01]  /*1c560*/  STL.64 [R1+0x428], R8 ;  /* 0x0004280801007387 */ /* 0x0003e20000100a00 */
[----:B--2---:R-:W-:-:S03]  /*1c570*/  IMAD.WIDE R6, R135, 0x4, R70 ;  /* 0x0000000487067825 */ /* 0x004fc600078e0246 */
[----:B------:R2:W-:Y:S04]  /*1c580*/  LDGSTS.E [R5+-0x76500], desc[UR22][R8.64], P4 ;  /* 0x89b0000008057fae */ /* 0x0005e8000a1a1016 */
[----:B------:R3:W-:Y:S04]  /*1c590*/  STL.64 [R1+0x418], R6 ;  /* 0x0004180601007387 */ /* 0x0007e80000100a00 */
[----:B------:R1:W-:Y:S01]  /*1c5a0*/  LDGSTS.E [R4+-0x76100], desc[UR22][R6.64], P4 ;  /* 0x89f0000006047fae */ /* 0x0003e2000a1a1016 */
[C---:B--2---:R-:W-:Y:S02]  /*1c5b0*/  VIADD R5, R136.reuse, 0x100000 ;  /* 0x0010000088057836 */ /* 0x044fe40000000000 */
[----:B-1----:R-:W-:-:S02]  /*1c5c0*/  VIADD R4, R136, 0x100000 ;  /* 0x0010000088047836 */ /* 0x002fc40000000000 */
[----:B------:R-:W-:-:S04]  /*1c5d0*/  IMAD.WIDE R8, R135, 0x4, R10 ;  /* 0x0000000487087825 */ /* 0x000fc800078e020a */
[C---:B---3--:R-:W-:Y:S01]  /*1c5e0*/  IMAD.WIDE R6, R135.reuse, 0x4, R12 ;  /* 0x0000000487067825 */ /* 0x048fe200078e020c */
[----:B------:R1:W-:Y:S04]  /*1c5f0*/  STL.64 [R1+0x430], R8 ;  /* 0x0004300801007387 */ /* 0x0003e80000100a00 */
[----:B------:R1:W-:Y:S04]  /*1c600*/  LDGSTS.E [R5+-0x77c80], desc[UR22][R8.64], P4 ;  /* 0x8838000008057fae */ /* 0x0003e8000a1a1016 */
[----:B------:R2:W-:Y:S04]  /*1c610*/  STL.64 [R1+0x438], R6 ;  /* 0x0004380601007387 */ /* 0x0005e80000100a00 */
[----:B------:R2:W-:Y:S01]  /*1c620*/  LDGSTS.E [R4+-0x77880], desc[UR22][R6.64], P4 ;  /* 0x8878000006047fae */ /* 0x0005e2000a1a1016 */
[----:B-1----:R-:W-:-:S04]  /*1c630*/  IMAD.WIDE R8, R135, 0x4, R14 ;  /* 0x0000000487087825 */ /* 0x002fc800078e020e */
[C---:B--2---:R-:W-:Y:S01]  /*1c640*/  IMAD.WIDE R6, R135.reuse, 0x4, R16 ;  /* 0x0000000487067825 */ /* 0x044fe200078e0210 */
[----:B------:R4:W-:Y:S04]  /*1c650*/  STL.64 [R1+0x440], R8 ;  /* 0x0004400801007387 */ /* 0x0009e80000100a00 */
[----:B------:R4:W-:Y:S01]  /*1c660*/  LDGSTS.E [R5+-0x77480], desc[UR22][R8.64], P4 ;  /* 0x88b8000008057fae */ /* 0x0009e2000a1a1016 */
[----:B------:R-:W-:-:S03]  /*1c670*/  IMAD.WIDE R10, R135, 0x4, R56 ;  /* 0x00000004870a7825 */ /* 0x000fc600078e0238 */
[----:B------:R1:W-:Y:S04]  /*1c680*/  STL.64 [R1+0x448], R6 ;  /* 0x0004480601007387 */ /* 0x0003e80000100a00 */
[----:B------:R1:W-:Y:S01]  /*1c690*/  LDGSTS.E [R4+-0x77080], desc[UR22][R6.64], P4 ;  /* 0x88f8000006047fae */ /* 0x0003e2000a1a1016 */
[----:B----4-:R-:W-:-:S05]  /*1c6a0*/  IMAD.WIDE R8, R135, 0x4, R18 ;  /* 0x0000000487087825 */ /* 0x010fca00078e0212 */
[----:B------:R2:W-:Y:S01]  /*1c6b0*/  LDGSTS.E [R5+-0x76c80], desc[UR22][R8.64], P4 ;  /* 0x8938000008057fae */ /* 0x0005e2000a1a1016 */
[----:B-1----:R-:W-:-:S03]  /*1c6c0*/  IMAD.WIDE R6, R135, 0x4, R2 ;  /* 0x0000000487067825 */ /* 0x002fc600078e0202 */
[----:B------:R-:W5:Y:S04]  /*1c6d0*/  LDL.LU.64 R2, [R1+0x620] ;  /* 0x0006200001027983 */ /* 0x000f680000300a00 */
[----:B------:R2:W-:Y:S04]  /*1c6e0*/  STL.64 [R1+0x458], R8 ;  /* 0x0004580801007387 */ /* 0x0005e80000100a00 */
[----:B------:R1:W-:Y:S04]  /*1c6f0*/  LDGSTS.E [R4+-0x76880], desc[UR22][R6.64], P4 ;  /* 0x8978000006047fae */ /* 0x0003e8000a1a1016 */
[----:B------:R1:W-:Y:S01]  /*1c700*/  STL.64 [R1+0x468], R6 ;  /* 0x0004680601007387 */ /* 0x0003e20000100a00 */
[----:B--2---:R-:W-:-:S03]  /*1c710*/  IMAD.WIDE R8, R135, 0x4, R72 ;  /* 0x0000000487087825 */ /* 0x004fc600078e0248 */
[----:B------:R2:W-:Y:S04]  /*1c720*/  LDGSTS.E [R5+-0x76480], desc[UR22][R10.64], P4 ;  /* 0x89b800000a057fae */ /* 0x0005e8000a1a1016 */
[----:B------:R3:W-:Y:S01]  /*1c730*/  LDGSTS.E [R4+-0x76080], desc[UR22][R8.64], P4 ;  /* 0x89f8000008047fae */ /* 0x0007e2000a1a1016 */
[----:B-1----:R-:W2:Y:S03]  /*1c740*/  LDC R6, c[0x0][0x3a0] ;  /* 0x0000e800ff067b82 */ /* 0x002ea60000000800 */
[----:B------:R-:W0:Y:S05]  /*1c750*/  LDGDEPBAR ;  /* 0x00000000000079af */ /* 0x000e2a0000000000 */
[----:B------:R-:W3:Y:S01]  /*1c760*/  LDC R7, c[0x0][0x3a0] ;  /* 0x0000e800ff077b82 */ /* 0x000ee20000000800 */
[----:B------:R1:W-:Y:S04]  /*1c770*/  STL.64 [R1+0x478], R10 ;  /* 0x0004780a01007387 */ /* 0x0003e80000100a00 */
[----:B------:R1:W-:Y:S01]  /*1c780*/  STL.64 [R1+0x480], R8 ;  /* 0x0004800801007387 */ /* 0x0003e20000100a00 */
[----:B--2---:R-:W-:Y:S01]  /*1c790*/  VIADD R5, R6, 0xfffffcfe ;  /* 0xfffffcfe06057836 */ /* 0x004fe20000000000 */
[----:B------:R-:W-:-:S04]  /*1c7a0*/  DEPBAR.LE SB0, 0xa ;  /* 0x000082800000791a */ /* 0x000fc80000000000 */
[----:B---3--:R-:W-:Y:S01]  /*1c7b0*/  VIADD R4, R7, 0xfffffcfd ;  /* 0xfffffcfd07047836 */ /* 0x008fe20000000000 */
[----:B------:R-:W-:Y:S01]  /*1c7c0*/  BAR.SYNC.DEFER_BLOCKING 0x0 ;  /* 0x0000000000007b1d */ /* 0x000fe20000010000 */
[----:B------:R-:W-:-:S03]  /*1c7d0*/  ISETP.GE.U32.AND P1, PT, R5, 0x7ffffc7f, PT ;  /* 0x7ffffc7f0500780c */ /* 0x000fc60003f26070 */
[----:B------:R-:W-:Y:S02]  /*1c7e0*/  ISETP.GE.U32.AND P3, PT, R4, 0x7ffffc7e, PT ;  /* 0x7ffffc7e0400780c */ /* 0x000fe40003f66070 */
[----:B-1----:R-:W-:Y:S11]  /*1c7f0*/  @!P0 BRA `(.L_x_6) ;  /* 0x0000000000848947 */ /* 0x002ff60003800000 */
[----:B------:R-:W-:Y:S04]  /*1c800*/  LDS.128 R4, [R134] ;  /* 0x0000000086047984 */ /* 0x000fe80000000c00 */
[----:B------:R-:W-:Y:S04]  /*1c810*/  LDS.128 R8, [R134+0x10] ;  /* 0x0000100086087984 */ /* 0x000fe80000000c00 */
        /* <DEDUP_REMOVED lines=29> */
[----:B------:R-:W1:Y:S02]  /*1c9f0*/  LDS.128 R128, [R134+0x1f0] ;  /* 0x0001f00086807984 */ /* 0x000e640000000c00 */
[----:B-1----:R1:W-:Y:S02]  /*1ca00*/  STTM.x128 tmem[UR11+0x40], R4 ;  /* 0x00004004000079ed */ /* 0x0023e400083c000b */
.L_x_6:
[----:B-1----:R-:W1:Y:S01]  /*1ca10*/  LDC R5, c[0x0][0x3a0] ;  /* 0x0000e800ff057b82 */ /* 0x002e620000000800 */
[----:B------:R-:W-:Y:S01]  /*1ca20*/  SHF.R.S32.HI R4, RZ, 0x1f, R133 ;  /* 0x0000001fff047819 */ /* 0x000fe20000011485 */
[----:B------:R-:W-:Y:S01]  /*1ca30*/  UIADD3 UR6, UPT, UPT, UR6, -0x301, URZ ;  /* 0xfffffcff06067890 */ /* 0x000fe2000fffe0ff */
[C---:B------:R-:W-:Y:S01]  /*1ca40*/  SHF.L.U32 R132, R133.reuse, 0x2, RZ ;  /* 0x0000000285847819 */ /* 0x040fe200000006ff */
[----:B------:R-:W2:Y:S01]  /*1ca50*/  FENCE.VIEW.ASYNC.T ;  /* 0x00000000000073c6 */ /* 0x000ea20000000200 */
[----:B------:R-:W-:Y:S01]  /*1ca60*/  SHF.L.U64.HI R133, R133, 0x2, R4 ;  /* 0x0000000285857819 */ /* 0x000fe20000010204 */
[----:B------:R-:W-:Y:S02]  /*1ca70*/  UISETP.GE.U32.AND UP1, UPT, UR6, 0x7ffffc80, UPT ;  /* 0x7ffffc800600788c */ /* 0x000fe4000bf26070 */
[----:B--2---:R-:W-:Y:S01]  /*1ca80*/  BAR.SYNC.DEFER_BLOCKING 0x0 ;  /* 0x0000000000007b1d */ /* 0x004fe20000010000 */
[-C--:B------:R-:W-:Y:S01]  /*1ca90*/  IADD3 R230, P0, PT, R230, R132.reuse, RZ ;  /* 0x00000084e6e67210 */ /* 0x080fe20007f1e0ff */
[----:B------:R-:W-:Y:S01]  /*1caa0*/  UIADD3 UR12, UPT, UPT, UR10, 0x40, URZ ;  /* 0x000000400a0c7890 */ /* 0x000fe2000fffe0ff */
[----:B------:R-:W-:-:S02]  /*1cab0*/  IADD3 R224, P4, PT, R224, R132, RZ ;  /* 0x00000084e0e07210 */ /* 0x000fc40007f9e0ff */
[----:B------:R-:W-:Y:S01]  /*1cac0*/  IADD3 R130, P5, PT, R234, R132, RZ ;  /* 0x00000084ea827210 */ /* 0x000fe20007fbe0ff */
[--C-:B------:R-:W-:Y:S01]  /*1cad0*/  IMAD.X R231, R231, 0x1, R133.reuse, P0 ;  /* 0x00000001e7e77824 */ /* 0x100fe200000e0685 */
[----:B------:R-:W-:Y:S01]  /*1cae0*/  ISETP.NE.U32.AND P0, PT, RZ, UR8, PT ;  /* 0x00000008ff007c0c */ /* 0x000fe2000bf05070 */
[--C-:B------:R-:W-:Y:S01]  /*1caf0*/  IMAD.X R225, R225, 0x1, R133.reuse, P4 ;  /* 0x00000001e1e17824 */ /* 0x100fe200020e0685 */
[----:B------:R-:W-:Y:S01]  /*1cb00*/  PLOP3.LUT P6, PT, PT, PT, UP1, 0x80, 0x8 ;  /* 0x000000000008781c */ /* 0x000fe20003fcf018 */
[----:B------:R-:W-:Y:S02]  /*1cb10*/  IMAD.X R131, R235, 0x1, R133, P5 ;  /* 0x00000001eb837824 */ /* 0x000fe400028e0685 */
[----:B-1----:R-:W-:-:S05]  /*1cb20*/  VIADD R5, R5, 0x7f ;  /* 0x0000007f05057836 */ /* 0x002fca0000000000 */
[----:B------:R-:W-:-:S13]  /*1cb30*/  ISETP.LT.OR P4, PT, R5, 0x80, P0 ;  /* 0x000000800500780c */ /* 0x000fda0000781670 */
[----:B------:R-:W-:Y:S05]  /*1cb40*/  @P4 BRA `(.L_x_7) ;  /* 0x0000000400444947 */ /* 0x000fea0003800000 */
[----:B------:R-:W-:Y:S01]  /*1cb50*/  UIADD3 UR18, UPT, UPT, UR9, 0x60000, URZ ;  /* 0x0006000009127890 */ /* 0x000fe2000fffe0ff */
[----:B------:R-:W-:Y:S01]  /*1cb60*/  UMOV UR20, URZ ;  /* 0x000000ff00147c82 */ /* 0x000fe20008000000 */
[----:B------:R-:W-:Y:S02]  /*1cb70*/  UIADD3 UR38, UPT, UPT, UR10, 0x48, URZ ;  /* 0x000000480a267890 */ /* 0x000fe4000fffe0ff */
[----:B------:R-:W-:Y:S02]  /*1cb80*/  USHF.R.U32.HI UR70, URZ, 0x4, UR18 ;  /* 0x00000004ff467899 */ /* 0x000fe40008011612 */
[----:B------:R-:W-:Y:S02]  /*1cb90*/  UIADD3 UR60, UPT, UPT, UR10, 0x50, URZ ;  /* 0x000000500a3c7890 */ /* 0x000fe4000fffe0ff */
[----:B------:R-:W-:Y:S02]  /*1cba0*/  USGXT.U32 UR70, UR70, 0xe ;  /* 0x0000000e4646789a */ /* 0x000fe40008000000 */
[----:B------:R-:W-:-:S02]  /*1cbb0*/  UIADD3 UR75, UPT, UPT, UR10, 0x58, URZ ;  /* 0x000000580a4b7890 */ /* 0x000fc4000fffe0ff */
[----:B------:R-:W-:Y:S02]  /*1cbc0*/  UIADD3 UR24, UP1, UPT, UR70, 0x2, URZ ;  /* 0x0000000246187890 */ /* 0x000fe4000ff3e0ff */
[----:B------:R-:W-:Y:S02]  /*1cbd0*/  UIADD3 UR13, UPT, UPT, UR10, 0x60, URZ ;  /* 0x000000600a0d7890 */ /* 0x000fe4000fffe0ff */
[----:B------:R-:W-:Y:S02]  /*1cbe0*/  UIADD3.X UR25, UPT, UPT, UR20, 0x40004040, URZ, UP1, !UPT ;  /* 0x4000404014197890 */ /* 0x000fe40008ffe4ff */
[----:B------:R-:W-:Y:S02]  /*1cbf0*/  UIADD3 UR6, UPT, UPT, UR10, 0x68, URZ ;  /* 0x000000680a067890 */ /* 0x000fe4000fffe0ff */
[----:B------:R-:W-:Y:S02]  /*1cc00*/  UIADD3.64 UR58, UPT, UPT, UR24, 0x2, URZ ;  /* 0x00000002183a7897 */ /* 0x000fe4000fffe0ff */
[----:B------:R-:W-:-:S02]  /*1cc10*/  UIADD3.64 UR54, UPT, UPT, UR24, 0x4, URZ ;  /* 0x0000000418367897 */ /* 0x000fc4000fffe0ff */
[----:B------:R-:W-:Y:S02]  /*1cc20*/  UIADD3.64 UR52, UPT, UPT, UR24, 0x1fe, URZ ;  /* 0x000001fe18347897 */ /* 0x000fe4000fffe0ff */
[----:B------:R-:W-:Y:S01]  /*1cc30*/  UIADD3.64 UR50, UPT, UPT, UR24, 0x200, URZ ;  /* 0x0000020018327897 */ /* 0x000fe2000fffe0ff */
[----:B------:R-:W-:Y:S01]  /*1cc40*/  UMOV UR72, 0x0 ;  /* 0x0000000000487882 */ /* 0x000fe20000000000 */
[----:B------:R-:W-:Y:S01]  /*1cc50*/  UMOV UR73, 0x8100910 ;  /* 0x0810091000497882 */ /* 0x000fe20000000000 */
[----:B------:R-:W-:Y:S02]  /*1cc60*/  UIADD3 UR7, UPT, UPT, UR10, 0x70, URZ ;  /* 0x000000700a077890 */ /* 0x000fe4000fffe0ff */
[----:B------:R-:W-:Y:S01]  /*1cc70*/  UIADD3.64 UR48, UPT, UPT, UR24, 0x202, URZ ;  /* 0x0000020218307897 */ /* 0x000fe2000fffe0ff */
[----:B------:R-:W-:Y:S01]  /*1cc80*/  UMOV UR71, 0x40004040 ;  /* 0x4000404000477882 */ /* 0x000fe20000000000 */
[----:B------:R-:W-:Y:S01]  /*1cc90*/  UMOV UR66, 0x0 ;  /* 0x0000000000427882 */ /* 0x000fe20000000000 */
[----:B------:R-:W-:Y:S01]  /*1cca0*/  UMOV UR67, 0x8100910 ;  /* 0x0810091000437882 */ /* 0x000fe20000000000 */
[----:B------:R-:W-:-:S02]  /*1ccb0*/  UIADD3 UR8, UPT, UPT, UR10, 0x78, URZ ;  /* 0x000000780a087890 */ /* 0x000fc4000fffe0ff */
[----:B------:R-:W-:Y:S01]  /*1ccc0*/  UTCHMMA tmem[UR12], gdesc[UR70], tmem[UR10], tmem[UR72], idesc[UR73], !UPT ;  /* 0x00ff48460c0079ea */ /* 0x000fe2000f80000a */
[----:B------:R-:W-:Y:S02]  /*1ccd0*/  UIADD3.64 UR46, UPT, UPT, UR24, 0x204, URZ ;  /* 0x00000204182e7897 */ /* 0x000fe4000fffe0ff */
[----:B------:R1:W-:Y:S01]  /*1cce0*/  UTCHMMA tmem[UR38], gdesc[UR24], tmem[UR10], tmem[UR66], idesc[UR67], UPT ;  /* 0x00ff4218260079ea */ /* 0x0003e2000b80000a */
[----:B------:R-:W-:Y:S01]  /*1ccf0*/  UIADD3 UR14, UPT, UPT, UR10, 0x80, URZ ;  /* 0x000000800a0e7890 */ /* 0x000fe2000fffe0ff */
[----:B------:R-:W-:Y:S01]  /*1cd00*/  UMOV UR34, UR4 ;  /* 0x0000000400227c82 */ /* 0x000fe20008000000 */
[----:B------:R-:W-:Y:S01]  /*1cd10*/  UMOV UR35, URZ ;  /* 0x000000ff00237c82 */ /* 0x000fe20008000000 */
[----:B------:R-:W-:Y:S01]  /*1cd20*/  UIADD3.64 UR44, UPT, UPT, UR24, 0x3fe, URZ ;  /* 0x000003fe182c7897 */ /* 0x000fe2000fffe0ff */
[----:B------:R-:W-:Y:S01]  /*1cd30*/  UMOV UR56, 0x0 ;  /* 0x0000000000387882 */ /* 0x000fe20000000000 */
[----:B------:R-:W-:Y:S01]  /*1cd40*/  UMOV UR57, 0x8100910 ;  /* 0x0810091000397882 */ /* 0x000fe20000000000 */
[----:B------:R-:W-:-:S02]  /*1cd50*/  UIADD3 UR15, UPT, UPT, UR10, 0x88, URZ ;  /* 0x000000880a0f7890 */ /* 0x000fc4000fffe0ff */
[----:B------:R2:W-:Y:S01]  /*1cd60*/  UTCHMMA tmem[UR60], gdesc[UR58], tmem[UR10], tmem[UR56], idesc[UR57], UPT ;  /* 0x00ff383a3c0079ea */ /* 0x0005e2000b80000a */
[----:B------:R-:W-:Y:S01]  /*1cd70*/  UIADD3.64 UR42, UPT, UPT, UR24, 0x400, URZ ;  /* 0x00000400182a7897 */ /* 0x000fe2000fffe0ff */
[----:B------:R-:W-:Y:S01]  /*1cd80*/  UMOV UR28, 0x0 ;  /* 0x00000000001c7882 */ /* 0x000fe20000000000 */
[----:B------:R-:W-:Y:S01]  /*1cd90*/  UMOV UR29, 0x8100910 ;  /* 0x08100910001d7882 */ /* 0x000fe20000000000 */
[----:B------:R-:W-:Y:S02]  /*1cda0*/  UIADD3 UR16, UPT, UPT, UR10, 0x90, URZ ;  /* 0x000000900a107890 */ /* 0x000fe4000fffe0ff */
[----:B------:R3:W-:Y:S01]  /*1cdb0*/  UTCHMMA tmem[UR75], gdesc[UR54], tmem[UR10], tmem[UR28], idesc[UR29], UPT ;  /* 0x00ff1c364b0079ea */ /* 0x0007e2000b80000a */
[----:B------:R-:W-:Y:S01]  /*1cdc0*/  UMOV UR74, UR34 ;  /* 0x00000022004a7c82 */ /* 0x000fe20008000000 */
[----:B-1----:R-:W-:Y:S01]  /*1cdd0*/  UIADD3.64 UR38, UPT, UPT, UR24, 0x402, URZ ;  /* 0x0000040218267897 */ /* 0x002fe2000fffe0ff */
[----:B------:R3:W-:Y:S01]  /*1cde0*/  UTCHMMA tmem[UR13], gdesc[UR52], tmem[UR10], tmem[UR72], idesc[UR73], UPT ;  /* 0x00ff48340d0079ea */ /* 0x0007e2000b80000a */
[----:B------:R-:W-:-:S02]  /*1cdf0*/  UIADD3 UR17, UPT, UPT, UR10, 0x98, URZ ;  /* 0x000000980a117890 */ /* 0x000fc4000fffe0ff */
[----:B------:R-:W-:Y:S02]  /*1ce00*/  UIADD3.64 UR34, UPT, UPT, UR24, 0x404, URZ ;  /* 0x0000040418227897 */ /* 0x000fe4000fffe0ff */
[----:B------:R-:W-:Y:S02]  /*1ce10*/  UIADD3 UR18, UPT, UPT, UR10, 0xa0, URZ ;  /* 0x000000a00a127890 */ /* 0x000fe4000fffe0ff */
[----:B--2---:R-:W-:Y:S01]  /*1ce20*/  UIADD3.64 UR60, UPT, UPT, UR24, 0x5fe, URZ ;  /* 0x000005fe183c7897 */ /* 0x004fe2000fffe0ff */
[----:B------:R-:W-:Y:S01]  /*1ce30*/  UMOV UR58, 0x0 ;  /* 0x00000000003a7882 */ /* 0x000fe20000000000 */
[----:B------:R-:W-:Y:S01]  /*1ce40*/  UMOV UR59, 0x8100910 ;  /* 0x08100910003b7882 */ /* 0x000fe20000000000 */
[----:B------:R-:W-:Y:S02]  /*1ce50*/  UIADD3 UR19, UPT, UPT, UR10, 0xa8, URZ ;  /* 0x000000a80a137890 */ /* 0x000fe4000fffe0ff */
[----:B------:R3:W-:Y:S01]  /*1ce60*/  UTCHMMA tmem[UR6], gdesc[UR50], tmem[UR10], tmem[UR58], idesc[UR59], UPT ;  /* 0x00ff3a32060079ea */ /* 0x0007e2000b80000a */
[----:B------:R-:W-:Y:S01]  /*1ce70*/  UIADD3.64 UR62, UPT, UPT, UR24, 0x600, URZ ;  /* 0x00000600183e7897 */ /* 0x000fe2000fffe0ff */
[----:B------:R3:W-:Y:S01]  /*1ce80*/  UTCHMMA tmem[UR7], gdesc[UR48], tmem[UR10], tmem[UR56], idesc[UR57], UPT ;  /* 0x00ff3830070079ea */ /* 0x0007e2000b80000a */
[----:B------:R-:W-:-:S02]  /*1ce90*/  UIADD3 UR64, UPT, UPT, UR10, 0xb0, URZ ;  /* 0x000000b00a407890 */ /* 0x000fc4000fffe0ff */
[----:B------:R3:W-:Y:S01]  /*1cea0*/  UTCHMMA tmem[UR8], gdesc[UR46], tmem[UR10], tmem[UR66], idesc[UR67], UPT ;  /* 0x00ff422e080079ea */ /* 0x0007e2000b80000a */
[----:B------:R-:W-:Y:S01]  /*1ceb0*/  UIADD3.64 UR68, UPT, UPT, UR24, 0x602, URZ ;  /* 0x0000060218447897 */ /* 0x000fe2000fffe0ff */
[----:B------:R3:W-:Y:S01]  /*1cec0*/  UTCHMMA tmem[UR14], gdesc[UR44], tmem[UR10], tmem[UR72], idesc[UR73], UPT ;  /* 0x00ff482c0e0079ea */ /* 0x0007e2000b80000a */
[----:B------:R-:W-:Y:S02]  /*1ced0*/  UIADD3 UR65, UPT, UPT, UR10, 0xb8, URZ ;  /* 0x000000b80a417890 */ /* 0x000fe4000fffe0ff */
[----:B------:R-:W-:Y:S01]  /*1cee0*/  UIADD3.64 UR70, UPT, UPT, UR24, 0x604, URZ ;  /* 0x0000060418467897 */ /* 0x000fe2000fffe0ff */
[----:B------:R-:W-:Y:S01]  /*1cef0*/  UMOV UR76, 0x0 ;  /* 0x00000000004c7882 */ /* 0x000fe20000000000 */
[----:B------:R-:W-:Y:S01]  /*1cf00*/  UMOV UR77, 0x8100910 ;  /* 0x08100910004d7882 */ /* 0x000fe20000000000 */
[----:B------:R-:W-:Y:S01]  /*1cf10*/  UMOV UR40, 0x0 ;  /* 0x0000000000287882 */ /* 0x000fe20000000000 */
[----:B------:R-:W-:Y:S01]  /*1cf20*/  UMOV UR41, 0x8100910 ;  /* 0x0810091000297882 */ /* 0x000fe20000000000 */
[----:B------:R-:W-:Y:S01]  /*1cf30*/  UMOV UR36, 0x0 ;  /* 0x0000000000247882 */ /* 0x000fe20000000000 */
[----:B------:R-:W-:Y:S01]  /*1cf40*/  UMOV UR37, 0x8100910 ;  /* 0x0810091000257882 */ /* 0x000fe20000000000 */
[----:B------:R3:W-:Y:S01]  /*1cf50*/  UTCHMMA tmem[UR15], gdesc[UR42], tmem[UR10], tmem[UR76], idesc[UR77], UPT ;  /* 0x00ff4c2a0f0079ea */ /* 0x0007e2000b80000a */
        /* <DEDUP_REMOVED lines=12> */
[----:B------:R3:W-:Y:S01]  /*1d020*/  UTCHMMA tmem[UR64], gdesc[UR68], tmem[UR10], tmem[UR26], idesc[UR27], UPT ;  /* 0x00ff1a44400079ea */ /* 0x0007e2000b80000a */
[----:B------:R3:W-:Y:S01]  /*1d030*/  UTCHMMA tmem[UR65], gdesc[UR70], tmem[UR10], tmem[UR20], idesc[UR21], UPT ;  /* 0x00ff1446410079ea */ /* 0x0007e2000b80000a */
[----:B------:R3:W-:Y:S01]  /*1d040*/  UTCBAR [UR74], URZ ;  /* 0x000000ff4a0073e9 */ /* 0x0007e200080000ff */
[----:B------:R-:W-:Y:S01]  /*1d050*/  NOP ;  /* 0x0000000000007918 */ /* 0x000fe20000000000 */
.L_x_7:
[----:B------:R-:W1:Y:S08]  /*1d060*/  LDC R4, c[0x0][0x3a0] ;  /* 0x0000e800ff047b82 */ /* 0x000e700000000800 */
[----:B------:R-:W-:Y:S08]  /*1d070*/  BAR.SYNC.DEFER_BLOCKING 0x0 ;  /* 0x0000000000007b1d */ /* 0x000ff00000010000 */
[----:B------:R-:W2:Y:S01]  /*1d080*/  LDC R6, c[0x0][0x3a0] ;  /* 0x0000e800ff067b82 */ /* 0x000ea20000000800 */
[----:B------:R-:W4:Y:S07]  /*1d090*/  LDL.LU.64 R16, [R1] ;  /* 0x0000000001107983 */ /* 0x000f2e0000300a00 */
[----:B------:R-:W3:Y:S01]  /*1d0a0*/  LDC R5, c[0x0][0x3a0] ;  /* 0x0000e800ff057b82 */ /* 0x000ee20000000800 */
[----:B------:R-:W-:Y:S01]  /*1d0b0*/  IADD3 R128, P5, PT, R232, R132, RZ ;  /* 0x00000084e8807210 */ /* 0x000fe20007fbe0ff */
[----:B------:R-:W4:Y:S01]  /*1d0c0*/  LDL.LU.64 R12, [R1+0x8] ;  /* 0x00000800010c7983 */ /* 0x000f220000300a00 */
[----:B-1----:R-:W-:-:S03]  /*1d0d0*/  IADD3 R4, PT, PT, R4, -0x304, RZ ;  /* 0xfffffcfc04047810 */ /* 0x002fc60007ffe0ff */
[----:B------:R-:W-:Y:S01]  /*1d0e0*/  @!PT LDS RZ, [RZ] ;  /* 0x00000000fffff984 */ /* 0x000fe20000000800 */
[----:B------:R-:W-:Y:S01]  /*1d0f0*/  @!PT LDS RZ, [RZ] ;  /* 0x00000000fffff984 */ /* 0x000fe20000000800 */
[----:B------:R-:W-:Y:S01]  /*1d100*/  @!PT LDS RZ, [RZ] ;  /* 0x00000000fffff984 */ /* 0x000fe20000000800 */
[----:B------:R-:W-:Y:S02]  /*1d110*/  LDGSTS.E [R134], desc[UR22][R230.64], !P6 ;  /* 0x00000000e6867fae */ /* 0x000fe4000f1a1016 */
[----:B------:R-:W1:Y:S01]  /*1d120*/  LDC R143, c[0x0][0x3a0] ;  /* 0x0000e800ff8f7b82 */ /* 0x000e620000000800 */
[----:B------:R-:W-:Y:S01]  /*1d130*/  ISETP.GE.U32.AND P4, PT, R4, 0x7ffffc7d, PT ;  /* 0x7ffffc7d0400780c */ /* 0x000fe20003f86070 */
[----:B------:R-:W-:Y:S01]  /*1d140*/  LDGSTS.E [R134+0x4], desc[UR22][R224.64], !P1 ;  /* 0x00004000e0867fae */ /* 0x000fe2000c9a1016 */
[----:B--2---:R-:W-:-:S03]  /*1d150*/  VIADD R4, R6, 0xfffffcfa ;  /* 0xfffffcfa06047836 */ /* 0x004fc60000000000 */
[----:B------:R-:W-:Y:S02]  /*1d160*/  LDGSTS.E [R134+0x8], desc[UR22][R130.64], !P3 ;  /* 0x0000800082867fae */ /* 0x000fe4000d9a1016 */
[----:B------:R-:W2:Y:S01]  /*1d170*/  LDC R6, c[0x0][0x3a0] ;  /* 0x0000e800ff067b82 */ /* 0x000ea20000000800 */
[----:B------:R-:W-:Y:S01]  /*1d180*/  ISETP.GE.U32.AND P1, PT, R4, 0x7ffffc7b, PT ;  /* 0x7ffffc7b0400780c */ /* 0x000fe20003f26070 */
[----:B---3--:R-:W-:Y:S01]  /*1d190*/  VIADD R5, R5, 0xfffffcfb ;  /* 0xfffffcfb05057836 */ /* 0x008fe20000000000 */
[----:B------:R-:W3:Y:S05]  /*1d1a0*/  LDL.LU.64 R8, [R1+0x10] ;  /* 0x0000100001087983 */ /* 0x000eea0000300a00 */
[----:B------:R-:W1:Y:S01]  /*1d1b0*/  LDC R4, c[0x0][0x3a0] ;  /* 0x0000e800ff047b82 */ /* 0x000e620000000800 */
[----:B------:R-:W-:Y:S01]  /*1d1c0*/  IMAD.X R129, R233, 0x1, R133, P5 ;  /* 0x00000001e9817824 */ /* 0x000fe200028e0685 */
[----:B------:R-:W-:Y:S01]  /*1d1d0*/  IADD3 R126, P5, PT, R228, R132, RZ ;  /* 0x00000084e47e7210 */ /* 0x000fe20007fbe0ff */
[----:B------:R-:W3:Y:S01]  /*1d1e0*/  LDL.LU.64 R46, [R1+0x18] ;  /* 0x00001800012e7983 */ /* 0x000ee20000300a00 */
[----:B------:R-:W-:-:S03]  /*1d1f0*/  ISETP.GE.U32.AND P3, PT, R5, 0x7ffffc7c, PT ;  /* 0x7ffffc7c0500780c */ /* 0x000fc60003f66070 */
[----:B------:R-:W-:Y:S01]  /*1d200*/  IMAD.X R127, R229, 0x1, R133, P5 ;  /* 0x00000001e57f7824 */ /* 0x000fe200028e0685 */
[-C--:B------:R-:W-:Y:S01]  /*1d210*/  IADD3 R124, P5, PT, R226, R132.reuse, RZ ;  /* 0x00000084e27c7210 */ /* 0x080fe20007fbe0ff */
[----:B------:R-:W2:Y:S01]  /*1d220*/  LDC R5, c[0x0][0x3a0] ;  /* 0x0000e800ff057b82 */ /* 0x000ea20000000800 */
[----:B------:R-:W-:Y:S02]  /*1d230*/  LDGSTS.E [R134+0xc], desc[UR22][R128.64], !P4 ;  /* 0x0000c00080867fae */ /* 0x000fe4000e1a1016 */
[----:B------:R-:W-:Y:S02]  /*1d240*/  IADD3.X R125, PT, PT, R227, R133, RZ, P5, !PT ;  /* 0x00000085e37d7210 */ /* 0x000fe40002ffe4ff */
[----:B------:R-:W3:Y:S04]  /*1d250*/  LDL.LU.64 R14, [R1+0x20] ;  /* 0x00002000010e7983 */ /* 0x000ee80000300a00 */
[----:B------:R-:W-:Y:S04]  /*1d260*/  LDGSTS.E [R134+0x10], desc[UR22][R126.64], !P3 ;  /* 0x000100007e867fae */ /* 0x000fe8000d9a1016 */
[----:B------:R-:W-:Y:S01]  /*1d270*/  LDGSTS.E [R134+0x14], desc[UR22][R124.64], !P1 ;  /* 0x000140007c867fae */ /* 0x000fe2000c9a1016 */
[----:B-1----:R-:W-:Y:S01]  /*1d280*/  VIADD R4, R4, 0xfffffcf9 ;  /* 0xfffffcf904047836 */ /* 0x002fe20000000000 */
[----:B------:R-:W-:-:S02]  /*1d290*/  IADD3 R122, P5, PT, R222, R132, RZ ;  /* 0x00000084de7a7210 */ /* 0x000fc40007fbe0ff */
[----:B------:R-:W3:Y:S02]  /*1d2a0*/  LDL.LU.64 R10, [R1+0x28] ;  /* 0x00002800010a7983 */ /* 0x000ee40000300a00 */
[----:B------:R-:W-:Y:S01]  /*1d2b0*/  ISETP.GE.U32.AND P4, PT, R4, 0x7ffffc7a, PT ;  /* 0x7ffffc7a0400780c */ /* 0x000fe20003f86070 */
[----:B--2---:R-:W-:Y:S01]  /*1d2c0*/  VIADD R4, R6, 0xfffffcf7 ;  /* 0xfffffcf706047836 */ /* 0x004fe20000000000 */
[----:B------:R-:W2:Y:S01]  /*1d2d0*/  LDL.LU.64 R42, [R1+0x30] ;  /* 0x00003000012a7983 */ /* 0x000ea20000300a00 */
[----:B------:R-:W1:Y:S01]  /*1d2e0*/  LDC R6, c[0x0][0x3a0] ;  /* 0x0000e800ff067b82 */ /* 0x000e620000000800 */
[----:B------:R-:W-:Y:S02]  /*1d2f0*/  VIADD R5, R5, 0xfffffcf8 ;  /* 0xfffffcf805057836 */ /* 0x000fe40000000000 */
[----:B------:R-:W-:Y:S01]  /*1d300*/  ISETP.GE.U32.AND P1, PT, R4, 0x7ffffc78, PT ;  /* 0x7ffffc780400780c */ /* 0x000fe20003f26070 */
[----:B------:R-:W-:Y:S01]  /*1d310*/  IMAD.X R123, R223, 0x1, R133, P5 ;  /* 0x00000001df7b7824 */ /* 0x000fe200028e0685 */
[-C--:B------:R-:W-:Y:S01]  /*1d320*/  IADD3 R120, P5, PT, R220, R132.reuse, RZ ;  /* 0x00000084dc787210 */ /* 0x080fe20007fbe0ff */
[----:B------:R-:W2:Y:S01]  /*1d330*/  LDL.LU.64 R18, [R1+0x38] ;  /* 0x0000380001127983 */ /* 0x000ea20000300a00 */
[----:B------:R-:W-:Y:S01]  /*1d340*/  ISETP.GE.U32.AND P3, PT, R5, 0x7ffffc79, PT ;  /* 0x7ffffc790500780c */ /* 0x000fe20003f66070 */
[----:B------:R-:W1:Y:S01]  /*1d350*/  LDC R4, c[0x0][0x3a0] ;  /* 0x0000e800ff047b82 */ /* 0x000e620000000800 */
[----:B------:R-:W-:Y:S01]  /*1d360*/  IADD3.X R121, PT, PT, R221, R133, RZ, P5, !PT ;  /* 0x00000085dd797210 */ /* 0x000fe20002ffe4ff */
[----:B------:R-:W-:Y:S01]  /*1d370*/  LDGSTS.E [R134+0x18], desc[UR22][R122.64], !P4 ;  /* 0x000180007a867fae */ /* 0x000fe2000e1a1016 */
[----:B------:R-:W-:-:S03]  /*1d380*/  IADD3 R118, P5, PT, R218, R132, RZ ;  /* 0x00000084da767210 */ /* 0x000fc60007fbe0ff */
[----:B------:R-:W2:Y:S02]  /*1d390*/  LDL.LU.64 R38, [R1+0x40] ;  /* 0x0000400001267983 */ /* 0x000ea40000300a00 */
[----:B------:R-:W1:Y:S01]  /*1d3a0*/  LDC R5, c[0x0][0x3a0] ;  /* 0x0000e800ff057b82 */ /* 0x000e620000000800 */
[----:B------:R-:W-:Y:S01]  /*1d3b0*/  IMAD.X R119, R219, 0x1, R133, P5 ;  /* 0x00000001db777824 */ /* 0x000fe200028e0685 */
[-C--:B------:R-:W-:Y:S01]  /*1d3c0*/  IADD3 R116, P5, PT, R216, R132.reuse, RZ ;  /* 0x00000084d8747210 */ /* 0x080fe20007fbe0ff */
[----:B------:R-:W2:Y:S03]  /*1d3d0*/  LDL.LU.64 R226, [R1+0x48] ;  /* 0x0000480001e27983 */ /* 0x000ea60000300a00 */
[----:B------:R-:W-:Y:S01]  /*1d3e0*/  IADD3.X R117, PT, PT, R217, R133, RZ, P5, !PT ;  /* 0x00000085d9757210 */ /* 0x000fe20002ffe4ff */
[----:B------:R-:W-:Y:S01]  /*1d3f0*/  LDGSTS.E [R134+0x1c], desc[UR22][R120.64], !P3 ;  /* 0x0001c00078867fae */ /* 0x000fe2000d9a1016 */
[----:B------:R-:W-:-:S03]  /*1d400*/  IADD3 R114, P5, PT, R214, R132, RZ ;  /* 0x00000084d6727210 */ /* 0x000fc60007fbe0ff */
[----:B------:R-:W-:Y:S02]  /*1d410*/  LDGSTS.E [R134+0x20], desc[UR22][R118.64], !P1 ;  /* 0x0002000076867fae */ /* 0x000fe4000c9a1016 */
[----:B------:R-:W-:Y:S01]  /*1d420*/  IMAD.X R115, R215, 0x1, R133, P5 ;  /* 0x00000001d7737824 */ /* 0x000fe200028e0685 */
[----:B------:R-:W-:Y:S01]  /*1d430*/  IADD3 R112, P5, PT, R212, R132, RZ ;  /* 0x00000084d4707210 */ /* 0x000fe20007fbe0ff */
[----:B-1----:R-:W-:-:S04]  /*1d440*/  VIADD R4, R4, 0xfffffcf6 ;  /* 0xfffffcf604047836 */ /* 0x002fc80000000000 */
[--C-:B------:R-:W-:Y:S01]  /*1d450*/  IMAD.X R113, R213, 0x1, R133.reuse, P5 ;  /* 0x00000001d5717824 */ /* 0x100fe200028e0685 */
[-C--:B------:R-:W-:Y:S02]  /*1d460*/  IADD3 R110, P5, PT, R210, R132.reuse, RZ ;  /* 0x00000084d26e7210 */ /* 0x080fe40007fbe0ff */
[----:B------:R-:W-:Y:S01]  /*1d470*/  ISETP.GE.U32.AND P4, PT, R4, 0x7ffffc77, PT ;  /* 0x7ffffc770400780c */ /* 0x000fe20003f86070 */
[----:B------:R-:W-:Y:S02]  /*1d480*/  VIADD R4, R6, 0xfffffcf4 ;  /* 0xfffffcf406047836 */ /* 0x000fe40000000000 */
[----:B------:R-:W1:Y:S01]  /*1d490*/  LDC R6, c[0x0][0x3a0] ;  /* 0x0000e800ff067b82 */ /* 0x000e620000000800 */
[----:B------:R-:W-:Y:S02]  /*1d4a0*/  VIADD R5, R5, 0xfffffcf5 ;  /* 0xfffffcf505057836 */ /* 0x000fe40000000000 */
[----:B------:R-:W-:Y:S01]  /*1d4b0*/  ISETP.GE.U32.AND P1, PT, R4, 0x7ffffc75, PT ;  /* 0x7ffffc750400780c */ /* 0x000fe20003f26070 */
[----:B------:R-:W-:Y:S01]  /*1d4c0*/  IMAD.X R111, R211, 0x1, R133, P5 ;  /* 0x00000001d36f7824 */ /* 0x000fe200028e0685 */
[----:B------:R-:W-:-:S02]  /*1d4d0*/  IADD3 R108, P5, PT, R208, R132, RZ ;  /* 0x00000084d06c7210 */ /* 0x000fc40007fbe0ff */
[----:B------:R-:W-:Y:S01]  /*1d4e0*/  ISETP.GE.U32.AND P3, PT, R5, 0x7ffffc76, PT ;  /* 0x7ffffc760500780c */ /* 0x000fe20003f66070 */
[----:B------:R-:W1:Y:S02]  /*1d4f0*/  LDC R4, c[0x0][0x3a0] ;  /* 0x0000e800ff047b82 */ /* 0x000e640000000800 */
[----:B------:R-:W-:Y:S01]  /*1d500*/  LDGSTS.E [R134+0x24], desc[UR22][R116.64], !P4 ;  /* 0x0002400074867fae */ /* 0x000fe2000e1a1016 */
[----:B------:R-:W-:Y:S01]  /*1d510*/  IMAD.X R109, R209, 0x1, R133, P5 ;  /* 0x00000001d16d7824 */ /* 0x000fe200028e0685 */
[----:B------:R-:W-:-:S04]  /*1d520*/  IADD3 R106, P5, PT, R206, R132, RZ ;  /* 0x00000084ce6a7210 */ /* 0x000fc80007fbe0ff */
[----:B------:R-:W1:Y:S01]  /*1d530*/  LDC R5, c[0x0][0x3a0] ;  /* 0x0000e800ff057b82 */ /* 0x000e620000000800 */
[--C-:B------:R-:W-:Y:S01]  /*1d540*/  IMAD.X R107, R207, 0x1, R133.reuse, P5 ;  /* 0x00000001cf6b7824 */ /* 0x100fe200028e0685 */
[-C--:B------:R-:W-:Y:S02]  /*1d550*/  IADD3 R104, P5, PT, R204, R132.reuse, RZ ;  /* 0x00000084cc687210 */ /* 0x080fe40007fbe0ff */
[----:B------:R-:W-:Y:S03]  /*1d560*/  LDGSTS.E [R134+0x28], desc[UR22][R114.64], !P3 ;  /* 0x0002800072867fae */ /* 0x000fe6000d9a1016 */
[----:B------:R-:W-:Y:S01]  /*1d570*/  IMAD.X R105, R205, 0x1, R133, P5 ;  /* 0x00000001cd697824 */ /* 0x000fe200028e0685 */
[----:B------:R-:W-:Y:S01]  /*1d580*/  LDGSTS.E [R134+0x2c], desc[UR22][R112.64], !P1 ;  /* 0x0002c00070867fae */ /* 0x000fe2000c9a1016 */
[----:B------:R-:W-:-:S05]  /*1d590*/  IADD3 R102, P5, PT, R202, R132, RZ ;  /* 0x00000084ca667210 */ /* 0x000fca0007fbe0ff */
[----:B------:R-:W-:Y:S01]  /*1d5a0*/  IMAD.X R103, R203, 0x1, R133, P5 ;  /* 0x00000001cb677824 */ /* 0x000fe200028e0685 */
[----:B------:R-:W-:Y:S01]  /*1d5b0*/  IADD3 R100, P5, PT, R200, R132, RZ ;  /* 0x00000084c8647210 */ /* 0x000fe20007fbe0ff */
[----:B-1----:R-:W-:-:S04]  /*1d5c0*/  VIADD R4, R4, 0xfffffcf3 ;  /* 0xfffffcf304047836 */ /* 0x002fc80000000000 */
[--C-:B------:R-:W-:Y:S01]  /*1d5d0*/  IMAD.X R101, R201, 0x1, R133.reuse, P5 ;  /* 0x00000001c9657824 */ /* 0x100fe200028e0685 */
[----:B------:R-:W-:Y:S02]  /*1d5e0*/  ISETP.GE.U32.AND P4, PT, R4, 0x7ffffc74, PT ;  /* 0x7ffffc740400780c */ /* 0x000fe40003f86070 */
[----:B------:R-:W-:Y:S01]  /*1d5f0*/  IADD3 R4, PT, PT, R6, -0x30f, RZ ;  /* 0xfffffcf106047810 */ /* 0x000fe20007ffe0ff */
[----:B------:R-:W-:Y:S01]  /*1d600*/  VIADD R5, R5, 0xfffffcf2 ;  /* 0xfffffcf205057836 */ /* 0x000fe20000000000 */
[----:B------:R-:W1:Y:S01]  /*1d610*/  LDC R6, c[0x0][0x3a0] ;  /* 0x0000e800ff067b82 */ /* 0x000e620000000800 */
[-C--:B------:R-:W-:Y:S02]  /*1d620*/  IADD3 R98, P5, PT, R198, R132.reuse, RZ ;  /* 0x00000084c6627210 */ /* 0x080fe40007fbe0ff */
[----:B------:R-:W-:Y:S02]  /*1d630*/  ISETP.GE.U32.AND P1, PT, R4, 0x7ffffc72, PT ;  /* 0x7ffffc720400780c */ /* 0x000fe40003f26070 */
[----:B------:R-:W-:Y:S01]  /*1d640*/  ISETP.GE.U32.AND P3, PT, R5, 0x7ffffc73, PT ;  /* 0x7ffffc730500780c */ /* 0x000fe20003f66070 */
[--C-:B------:R-:W-:Y:S01]  /*1d650*/  IMAD.X R99, R199, 0x1, R133.reuse, P5 ;  /* 0x00000001c7637824 */ /* 0x100fe200028e0685 */
[-C--:B------:R-:W-:Y:S01]  /*1d660*/  IADD3 R96, P5, PT, R196, R132.reuse, RZ ;  /* 0x00000084c4607210 */ /* 0x080fe20007fbe0ff */
[----:B------:R-:W1:Y:S01]  /*1d670*/  LDC R4, c[0x0][0x3a0] ;  /* 0x0000e800ff047b82 */ /* 0x000e620000000800 */
[----:B------:R-:W-:Y:S03]  /*1d680*/  LDGSTS.E [R134+0x30], desc[UR22][R110.64], !P4 ;  /* 0x000300006e867fae */ /* 0x000fe6000e1a1016 */
[----:B------:R-:W-:Y:S01]  /*1d690*/  IMAD.X R97, R197, 0x1, R133, P5 ;  /* 0x00000001c5617824 */ /* 0x000fe200028e0685 */
[----:B------:R-:W-:-:S03]  /*1d6a0*/  IADD3 R94, P5, PT, R194, R132, RZ ;  /* 0x00000084c25e7210 */ /* 0x000fc60007fbe0ff */
[----:B------:R-:W4:Y:S01]  /*1d6b0*/  LDC R5, c[0x0][0x3a0] ;  /* 0x0000e800ff057b82 */ /* 0x000f220000000800 */
[----:B------:R-:W-:Y:S01]  /*1d6c0*/  IADD3.X R95, PT, PT, R195, R133, RZ, P5, !PT ;  /* 0x00000085c35f7210 */ /* 0x000fe20002ffe4ff */
[----:B------:R-:W-:Y:S01]  /*1d6d0*/  LDGSTS.E [R134+0x34], desc[UR22][R108.64], !P3 ;  /* 0x000340006c867fae */ /* 0x000fe2000d9a1016 */
[----:B------:R-:W-:-:S03]  /*1d6e0*/  IADD3 R92, P5, PT, R192, R132, RZ ;  /* 0x00000084c05c7210 */ /* 0x000fc60007fbe0ff */
[----:B------:R-:W-:Y:S02]  /*1d6f0*/  LDGSTS.E [R134+0x38], desc[UR22][R106.64], !P1 ;  /* 0x000380006a867fae */ /* 0x000fe4000c9a1016 */
[----:B------:R-:W-:Y:S01]  /*1d700*/  IMAD.X R93, R193, 0x1, R133, P5 ;  /* 0x00000001c15d7824 */ /* 0x000fe200028e0685 */
[----:B------:R-:W-:-:S04]  /*1d710*/  IADD3 R90, P5, PT, R190, R132, RZ ;  /* 0x00000084be5a7210 */ /* 0x000fc80007fbe0ff */
[----:B------:R-:W-:Y:S02]  /*1d720*/  IADD3.X R91, PT, PT, R191, R133, RZ, P5, !PT ;  /* 0x00000085bf5b7210 */ /* 0x000fe40002ffe4ff */
[----:B------:R-:W-:Y:S01]  /*1d730*/  IADD3 R88, P5, PT, R188, R132, RZ ;  /* 0x00000084bc587210 */ /* 0x000fe20007fbe0ff */
[----:B-1----:R-:W-:-:S04]  /*1d740*/  VIADD R4, R4, 0xfffffcf0 ;  /* 0xfffffcf004047836 */ /* 0x002fc80000000000 */
[--C-:B------:R-:W-:Y:S01]  /*1d750*/  IMAD.X R89, R189, 0x1, R133.reuse, P5 ;  /* 0x00000001bd597824 */ /* 0x100fe200028e0685 */
[----:B------:R-:W-:Y:S01]  /*1d760*/  ISETP.GE.U32.AND P4, PT, R4, 0x7ffffc71, PT ;  /* 0x7ffffc710400780c */ /* 0x000fe20003f86070 */
[----:B------:R-:W-:Y:S01]  /*1d770*/  VIADD R4, R6, 0xfffffcee ;  /* 0xfffffcee06047836 */ /* 0x000fe20000000000 */
[-C--:B------:R-:W-:Y:S01]  /*1d780*/  IADD3 R86, P5, PT, R186, R132.reuse, RZ ;  /* 0x00000084ba567210 */ /* 0x080fe20007fbe0ff */
[----:B------:R-:W1:Y:S01]  /*1d790*/  LDC R6, c[0x0][0x3a0] ;  /* 0x0000e800ff067b82 */ /* 0x000e620000000800 */
[----:B----4-:R-:W-:Y:S02]  /*1d7a0*/  IADD3 R5, PT, PT, R5, -0x311, RZ ;  /* 0xfffffcef05057810 */ /* 0x010fe40007ffe0ff */
[----:B------:R-:W-:Y:S02]  /*1d7b0*/  ISETP.GE.U32.AND P1, PT, R4, 0x7ffffc6f, PT ;  /* 0x7ffffc6f0400780c */ /* 0x000fe40003f26070 */
[----:B------:R-:W-:Y:S02]  /*1d7c0*/  ISETP.GE.U32.AND P3, PT, R5, 0x7ffffc70, PT ;  /* 0x7ffffc700500780c */ /* 0x000fe40003f66070 */
[----:B------:R-:W-:Y:S01]  /*1d7d0*/  IADD3.X R87, PT, PT, R187, R133, RZ, P5, !PT ;  /* 0x00000085bb577210 */ /* 0x000fe20002ffe4ff */
[----:B------:R-:W4:Y:S01]  /*1d7e0*/  LDC R4, c[0x0][0x3a0] ;  /* 0x0000e800ff047b82 */ /* 0x000f220000000800 */
[-C--:B------:R-:W-:Y:S01]  /*1d7f0*/  IADD3 R84, P5, PT, R184, R132.reuse, RZ ;  /* 0x00000084b8547210 */ /* 0x080fe20007fbe0ff */
[----:B------:R-:W-:Y:S04]  /*1d800*/  LDGSTS.E [R134+0x3c], desc[UR22][R104.64], !P4 ;  /* 0x0003c00068867fae */ /* 0x000fe8000e1a1016 */
[--C-:B------:R-:W-:Y:S01]  /*1d810*/  IMAD.X R85, R185, 0x1, R133.reuse, P5 ;  /* 0x00000001b9557824 */ /* 0x100fe200028e0685 */
[-C--:B------:R-:W-:Y:S01]  /*1d820*/  IADD3 R82, P5, PT, R182, R132.reuse, RZ ;  /* 0x00000084b6527210 */ /* 0x080fe20007fbe0ff */
[----:B------:R-:W1:Y:S02]  /*1d830*/  LDC R5, c[0x0][0x3a0] ;  /* 0x0000e800ff057b82 */ /* 0x000e640000000800 */
[----:B------:R-:W-:Y:S02]  /*1d840*/  LDGSTS.E [R134+0x40], desc[UR22][R102.64], !P3 ;  /* 0x0004000066867fae */ /* 0x000fe4000d9a1016 */
[--C-:B------:R-:W-:Y:S01]  /*1d850*/  IMAD.X R83, R183, 0x1, R133.reuse, P5 ;  /* 0x00000001b7537824 */ /* 0x100fe200028e0685 */
[-C--:B------:R-:W-:Y:S01]  /*1d860*/  IADD3 R80, P5, PT, R180, R132.reuse, RZ ;  /* 0x00000084b4507210 */ /* 0x080fe20007fbe0ff */
[----:B------:R-:W-:Y:S04]  /*1d870*/  LDGSTS.E [R134+0x44], desc[UR22][R100.64], !P1 ;  /* 0x0004400064867fae */ /* 0x000fe8000c9a1016 */
[----:B------:R-:W-:Y:S01]  /*1d880*/  IMAD.X R81, R181, 0x1, R133, P5 ;  /* 0x00000001b5517824 */ /* 0x000fe200028e0685 */
[----:B------:R-:W-:-:S02]  /*1d890*/  IADD3 R78, P5, PT, R178, R132, RZ ;  /* 0x00000084b24e7210 */ /* 0x000fc40007fbe0ff */
[----:B----4-:R-:W-:-:S03]  /*1d8a0*/  IADD3 R4, PT, PT, R4, -0x313, RZ ;  /* 0xfffffced04047810 */ /* 0x010fc60007ffe0ff */
[--C-:B------:R-:W-:Y:S01]  /*1d8b0*/  IMAD.X R79, R179, 0x1, R133.reuse, P5 ;  /* 0x00000001b34f7824 */ /* 0x100fe200028e0685 */
[-C--:B------:R-:W-:Y:S02]  /*1d8c0*/  IADD3 R76, P5, PT, R176, R132.reuse, RZ ;  /* 0x00000084b04c7210 */ /* 0x080fe40007fbe0ff */
[----:B------:R-:W-:Y:S01]  /*1d8d0*/  ISETP.GE.U32.AND P4, PT, R4, 0x7ffffc6e, PT ;  /* 0x7ffffc6e0400780c */ /* 0x000fe20003f86070 */
[----:B-1----:R-:W-:Y:S02]  /*1d8e0*/  VIADD R4, R6, 0xfffffceb ;  /* 0xfffffceb06047836 */ /* 0x002fe40000000000 */
[----:B------:R-:W1:Y:S01]  /*1d8f0*/  LDC R6, c[0x0][0x3a0] ;  /* 0x0000e800ff067b82 */ /* 0x000e620000000800 */
[----:B------:R-:W-:Y:S02]  /*1d900*/  VIADD R5, R5, 0xfffffcec ;  /* 0xfffffcec05057836 */ /* 0x000fe40000000000 */
[----:B------:R-:W-:Y:S01]  /*1d910*/  ISETP.GE.U32.AND P1, PT, R4, 0x7ffffc6c, PT ;  /* 0x7ffffc6c0400780c */ /* 0x000fe20003f26070 */
[----:B------:R-:W-:Y:S01]  /*1d920*/  IMAD.X R77, R177, 0x1, R133, P5 ;  /* 0x00000001b14d7824 */ /* 0x000fe200028e0685 */
[----:B------:R-:W-:-:S02]  /*1d930*/  IADD3 R74, P5, PT, R174, R132, RZ ;  /* 0x00000084ae4a7210 */ /* 0x000fc40007fbe0ff */
[----:B------:R-:W-:Y:S01]  /*1d940*/  ISETP.GE.U32.AND P3, PT, R5, 0x7ffffc6d, PT ;  /* 0x7ffffc6d0500780c */ /* 0x000fe20003f66070 */
[----:B------:R-:W4:Y:S02]  /*1d950*/  LDC R4, c[0x0][0x3a0] ;  /* 0x0000e800ff047b82 */ /* 0x000f240000000800 */
[----:B------:R-:W-:Y:S01]  /*1d960*/  LDGSTS.E [R134+0x48], desc[UR22][R98.64], !P4 ;  /* 0x0004800062867fae */ /* 0x000fe2000e1a1016 */
[----:B------:R-:W-:Y:S01]  /*1d970*/  IMAD.X R75, R175, 0x1, R133, P5 ;  /* 0x00000001af4b7824 */ /* 0x000fe200028e0685 */
[----:B------:R-:W-:-:S04]  /*1d980*/  IADD3 R72, P5, PT, R172, R132, RZ ;  /* 0x00000084ac487210 */ /* 0x000fc80007fbe0ff */
[----:B------:R-:W2:Y:S01]  /*1d990*/  LDC R5, c[0x0][0x3a0] ;  /* 0x0000e800ff057b82 */ /* 0x000ea20000000800 */
        /* <DEDUP_REMOVED lines=8> */
[----:B----4-:R-:W-:-:S04]  /*1da20*/  VIADD R4, R4, 0xfffffcea ;  /* 0xfffffcea04047836 */ /* 0x010fc80000000000 */
[--C-:B------:R-:W-:Y:S01]  /*1da30*/  IMAD.X R67, R167, 0x1, R133.reuse, P5 ;  /* 0x00000001a7437824 */ /* 0x100fe200028e0685 */
[----:B------:R-:W-:Y:S01]  /*1da40*/  ISETP.GE.U32.AND P4, PT, R4, 0x7ffffc6b, PT ;  /* 0x7ffffc6b0400780c */ /* 0x000fe20003f86070 */
[----:B-1----:R-:W-:Y:S01]  /*1da50*/  VIADD R4, R6, 0xfffffce8 ;  /* 0xfffffce806047836 */ /* 0x002fe20000000000 */
[-C--:B------:R-:W-:Y:S01]  /*1da60*/  IADD3 R64, P5, PT, R164, R132.reuse, RZ ;  /* 0x00000084a4407210 */ /* 0x080fe20007fbe0ff */
[----:B------:R-:W1:Y:S01]  /*1da70*/  LDC R6, c[0x0][0x3a0] ;  /* 0x0000e800ff067b82 */ /* 0x000e620000000800 */
[----:B--2---:R-:W-:Y:S02]  /*1da80*/  VIADD R5, R5, 0xfffffce9 ;  /* 0xfffffce905057836 */ /* 0x004fe40000000000 */
[----:B------:R-:W-:Y:S02]  /*1da90*/  ISETP.GE.U32.AND P1, PT, R4, 0x7ffffc69, PT ;  /* 0x7ffffc690400780c */ /* 0x000fe40003f26070 */
[-C--:B------:R-:W-:Y:S02]  /*1daa0*/  IADD3.X R65, PT, PT, R165, R133.reuse, RZ, P5, !PT ;  /* 0x00000085a5417210 */ /* 0x080fe40002ffe4ff */
[----:B------:R-:W-:Y:S01]  /*1dab0*/  ISETP.GE.U32.AND P3, PT, R5, 0x7ffffc6a, PT ;  /* 0x7ffffc6a0500780c */ /* 0x000fe20003f66070 */
[----:B------:R-:W2:Y:S01]  /*1dac0*/  LDC R4, c[0x0][0x3a0] ;  /* 0x0000e800ff047b82 */ /* 0x000ea20000000800 */
[-C--:B------:R-:W-:Y:S01]  /*1dad0*/  IADD3 R62, P5, PT, R162, R132.reuse, RZ ;  /* 0x00000084a23e7210 */ /* 0x080fe20007fbe0ff */
[----:B------:R-:W-:Y:S04]  /*1dae0*/  LDGSTS.E [R134+0x54], desc[UR22][R92.64], !P4 ;  /* 0x000540005c867fae */ /* 0x000fe8000e1a1016 */
[----:B------:R-:W-:Y:S01]  /*1daf0*/  IMAD.X R63, R163, 0x1, R133, P5 ;  /* 0x00000001a33f7824 */ /* 0x000fe200028e0685 */
[-C--:B------:R-:W-:Y:S01]  /*1db00*/  IADD3 R60, P5, PT, R160, R132.reuse, RZ ;  /* 0x00000084a03c7210 */ /* 0x080fe20007fbe0ff */
[----:B------:R-:W4:Y:S03]  /*1db10*/  LDC R5, c[0x0][0x3a0] ;  /* 0x0000e800ff057b82 */ /* 0x000f260000000800 */
[----:B------:R-:W-:Y:S01]  /*1db20*/  IADD3.X R61, PT, PT, R161, R133, RZ, P5, !PT ;  /* 0x00000085a13d7210 */ /* 0x000fe20002ffe4ff */
[----:B------:R-:W-:Y:S01]  /*1db30*/  LDGSTS.E [R134+0x58], desc[UR22][R90.64], !P3 ;  /* 0x000580005a867fae */ /* 0x000fe2000d9a1016 */
[----:B------:R-:W-:-:S03]  /*1db40*/  IADD3 R58, P5, PT, R158, R132, RZ ;  /* 0x000000849e3a7210 */ /* 0x000fc60007fbe0ff */
[----:B------:R-:W-:Y:S02]  /*1db50*/  LDGSTS.E [R134+0x5c], desc[UR22][R88.64], !P1 ;  /* 0x0005c00058867fae */ /* 0x000fe4000c9a1016 */
[----:B------:R-:W-:Y:S01]  /*1db60*/  IMAD.X R59, R159, 0x1, R133, P5 ;  /* 0x000000019f3b7824 */ /* 0x000fe200028e0685 */
[----:B------:R-:W-:-:S04]  /*1db70*/  IADD3 R56, P5, PT, R156, R132, RZ ;  /* 0x000000849c387210 */ /* 0x000fc80007fbe0ff */
[----:B------:R-:W-:Y:S01]  /*1db80*/  IADD3.X R57, PT, PT, R157, R133, RZ, P5, !PT ;  /* 0x000000859d397210 */ /* 0x000fe20002ffe4ff */
[----:B--2---:R-:W-:Y:S01]  /*1db90*/  VIADD R4, R4, 0xfffffce7 ;  /* 0xfffffce704047836 */ /* 0x004fe20000000000 */
[----:B------:R-:W-:-:S04]  /*1dba0*/  IADD3 R54, P5, PT, R154, R132, RZ ;  /* 0x000000849a367210 */ /* 0x000fc80007fbe0ff */
[----:B------:R-:W-:Y:S01]  /*1dbb0*/  ISETP.GE.U32.AND P4, PT, R4, 0x7ffffc68, PT ;  /* 0x7ffffc680400780c */ /* 0x000fe20003f86070 */
[----:B-1----:R-:W-:Y:S02]  /*1dbc0*/  VIADD R4, R6, 0xfffffce5 ;  /* 0xfffffce506047836 */ /* 0x002fe40000000000 */
[----:B------:R-:W1:Y:S01]  /*1dbd0*/  LDC R6, c[0x0][0x3a0] ;  /* 0x0000e800ff067b82 */ /* 0x000e620000000800 */
[----:B----4-:R-:W-:Y:S02]  /*1dbe0*/  VIADD R5, R5, 0xfffffce6 ;  /* 0xfffffce605057836 */ /* 0x010fe40000000000 */
[----:B------:R-:W-:Y:S01]  /*1dbf0*/  ISETP.GE.U32.AND P1, PT, R4, 0x7ffffc66, PT ;  /* 0x7ffffc660400780c */ /* 0x000fe20003f26070 */
[--C-:B------:R-:W-:Y:S01]  /*1dc00*/  IMAD.X R55, R155, 0x1, R133.reuse, P5 ;  /* 0x000000019b377824 */ /* 0x100fe200028e0685 */
[-C--:B------:R-:W-:Y:S02]  /*1dc10*/  IADD3 R52, P5, PT, R152, R132.reuse, RZ ;  /* 0x0000008498347210 */ /* 0x080fe40007fbe0ff */
[----:B------:R-:W-:Y:S01]  /*1dc20*/  ISETP.GE.U32.AND P3, PT, R5, 0x7ffffc67, PT ;  /* 0x7ffffc670500780c */ /* 0x000fe20003f66070 */
[----:B------:R-:W2:Y:S02]  /*1dc30*/  LDC R4, c[0x0][0x3a0] ;  /* 0x0000e800ff047b82 */ /* 0x000ea40000000800 */
[----:B------:R-:W-:Y:S01]  /*1dc40*/  LDGSTS.E [R134+0x60], desc[UR22][R86.64], !P4 ;  /* 0x0006000056867fae */ /* 0x000fe2000e1a1016 */
[----:B------:R-:W-:Y:S01]  /*1dc50*/  IMAD.X R53, R153, 0x1, R133, P5 ;  /* 0x0000000199357824 */ /* 0x000fe200028e0685 */
[----:B------:R-:W-:-:S04]  /*1dc60*/  IADD3 R50, P5, PT, R150, R132, RZ ;  /* 0x0000008496327210 */ /* 0x000fc80007fbe0ff */
[----:B------:R-:W4:Y:S01]  /*1dc70*/  LDC R5, c[0x0][0x3a0] ;  /* 0x0000e800ff057b82 */ /* 0x000f220000000800 */
[--C-:B------:R-:W-:Y:S01]  /*1dc80*/  IMAD.X R51, R151, 0x1, R133.reuse, P5 ;  /* 0x0000000197337824 */ /* 0x100fe200028e0685 */
[-C--:B------:R-:W-:Y:S02]  /*1dc90*/  IADD3 R48, P5, PT, R148, R132.reuse, RZ ;  /* 0x0000008494307210 */ /* 0x080fe40007fbe0ff */
[----:B------:R-:W-:Y:S03]  /*1dca0*/  LDGSTS.E [R134+0x64], desc[UR22][R84.64], !P3 ;  /* 0x0006400054867fae */ /* 0x000fe6000d9a1016 */
[----:B------:R-:W-:Y:S01]  /*1dcb0*/  IMAD.X R49, R149, 0x1, R133, P5 ;  /* 0x0000000195317824 */ /* 0x000fe200028e0685 */
[----:B------:R-:W-:Y:S01]  /*1dcc0*/  LDGSTS.E [R134+0x68], desc[UR22][R82.64], !P1 ;  /* 0x0006800052867fae */ /* 0x000fe2000c9a1016 */
[----:B------:R-:W-:-:S05]  /*1dcd0*/  IADD3 R44, P5, PT, R146, R132, RZ ;  /* 0x00000084922c7210 */ /* 0x000fca0007fbe0ff */
[--C-:B------:R-:W-:Y:S01]  /*1dce0*/  IMAD.X R45, R147, 0x1, R133.reuse, P5 ;  /* 0x00000001932d7824 */ /* 0x100fe200028e0685 */
[-C--:B------:R-:W-:Y:S01]  /*1dcf0*/  IADD3 R40, P5, PT, R144, R132.reuse, RZ ;  /* 0x0000008490287210 */ /* 0x080fe20007fbe0ff */
[----:B--2---:R-:W-:Y:S01]  /*1dd00*/  VIADD R4, R4, 0xfffffce4 ;  /* 0xfffffce404047836 */ /* 0x004fe20000000000 */
[----:B------:R-:W2:Y:S03]  /*1dd10*/  LDC R144, c[0x0][0x3a0] ;  /* 0x0000e800ff907b82 */ /* 0x000ea60000000800 */
[----:B------:R-:W-:Y:S01]  /*1dd20*/  IMAD.X R41, R145, 0x1, R133, P5 ;  /* 0x0000000191297824 */ /* 0x000fe200028e0685 */
[----:B------:R-:W-:Y:S02]  /*1dd30*/  ISETP.GE.U32.AND P4, PT, R4, 0x7ffffc65, PT ;  /* 0x7ffffc650400780c */ /* 0x000fe40003f86070 */
[----:B-1----:R-:W-:Y:S01]  /*1dd40*/  IADD3 R4, PT, PT, R6, -0x31e, RZ ;  /* 0xfffffce206047810 */ /* 0x002fe20007ffe0ff */
[----:B----4-:R-:W-:Y:S01]  /*1dd50*/  VIADD R5, R5, 0xfffffce3 ;  /* 0xfffffce305057836 */ /* 0x010fe20000000000 */
[----:B------:R-:W1:Y:S01]  /*1dd60*/  LDC R6, c[0x0][0x3a0] ;  /* 0x0000e800ff067b82 */ /* 0x000e620000000800 */
[----:B------:R-:W-:-:S02]  /*1dd70*/  IADD3 R36, P5, PT, R236, R132, RZ ;  /* 0x00000084ec247210 */ /* 0x000fc40007fbe0ff */
[----:B------:R-:W-:Y:S02]  /*1dd80*/  ISETP.GE.U32.AND P1, PT, R4, 0x7ffffc63, PT ;  /* 0x7ffffc630400780c */ /* 0x000fe40003f26070 */
[----:B------:R-:W-:Y:S01]  /*1dd90*/  ISETP.GE.U32.AND P3, PT, R5, 0x7ffffc64, PT ;  /* 0x7ffffc640500780c */ /* 0x000fe20003f66070 */
[--C-:B------:R-:W-:Y:S01]  /*1dda0*/  IMAD.X R37, R237, 0x1, R133.reuse, P5 ;  /* 0x00000001ed257824 */ /* 0x100fe200028e0685 */
[-C--:B------:R-:W-:Y:S01]  /*1ddb0*/  IADD3 R34, P5, PT, R238, R132.reuse, RZ ;  /* 0x00000084ee227210 */ /* 0x080fe20007fbe0ff */
[----:B------:R-:W4:Y:S01]  /*1ddc0*/  LDC R4, c[0x0][0x3a0] ;  /* 0x0000e800ff047b82 */ /* 0x000f220000000800 */
[----:B------:R-:W-:Y:S03]  /*1ddd0*/  LDGSTS.E [R134+0x6c], desc[UR22][R80.64], !P4 ;  /* 0x0006c00050867fae */ /* 0x000fe6000e1a1016 */
[----:B------:R-:W-:Y:S01]  /*1dde0*/  IMAD.X R35, R239, 0x1, R133, P5 ;  /* 0x00000001ef237824 */ /* 0x000fe200028e0685 */
[----:B------:R-:W-:-:S03]  /*1ddf0*/  IADD3 R32, P5, PT, R240, R132, RZ ;  /* 0x00000084f0207210 */ /* 0x000fc60007fbe0ff */
[----:B------:R-:W2:Y:S02]  /*1de00*/  LDC R5, c[0x0][0x3a0] ;  /* 0x0000e800ff057b82 */ /* 0x000ea40000000800 */
[----:B------:R-:W-:Y:S01]  /*1de10*/  LDGSTS.E [R134+0x70], desc[UR22][R78.64], !P3 ;  /* 0x000700004e867fae */ /* 0x000fe2000d9a1016 */
[--C-:B------:R-:W-:Y:S01]  /*1de20*/  IMAD.X R33, R241, 0x1, R133.reuse, P5 ;  /* 0x00000001f1217824 */ /* 0x100fe200028e0685 */
[-C--:B------:R-:W-:Y:S02]  /*1de30*/  IADD3 R30, P5, PT, R242, R132.reuse, RZ ;  /* 0x00000084f21e7210 */ /* 0x080fe40007fbe0ff */
[----:B------:R-:W-:Y:S02]  /*1de40*/  LDGSTS.E [R134+0x74], desc[UR22][R76.64], !P1 ;  /* 0x000740004c867fae */ /* 0x000fe4000c9a1016 */
[----:B------:R-:W3:Y:S01]  /*1de50*/  LDC R145, c[0x0][0x3a0] ;  /* 0x0000e800ff917b82 */ /* 0x000ee20000000800 */
[----:B------:R-:W-:Y:S01]  /*1de60*/  IMAD.X R31, R243, 0x1, R133, P5 ;  /* 0x00000001f31f7824 */ /* 0x000fe200028e0685 */
[----:B------:R-:W-:-:S04]  /*1de70*/  IADD3 R28, P5, PT, R244, R132, RZ ;  /* 0x00000084f41c7210 */ /* 0x000fc80007fbe0ff */
[----:B------:R-:W-:Y:S01]  /*1de80*/  IADD3.X R29, PT, PT, R245, R133, RZ, P5, !PT ;  /* 0x00000085f51d7210 */ /* 0x000fe20002ffe4ff */
[----:B----4-:R-:W-:Y:S01]  /*1de90*/  VIADD R4, R4, 0xfffffce1 ;  /* 0xfffffce104047836 */ /* 0x010fe20000000000 */
[----:B------:R-:W-:-:S04]  /*1dea0*/  IADD3 R26, P5, PT, R246, R132, RZ ;  /* 0x00000084f61a7210 */ /* 0x000fc80007fbe0ff */
[----:B------:R-:W-:Y:S01]  /*1deb0*/  ISETP.GE.U32.AND P4, PT, R4, 0x7ffffc62, PT ;  /* 0x7ffffc620400780c */ /* 0x000fe20003f86070 */
[----:B-1----:R-:W-:Y:S02]  /*1dec0*/  VIADD R4, R6, 0xfffffcdf ;  /* 0xfffffcdf06047836 */ /* 0x002fe40000000000 */
[----:B------:R-:W1:Y:S01]  /*1ded0*/  LDC R6, c[0x0][0x3a0] ;  /* 0x0000e800ff067b82 */ /* 0x000e620000000800 */
[----:B--2---:R-:W-:Y:S01]  /*1dee0*/  IADD3 R5, PT, PT, R5, -0x320, RZ ;  /* 0xfffffce005057810 */ /* 0x004fe20007ffe0ff */
[----:B------:R-:W-:Y:S01]  /*1def0*/  IMAD.X R27, R247, 0x1, R133, P5 ;  /* 0x00000001f71b7824 */ /* 0x000fe200028e0685 */
[----:B------:R-:W-:Y:S02]  /*1df00*/  ISETP.GE.U32.AND P1, PT, R4, 0x7ffffc60, PT ;  /* 0x7ffffc600400780c */ /* 0x000fe40003f26070 */
[----:B------:R-:W-:Y:S02]  /*1df10*/  ISETP.GE.U32.AND P3, PT, R5, 0x7ffffc61, PT ;  /* 0x7ffffc610500780c */ /* 0x000fe40003f66070 */
[----:B------:R-:W-:Y:S01]  /*1df20*/  IADD3 R24, P5, PT, R248, R132, RZ ;  /* 0x00000084f8187210 */ /* 0x000fe20007fbe0ff */
[----:B------:R-:W2:Y:S02]  /*1df30*/  LDC R4, c[0x0][0x3a0] ;  /* 0x0000e800ff047b82 */ /* 0x000ea40000000800 */
[----:B------:R-:W-:Y:S01]  /*1df40*/  LDGSTS.E [R134+0x78], desc[UR22][R74.64], !P4 ;  /* 0x000780004a867fae */ /* 0x000fe2000e1a1016 */
[----:B------:R-:W-:-:S02]  /*1df50*/  IADD3.X R25, PT, PT, R249, R133, RZ, P5, !PT ;  /* 0x00000085f9197210 */ /* 0x000fc40002ffe4ff */
[----:B------:R-:W-:-:S03]  /*1df60*/  IADD3 R22, P5, PT, R250, R132, RZ ;  /* 0x00000084fa167210 */ /* 0x000fc60007fbe0ff */
[----:B------:R-:W4:Y:S02]  /*1df70*/  LDC R5, c[0x0][0x3a0] ;  /* 0x0000e800ff057b82 */ /* 0x000f240000000800 */
[----:B------:R-:W-:Y:S01]  /*1df80*/  LDGSTS.E [R134+0x7c], desc[UR22][R72.64], !P3 ;  /* 0x0007c00048867fae */ /* 0x000fe2000d9a1016 */
[----:B------:R-:W-:Y:S01]  /*1df90*/  IMAD.X R23, R251, 0x1, R133, P5 ;  /* 0x00000001fb177824 */ /* 0x000fe200028e0685 */
[-C--:B------:R-:W-:Y:S02]  /*1dfa0*/  IADD3 R20, P5, PT, R16, R132.reuse, RZ ;  /* 0x0000008410147210 */ /* 0x080fe40007fbe0ff */
[----:B------:R-:W-:Y:S02]  /*1dfb0*/  LDGSTS.E [R134+0x80], desc[UR22][R70.64], !P1 ;  /* 0x0008000046867fae */ /* 0x000fe4000c9a1016 */
[----:B------:R-:W-:Y:S02]  /*1dfc0*/  IADD3.X R21, PT, PT, R17, R133, RZ, P5, !PT ;  /* 0x0000008511157210 */ /* 0x000fe40002ffe4ff */
[----:B------:R-:W-:-:S05]  /*1dfd0*/  IADD3 R16, P5, PT, R12, R132, RZ ;  /* 0x000000840c107210 */ /* 0x000fca0007fbe0ff */
[--C-:B------:R-:W-:Y:S01]  /*1dfe0*/  IMAD.X R17, R13, 0x1, R133.reuse, P5 ;  /* 0x000000010d117824 */ /* 0x100fe200028e0685 */
[----:B--2---:R-:W-:Y:S02]  /*1dff0*/  IADD3 R4, PT, PT, R4, -0x322, RZ ;  /* 0xfffffcde04047810 */ /* 0x004fe40007ffe0ff */
[----:B---3--:R-:W-:Y:S02]  /*1e000*/  IADD3 R12, P5, PT, R8, R132, RZ ;  /* 0x00000084080c7210 */ /* 0x008fe40007fbe0ff */
[----:B------:R-:W-:Y:S01]  /*1e010*/  ISETP.GE.U32.AND P4, PT, R4, 0x7ffffc5f, PT ;  /* 0x7ffffc5f0400780c */ /* 0x000fe20003f86070 */
[----:B-1----:R-:W-:Y:S02]  /*1e020*/  VIADD R4, R6, 0xfffffcdc ;  /* 0xfffffcdc06047836 */ /* 0x002fe40000000000 */
[----:B------:R-:W1:Y:S01]  /*1e030*/  LDC R6, c[0x0][0x3a0] ;  /* 0x0000e800ff067b82 */ /* 0x000e620000000800 */
[----:B----4-:R-:W-:Y:S02]  /*1e040*/  VIADD R5, R5, 0xfffffcdd ;  /* 0xfffffcdd05057836 */ /* 0x010fe40000000000 */
[----:B------:R-:W-:Y:S01]  /*1e050*/  ISETP.GE.U32.AND P1, PT, R4, 0x7ffffc5d, PT ;  /* 0x7ffffc5d0400780c */ /* 0x000fe20003f26070 */
[----:B------:R-:W-:-:S02]  /*1e060*/  IMAD.X R13, R9, 0x1, R133, P5 ;  /* 0x00000001090d7824 */ /* 0x000fc400028e0685 */
[----:B------:R-:W-:Y:S02]  /*1e070*/  ISETP.GE.U32.AND P3, PT, R5, 0x7ffffc5e, PT ;  /* 0x7ffffc5e0500780c */ /* 0x000fe40003f66070 */
[----:B------:R-:W2:Y:S02]  /*1e080*/  LDC R4, c[0x0][0x3a0] ;  /* 0x0000e800ff047b82 */ /* 0x000ea40000000800 */
[----:B------:R-:W-:Y:S06]  /*1e090*/  LDGSTS.E [R134+0x84], desc[UR22][R68.64], !P4 ;  /* 0x0008400044867fae */ /* 0x000fec000e1a1016 */
[----:B------:R-:W3:Y:S03]  /*1e0a0*/  LDC R5, c[0x0][0x3a0] ;  /* 0x0000e800ff057b82 */ /* 0x000ee60000000800 */
[----:B------:R-:W-:Y:S04]  /*1e0b0*/  LDGSTS.E [R134+0x88], desc[UR22][R66.64], !P3 ;  /* 0x0008800042867fae */ /* 0x000fe8000d9a1016 */
[----:B------:R-:W-:Y:S01]  /*1e0c0*/  LDGSTS.E [R134+0x8c], desc[UR22][R64.64], !P1 ;  /* 0x0008c00040867fae */ /* 0x000fe2000c9a1016 */
[----:B--2---:R-:W-:-:S05]  /*1e0d0*/  VIADD R4, R4, 0xfffffcdb ;  /* 0xfffffcdb04047836 */ /* 0x004fca0000000000 */
[----:B------:R-:W-:Y:S01]  /*1e0e0*/  ISETP.GE.U32.AND P4, PT, R4, 0x7ffffc5c, PT ;  /* 0x7ffffc5c0400780c */ /* 0x000fe20003f86070 */
[----:B-1----:R-:W-:Y:S02]  /*1e0f0*/  VIADD R4, R6, 0xfffffcd9 ;  /* 0xfffffcd906047836 */ /* 0x002fe40000000000 */
[----:B------:R-:W1:Y:S01]  /*1e100*/  LDC R6, c[0x0][0x3a0] ;  /* 0x0000e800ff067b82 */ /* 0x000e620000000800 */
[----:B---3--:R-:W-:Y:S02]  /*1e110*/  VIADD R5, R5, 0xfffffcda ;  /* 0xfffffcda05057836 */ /* 0x008fe40000000000 */
[----:B------:R-:W-:-:S03]  /*1e120*/  ISETP.GE.U32.AND P1, PT, R4, 0x7ffffc5a, PT ;  /* 0x7ffffc5a0400780c */ /* 0x000fc60003f26070 */
        /* <DEDUP_REMOVED lines=8> */
[----:B-1----:R-:W-:Y:S01]  /*1e1b0*/  VIADD R4, R6, 0xfffffcd6 ;  /* 0xfffffcd606047836 */ /* 0x002fe20000000000 */
[----:B------:R-:W-:Y:S01]  /*1e1c0*/  IADD3 R8, P5, PT, R46, R132, RZ ;  /* 0x000000842e087210 */ /* 0x000fe20007fbe0ff */
[----:B------:R-:W1:Y:S01]  /*1e1d0*/  LDC R6, c[0x0][0x3a0] ;  /* 0x0000e800ff067b82 */ /* 0x000e620000000800 */
[----:B---3--:R-:W-:Y:S02]  /*1e1e0*/  VIADD R5, R5, 0xfffffcd7 ;  /* 0xfffffcd705057836 */ /* 0x008fe40000000000 */
[----:B------:R-:W-:Y:S01]  /*1e1f0*/  ISETP.GE.U32.AND P1, PT, R4, 0x7ffffc57, PT ;  /* 0x7ffffc570400780c */ /* 0x000fe20003f26070 */
[----:B------:R-:W-:Y:S02]  /*1e200*/  IMAD.X R9, R47, 0x1, R133, P5 ;  /* 0x000000012f097824 */ /* 0x000fe400028e0685 */
[----:B------:R-:W2:Y:S01]  /*1e210*/  LDL.LU.64 R46, [R1+0x50] ;  /* 0x00005000012e7983 */ /* 0x000ea20000300a00 */
[----:B------:R-:W-:Y:S01]  /*1e220*/  ISETP.GE.U32.AND P3, PT, R5, 0x7ffffc58, PT ;  /* 0x7ffffc580500780c */ /* 0x000fe20003f66070 */
[----:B------:R-:W3:Y:S02]  /*1e230*/  LDC R4, c[0x0][0x3a0] ;  /* 0x0000e800ff047b82 */ /* 0x000ee40000000800 */
[----:B------:R-:W4:Y:S04]  /*1e240*/  LDL.LU.64 R228, [R1+0x58] ;  /* 0x0000580001e47983 */ /* 0x000f280000300a00 */
[----:B------:R-:W-:Y:S02]  /*1e250*/  LDGSTS.E [R134+0x9c], desc[UR22][R56.64], !P4 ;  /* 0x0009c00038867fae */ /* 0x000fe4000e1a1016 */
[----:B------:R-:W1:Y:S02]  /*1e260*/  LDC R5, c[0x0][0x3a0] ;  /* 0x0000e800ff057b82 */ /* 0x000e640000000800 */
[----:B------:R-:W2:Y:S04]  /*1e270*/  LDL.LU.64 R220, [R1+0x60] ;  /* 0x0000600001dc7983 */ /* 0x000ea80000300a00 */
[----:B------:R-:W-:Y:S04]  /*1e280*/  LDGSTS.E [R134+0xa0], desc[UR22][R54.64], !P3 ;  /* 0x000a000036867fae */ /* 0x000fe8000d9a1016 */
[----:B------:R-:W-:Y:S04]  /*1e290*/  LDGSTS.E [R134+0xa4], desc[UR22][R52.64], !P1 ;  /* 0x000a400034867fae */ /* 0x000fe8000c9a1016 */
[----:B------:R-:W2:Y:S01]  /*1e2a0*/  LDL.LU.64 R232, [R1+0x68] ;  /* 0x0000680001e87983 */ /* 0x000ea20000300a00 */
[----:B---3--:R-:W-:-:S03]  /*1e2b0*/  VIADD R4, R4, 0xfffffcd5 ;  /* 0xfffffcd504047836 */ /* 0x008fc60000000000 */
[----:B------:R-:W3:Y:S02]  /*1e2c0*/  LDL.LU.64 R234, [R1+0x70] ;  /* 0x0000700001ea7983 */ /* 0x000ee40000300a00 */
[----:B------:R-:W-:Y:S02]  /*1e2d0*/  ISETP.GE.U32.AND P4, PT, R4, 0x7ffffc56, PT ;  /* 0x7ffffc560400780c */ /* 0x000fe40003f86070 */
[----:B------:R-:W2:Y:S01]  /*1e2e0*/  LDL.LU.64 R222, [R1+0x78] ;  /* 0x0000780001de7983 */ /* 0x000ea20000300a00 */
[----:B-1----:R-:W-:Y:S01]  /*1e2f0*/  IADD3 R4, PT, PT, R6, -0x32d, RZ ;  /* 0xfffffcd306047810 */ /* 0x002fe20007ffe0ff */
[----:B------:R-:W-:Y:S01]  /*1e300*/  VIADD R5, R5, 0xfffffcd4 ;  /* 0xfffffcd405057836 */ /* 0x000fe20000000000 */
[----:B------:R-:W1:Y:S02]  /*1e310*/  LDC R6, c[0x0][0x3a0] ;  /* 0x0000e800ff067b82 */ /* 0x000e640000000800 */
[----:B------:R-:W-:Y:S02]  /*1e320*/  ISETP.GE.U32.AND P1, PT, R4, 0x7ffffc54, PT ;  /* 0x7ffffc540400780c */ /* 0x000fe40003f26070 */
[----:B------:R-:W-:-:S04]  /*1e330*/  ISETP.GE.U32.AND P3, PT, R5, 0x7ffffc55, PT ;  /* 0x7ffffc550500780c */ /* 0x000fc80003f66070 */
[----:B------:R-:W1:Y:S01]  /*1e340*/  LDC R4, c[0x0][0x3a0] ;  /* 0x0000e800ff047b82 */ /* 0x000e620000000800 */
[----:B------:R-:W-:Y:S07]  /*1e350*/  LDGSTS.E [R134+0xa8], desc[UR22][R50.64], !P4 ;  /* 0x000a800032867fae */ /* 0x000fee000e1a1016 */
[----:B------:R-:W1:Y:S01]  /*1e360*/  LDC R5, c[0x0][0x3a0] ;  /* 0x0000e800ff057b82 */ /* 0x000e620000000800 */
[----:B------:R-:W-:Y:S04]  /*1e370*/  LDGSTS.E [R134+0xac], desc[UR22][R48.64], !P3 ;  /* 0x000ac00030867fae */ /* 0x000fe8000d9a1016 */
[----:B------:R-:W-:Y:S01]  /*1e380*/  LDGSTS.E [R134+0xb0], desc[UR22][R44.64], !P1 ;  /* 0x000b00002c867fae */ /* 0x000fe2000c9a1016 */
[----:B-1----:R-:W-:-:S05]  /*1e390*/  VIADD R4, R4, 0xfffffcd2 ;  /* 0xfffffcd204047836 */ /* 0x002fca0000000000 */
[----:B------:R-:W-:Y:S01]  /*1e3a0*/  ISETP.GE.U32.AND P4, PT, R4, 0x7ffffc53, PT ;  /* 0x7ffffc530400780c */ /* 0x000fe20003f86070 */
[----:B------:R-:W-:Y:S02]  /*1e3b0*/  VIADD R4, R6, 0xfffffcd0 ;  /* 0xfffffcd006047836 */ /* 0x000fe40000000000 */
[----:B------:R-:W1:Y:S01]  /*1e3c0*/  LDC R6, c[0x0][0x3a0] ;  /* 0x0000e800ff067b82 */ /* 0x000e620000000800 */
[----:B------:R-:W-:Y:S02]  /*1e3d0*/  IADD3 R5, PT, PT, R5, -0x32f, RZ ;  /* 0xfffffcd105057810 */ /* 0x000fe40007ffe0ff */
[----:B------:R-:W-:Y:S02]  /*1e3e0*/  ISETP.GE.U32.AND P1, PT, R4, 0x7ffffc51, PT ;  /* 0x7ffffc510400780c */ /* 0x000fe40003f26070 */
[----:B------:R-:W-:-:S03]  /*1e3f0*/  ISETP.GE.U32.AND P3, PT, R5, 0x7ffffc52, PT ;  /* 0x7ffffc520500780c */ /* 0x000fc60003f66070 */
[----:B------:R-:W1:Y:S02]  /*1e400*/  LDC R4, c[0x0][0x3a0] ;  /* 0x0000e800ff047b82 */ /* 0x000e640000000800 */
[----:B------:R-:W-:Y:S06]  /*1e410*/  LDGSTS.E [R134+0xb4], desc[UR22][R40.64], !P4 ;  /* 0x000b400028867fae */ /* 0x000fec000e1a1016 */
[----:B------:R-:W1:Y:S02]  /*1e420*/  LDC R5, c[0x0][0x3a0] ;  /* 0x0000e800ff057b82 */ /* 0x000e640000000800 */
[----:B------:R-:W-:Y:S04]  /*1e430*/  LDGSTS.E [R134+0xb8], desc[UR22][R36.64], !P3 ;  /* 0x000b800024867fae */ /* 0x000fe8000d9a1016 */
[----:B------:R-:W-:Y:S01]  /*1e440*/  LDGSTS.E [R134+0xbc], desc[UR22][R34.64], !P1 ;  /* 0x000bc00022867fae */ /* 0x000fe2000c9a1016 */
[----:B-1----:R-:W-:-:S04]  /*1e450*/  IADD3 R4, PT, PT, R4, -0x331, RZ ;  /* 0xfffffccf04047810 */ /* 0x002fc80007ffe0ff */
[----:B------:R-:W-:Y:S01]  /*1e460*/  ISETP.GE.U32.AND P4, PT, R4, 0x7ffffc50, PT ;  /* 0x7ffffc500400780c */ /* 0x000fe20003f86070 */
[----:B------:R-:W-:Y:S02]  /*1e470*/  VIADD R4, R6, 0xfffffccd ;  /* 0xfffffccd06047836 */ /* 0x000fe40000000000 */
[----:B------:R-:W1:Y:S01]  /*1e480*/  LDC R6, c[0x0][0x3a0] ;  /* 0x0000e800ff067b82 */ /* 0x000e620000000800 */
[----:B------:R-:W-:Y:S02]  /*1e490*/  VIADD R5, R5, 0xfffffcce ;  /* 0xfffffcce05057836 */ /* 0x000fe40000000000 */
[----:B------:R-:W-:-:S03]  /*1e4a0*/  ISETP.GE.U32.AND P1, PT, R4, 0x7ffffc4e, PT ;  /* 0x7ffffc4e0400780c */ /* 0x000fc60003f26070 */
[----:B------:R-:W-:Y:S02]  /*1e4b0*/  ISETP.GE.U32.AND P3, PT, R5, 0x7ffffc4f, PT ;  /* 0x7ffffc4f0500780c */ /* 0x000fe40003f66070 */
[----:B------:R-:W1:Y:S02]  /*1e4c0*/  LDC R4, c[0x0][0x3a0] ;  /* 0x0000e800ff047b82 */ /* 0x000e640000000800 */
[----:B------:R-:W-:Y:S06]  /*1e4d0*/  LDGSTS.E [R134+0xc0], desc[UR22][R32.64], !P4 ;  /* 0x000c000020867fae */ /* 0x000fec000e1a1016 */
[----:B------:R-:W1:Y:S03]  /*1e4e0*/  LDC R5, c[0x0][0x3a0] ;  /* 0x0000e800ff057b82 */ /* 0x000e660000000800 */
[----:B------:R-:W-:Y:S04]  /*1e4f0*/  LDGSTS.E [R134+0xc4], desc[UR22][R30.64], !P3 ;  /* 0x000c40001e867fae */ /* 0x000fe8000d9a1016 */
[----:B------:R-:W-:Y:S01]  /*1e500*/  LDGSTS.E [R134+0xc8], desc[UR22][R28.64], !P1 ;  /* 0x000c80001c867fae */ /* 0x000fe2000c9a1016 */
[----:B-1----:R-:W-:-:S05]  /*1e510*/  VIADD R4, R4, 0xfffffccc ;  /* 0xfffffccc04047836 */ /* 0x002fca0000000000 */
        /* <DEDUP_REMOVED lines=8> */
[----:B------:R-:W4:Y:S03]  /*1e5a0*/  LDC R5, c[0x0][0x3a0] ;  /* 0x0000e800ff057b82 */ /* 0x000f260000000800 */
[----:B------:R-:W-:Y:S04]  /*1e5b0*/  LDGSTS.E [R134+0xd0], desc[UR22][R24.64], !P3 ;  /* 0x000d000018867fae */ /* 0x000fe8000d9a1016 */
[----:B------:R-:W-:Y:S01]  /*1e5c0*/  LDGSTS.E [R134+0xd4], desc[UR22][R22.64], !P1 ;  /* 0x000d400016867fae */ /* 0x000fe2000c9a1016 */
[----:B-1----:R-:W-:-:S05]  /*1e5d0*/  VIADD R4, R4, 0xfffffcc9 ;  /* 0xfffffcc904047836 */ /* 0x002fca0000000000 */
[----:B------:R-:W-:Y:S01]  /*1e5e0*/  ISETP.GE.U32.AND P4, PT, R4, 0x7ffffc4a, PT ;  /* 0x7ffffc4a0400780c */ /* 0x000fe20003f86070 */
[----:B------:R-:W-:Y:S02]  /*1e5f0*/  VIADD R4, R6, 0xfffffcc7 ;  /* 0xfffffcc706047836 */ /* 0x000fe40000000000 */
[----:B----4-:R-:W-:Y:S01]  /*1e600*/  VIADD R5, R5, 0xfffffcc8 ;  /* 0xfffffcc805057836 */ /* 0x010fe20000000000 */
[----:B------:R-:W1:Y:S02]  /*1e610*/  LDC R6, c[0x0][0x3a0] ;  /* 0x0000e800ff067b82 */ /* 0x000e640000000800 */
[----:B------:R-:W-:Y:S02]  /*1e620*/  ISETP.GE.U32.AND P1, PT, R4, 0x7ffffc48, PT ;  /* 0x7ffffc480400780c */ /* 0x000fe40003f26070 */
[----:B------:R-:W-:-:S04]  /*1e630*/  ISETP.GE.U32.AND P3, PT, R5, 0x7ffffc49, PT ;  /* 0x7ffffc490500780c */ /* 0x000fc80003f66070 */
[----:B------:R-:W4:Y:S01]  /*1e640*/  LDC R4, c[0x0][0x3a0] ;  /* 0x0000e800ff047b82 */ /* 0x000f220000000800 */
[----:B------:R-:W-:Y:S07]  /*1e650*/  LDGSTS.E [R134+0xd8], desc[UR22][R20.64], !P4 ;  /* 0x000d800014867fae */ /* 0x000fee000e1a1016 */
[----:B------:R-:W2:Y:S01]  /*1e660*/  LDC R5, c[0x0][0x3a0] ;  /* 0x0000e800ff057b82 */ /* 0x000ea20000000800 */
[----:B------:R-:W-:Y:S04]  /*1e670*/  LDGSTS.E [R134+0xdc], desc[UR22][R16.64], !P3 ;  /* 0x000dc00010867fae */ /* 0x000fe8000d9a1016 */
[----:B------:R-:W-:Y:S01]  /*1e680*/  LDGSTS.E [R134+0xe0], desc[UR22][R12.64], !P1 ;  /* 0x000e00000c867fae */ /* 0x000fe2000c9a1016 */
[----:B----4-:R-:W-:-:S05]  /*1e690*/  VIADD R4, R4, 0xfffffcc6 ;  /* 0xfffffcc604047836 */ /* 0x010fca0000000000 */
[----:B------:R-:W-:Y:S02]  /*1e6a0*/  ISETP.GE.U32.AND P4, PT, R4, 0x7ffffc47, PT ;  /* 0x7ffffc470400780c */ /* 0x000fe40003f86070 */
[----:B-1----:R-:W-:Y:S01]  /*1e6b0*/  IADD3 R4, PT, PT, R6, -0x33c, RZ ;  /* 0xfffffcc406047810 */ /* 0x002fe20007ffe0ff */
[----:B--2---:R-:W-:-:S03]  /*1e6c0*/  VIADD R5, R5, 0xfffffcc5 ;  /* 0xfffffcc505057836 */ /* 0x004fc60000000000 */
[----:B------:R-:W-:Y:S02]  /*1e6d0*/  ISETP.GE.U32.AND P1, PT, R4, 0x7ffffc45, PT ;  /* 0x7ffffc450400780c */ /* 0x000fe40003f26070 */
[-C--:B------:R-:W-:Y:S02]  /*1e6e0*/  IADD3 R4, P5, PT, R14, R132.reuse, RZ ;  /* 0x000000840e047210 */ /* 0x080fe40007fbe0ff */
[----:B------:R-:W-:Y:S01]  /*1e6f0*/  ISETP.GE.U32.AND P3, PT, R5, 0x7ffffc46, PT ;  /* 0x7ffffc460500780c */ /* 0x000fe20003f66070 */
[----:B------:R-:W1:Y:S02]  /*1e700*/  LDC R14, c[0x0][0x3a0] ;  /* 0x0000e800ff0e7b82 */ /* 0x000e640000000800 */
[--C-:B------:R-:W-:Y:S01]  /*1e710*/  IMAD.X R5, R15, 0x1, R133.reuse, P5 ;  /* 0x000000010f057824 */ /* 0x100fe200028e0685 */
[----:B------:R-:W-:Y:S01]  /*1e720*/  IADD3 R6, P5, PT, R10, R132, RZ ;  /* 0x000000840a067210 */ /* 0x000fe20007fbe0ff */
[----:B------:R-:W-:Y:S04]  /*1e730*/  LDGSTS.E [R134+0xe4], desc[UR22][R8.64], !P4 ;  /* 0x000e400008867fae */ /* 0x000fe8000e1a1016 */
[----:B------:R-:W2:Y:S01]  /*1e740*/  LDC R10, c[0x0][0x3a0] ;  /* 0x0000e800ff0a7b82 */ /* 0x000ea20000000800 */
[----:B------:R-:W-:-:S03]  /*1e750*/  IMAD.X R7, R11, 0x1, R133, P5 ;  /* 0x000000010b077824 */ /* 0x000fc600028e0685 */
[----:B------:R-:W-:Y:S04]  /*1e760*/  LDGSTS.E [R134+0xe8], desc[UR22][R4.64], !P3 ;  /* 0x000e800004867fae */ /* 0x000fe8000d9a1016 */
[----:B------:R-:W4:Y:S01]  /*1e770*/  LDC R11, c[0x0][0x3a0] ;  /* 0x0000e800ff0b7b82 */ /* 0x000f220000000800 */
[----:B------:R-:W-:Y:S01]  /*1e780*/  LDGSTS.E [R134+0xec], desc[UR22][R6.64], !P1 ;  /* 0x000ec00006867fae */ /* 0x000fe2000c9a1016 */
[----:B--2---:R-:W-:-:S05]  /*1e790*/  VIADD R10, R10, 0xfffffcc3 ;  /* 0xfffffcc30a0a7836 */ /* 0x004fca0000000000 */
[----:B------:R-:W-:Y:S01]  /*1e7a0*/  ISETP.GE.U32.AND P4, PT, R10, 0x7ffffc44, PT ;  /* 0x7ffffc440a00780c */ /* 0x000fe20003f86070 */
[----:B-1----:R-:W-:Y:S01]  /*1e7b0*/  VIADD R10, R14, 0xfffffcc1 ;  /* 0xfffffcc10e0a7836 */ /* 0x002fe20000000000 */
[----:B----4-:R-:W-:-:S04]  /*1e7c0*/  IADD3 R11, PT, PT, R11, -0x33e, RZ ;  /* 0xfffffcc20b0b7810 */ /* 0x010fc80007ffe0ff */
[----:B------:R-:W-:Y:S02]  /*1e7d0*/  ISETP.GE.U32.AND P1, PT, R10, 0x7ffffc42, PT ;  /* 0x7ffffc420a00780c */ /* 0x000fe40003f26070 */
[-C--:B------:R-:W-:Y:S02]  /*1e7e0*/  IADD3 R10, P5, PT, R42, R132.reuse, RZ ;  /* 0x000000842a0a7210 */ /* 0x080fe40007fbe0ff */
[----:B------:R-:W-:Y:S01]  /*1e7f0*/  ISETP.GE.U32.AND P3, PT, R11, 0x7ffffc43, PT ;  /* 0x7ffffc430b00780c */ /* 0x000fe20003f66070 */
[----:B------:R-:W1:Y:S02]  /*1e800*/  LDC R42, c[0x0][0x3a0] ;  /* 0x0000e800ff2a7b82 */ /* 0x000e640000000800 */
[----:B------:R-:W-:Y:S01]  /*1e810*/  IMAD.X R11, R43, 0x1, R133, P5 ;  /* 0x000000012b0b7824 */ /* 0x000fe200028e0685 */
[----:B------:R-:W-:-:S04]  /*1e820*/  IADD3 R14, P5, PT, R18, R132, RZ ;  /* 0x00000084120e7210 */ /* 0x000fc80007fbe0ff */
[----:B------:R-:W-:Y:S01]  /*1e830*/  LDGSTS.E [R134+0xf0], desc[UR22][R10.64], !P4 ;  /* 0x000f00000a867fae */ /* 0x000fe2000e1a1016 */
[--C-:B------:R-:W-:Y:S01]  /*1e840*/  IMAD.X R15, R19, 0x1, R133.reuse, P5 ;  /* 0x00000001130f7824 */ /* 0x100fe200028e0685 */
[----:B------:R-:W-:Y:S02]  /*1e850*/  IADD3 R18, P5, PT, R38, R132, RZ ;  /* 0x0000008426127210 */ /* 0x000fe40007fbe0ff */
[----:B------:R-:W2:Y:S02]  /*1e860*/  LDC R38, c[0x0][0x3a0] ;  /* 0x0000e800ff267b82 */ /* 0x000ea40000000800 */
[----:B------:R-:W-:Y:S01]  /*1e870*/  LDGSTS.E [R134+0xf4], desc[UR22][R14.64], !P3 ;  /* 0x000f40000e867fae */ /* 0x000fe2000d9a1016 */
[----:B------:R-:W-:-:S05]  /*1e880*/  IMAD.X R19, R39, 0x1, R133, P5 ;  /* 0x0000000127137824 */ /* 0x000fca00028e0685 */
[----:B------:R-:W4:Y:S01]  /*1e890*/  LDC R39, c[0x0][0x3a0] ;  /* 0x0000e800ff277b82 */ /* 0x000f220000000800 */
[----:B------:R-:W-:Y:S01]  /*1e8a0*/  LDGSTS.E [R134+0xf8], desc[UR22][R18.64], !P1 ;  /* 0x000f800012867fae */ /* 0x000fe2000c9a1016 */
[----:B--2---:R-:W-:-:S04]  /*1e8b0*/  IADD3 R38, PT, PT, R38, -0x340, RZ ;  /* 0xfffffcc026267810 */ /* 0x004fc80007ffe0ff */
[----:B------:R-:W-:Y:S01]  /*1e8c0*/  ISETP.GE.U32.AND P4, PT, R38, 0x7ffffc41, PT ;  /* 0x7ffffc412600780c */ /* 0x000fe20003f86070 */
[----:B-1----:R-:W-:Y:S02]  /*1e8d0*/  VIADD R38, R42, 0xfffffcbe ;  /* 0xfffffcbe2a267836 */ /* 0x002fe40000000000 */
[----:B----4-:R-:W-:-:S03]  /*1e8e0*/  VIADD R39, R39, 0xfffffcbf ;  /* 0xfffffcbf27277836 */ /* 0x010fc60000000000 */
[----:B------:R-:W-:Y:S02]  /*1e8f0*/  ISETP.GE.U32.AND P1, PT, R38, 0x7ffffc3f, PT ;  /* 0x7ffffc3f2600780c */ /* 0x000fe40003f26070 */
[----:B------:R-:W-:Y:S02]  /*1e900*/  IADD3 R38, P5, PT, R226, R132, RZ ;  /* 0x00000084e2267210 */ /* 0x000fe40007fbe0ff */
[----:B------:R-:W-:-:S03]  /*1e910*/  ISETP.GE.U32.AND P3, PT, R39, 0x7ffffc40, PT ;  /* 0x7ffffc402700780c */ /* 0x000fc60003f66070 */
[--C-:B------:R-:W-:Y:S01]  /*1e920*/  IMAD.X R39, R227, 0x1, R133.reuse, P5 ;  /* 0x00000001e3277824 */ /* 0x100fe200028e0685 */
[-C--:B------:R-:W-:Y:S01]  /*1e930*/  IADD3 R42, P5, PT, R46, R132.reuse, RZ ;  /* 0x000000842e2a7210 */ /* 0x080fe20007fbe0ff */
[----:B------:R-:W2:Y:S04]  /*1e940*/  LDL.LU.64 R226, [R1+0x80] ;  /* 0x0000800001e27983 */ /* 0x000ea80000300a00 */
[----:B------:R-:W-:Y:S01]  /*1e950*/  IMAD.X R43, R47, 0x1, R133, P5 ;  /* 0x000000012f2b7824 */ /* 0x000fe200028e0685 */
[----:B------:R-:W-:Y:S01]  /*1e960*/  IADD3 R46, P5, PT, R228, R132, RZ ;  /* 0x00000084e42e7210 */ /* 0x000fe20007fbe0ff */
[----:B------:R-:W-:Y:S01]  /*1e970*/  VIADD R144, R144, 0xfffffcbc ;  /* 0xfffffcbc90907836 */ /* 0x000fe20000000000 */
[----:B------:R-:W-:Y:S02]  /*1e980*/  LDGSTS.E [R134+0xfc], desc[UR22][R38.64], !P4 ;  /* 0x000fc00026867fae */ /* 0x000fe4000e1a1016 */
[----:B------:R-:W-:-:S02]  /*1e990*/  IADD3.X R47, PT, PT, R229, R133, RZ, P5, !PT ;  /* 0x00000085e52f7210 */ /* 0x000fc40002ffe4ff */
[----:B------:R-:W4:Y:S01]  /*1e9a0*/  LDL.LU.64 R228, [R1+0x88] ;  /* 0x0000880001e47983 */ /* 0x000f220000300a00 */
[-C--:B------:R-:W-:Y:S01]  /*1e9b0*/  IADD3 R148, P5, PT, R220, R132.reuse, RZ ;  /* 0x00000084dc947210 */ /* 0x080fe20007fbe0ff */
[----:B------:R-:W-:Y:S02]  /*1e9c0*/  VIADD R143, R143, 0xfffffcbd ;  /* 0xfffffcbd8f8f7836 */ /* 0x000fe40000000000 */
[----:B------:R-:W-:Y:S02]  /*1e9d0*/  LDGSTS.E [R134+0x100], desc[UR22][R42.64], !P3 ;  /* 0x001000002a867fae */ /* 0x000fe4000d9a1016 */
[----:B------:R-:W-:Y:S01]  /*1e9e0*/  IMAD.X R149, R221, 0x1, R133, P5 ;  /* 0x00000001dd957824 */ /* 0x000fe200028e0685 */
[----:B------:R-:W-:Y:S01]  /*1e9f0*/  IADD3 R146, P5, PT, R232, R132, RZ ;  /* 0x00000084e8927210 */ /* 0x000fe20007fbe0ff */
[----:B------:R-:W-:Y:S01]  /*1ea00*/  LDGSTS.E [R134+0x104], desc[UR22][R46.64], !P1 ;  /* 0x001040002e867fae */ /* 0x000fe2000c9a1016 */
[----:B------:R-:W-:Y:S02]  /*1ea10*/  ISETP.GE.U32.AND P3, PT, R144, 0x7ffffc3d, PT ;  /* 0x7ffffc3d9000780c */ /* 0x000fe40003f66070 */
[----:B------:R-:W-:-:S02]  /*1ea20*/  IADD3.X R147, PT, PT, R233, R133, RZ, P5, !PT ;  /* 0x00000085e9937210 */ /* 0x000fc40002ffe4ff */
[----:B---3--:R-:W-:Y:S02]  /*1ea30*/  IADD3 R144, P5, PT, R234, R132, RZ ;  /* 0x00000084ea907210 */ /* 0x008fe40007fbe0ff */
[----:B------:R-:W-:Y:S01]  /*1ea40*/  ISETP.GE.U32.AND P4, PT, R143, 0x7ffffc3e, PT ;  /* 0x7ffffc3e8f00780c */ /* 0x000fe20003f86070 */
[----:B------:R-:W-:Y:S02]  /*1ea50*/  VIADD R143, R145, 0xfffffcbb ;  /* 0xfffffcbb918f7836 */ /* 0x000fe40000000000 */
[----:B------:R-:W-:Y:S01]  /*1ea60*/  IMAD.X R145, R235, 0x1, R133, P5 ;  /* 0x00000001eb917824 */ /* 0x000fe200028e0685 */
[----:B------:R-:W-:Y:S04]  /*1ea70*/  STL.64 [R1+0x48], R148 ;  /* 0x0000489401007387 */ /* 0x000fe80000100a00 */
[----:B------:R-:W-:Y:S04]  /*1ea80*/  STL.64 [R1+0x50], R146 ;  /* 0x0000509201007387 */ /* 0x000fe80000100a00 */
[----:B------:R1:W-:Y:S04]  /*1ea90*/  STL.64 [R1+0x58], R144 ;  /* 0x0000589001007387 */ /* 0x0003e80000100a00 */
[----:B------:R-:W3:Y:S04]  /*1eaa0*/  LDL.LU.64 R220, [R1+0x90] ;  /* 0x0000900001dc7983 */ /* 0x000ee80000300a00 */
[----:B------:R-:W3:Y:S04]  /*1eab0*/  LDL.LU.64 R232, [R1+0x98] ;  /* 0x0000980001e87983 */ /* 0x000ee80000300a00 */
[----:B------:R-:W3:Y:S01]  /*1eac0*/  LDL.LU.64 R234, [R1+0xa0] ;  /* 0x0000a00001ea7983 */ /* 0x000ee20000300a00 */
[----:B------:R-:W-:-:S02]  /*1ead0*/  ISETP.GE.U32.AND P1, PT, R143, 0x7ffffc3c, PT ;  /* 0x7ffffc3c8f00780c */ /* 0x000fc40003f26070 */
[----:B------:R-:W1:Y:S01]  /*1eae0*/  LDC R143, c[0x0][0x3a0] ;  /* 0x0000e800ff8f7b82 */ /* 0x000e620000000800 */
[----:B------:R-:W-:Y:S04]  /*1eaf0*/  LDGSTS.E [R134+0x108], desc[UR22][R148.64], !P4 ;  /* 0x0010800094867fae */ /* 0x000fe8000e1a1016 */
[----:B------:R-:W-:Y:S06]  /*1eb00*/  LDGSTS.E [R134+0x10c], desc[UR22][R146.64], !P3 ;  /* 0x0010c00092867fae */ /* 0x000fec000d9a1016 */
[----:B------:R1:W-:Y:S02]  /*1eb10*/  LDGSTS.E [R134+0x110], desc[UR22][R144.64], !P1 ;  /* 0x0011000090867fae */ /* 0x0003e4000c9a1016 */
[----:B-1----:R-:W1:Y:S08]  /*1eb20*/  LDC R144, c[0x0][0x3a0] ;  /* 0x0000e800ff907b82 */ /* 0x002e700000000800 */
[----:B------:R-:W1:Y:S01]  /*1eb30*/  LDC R145, c[0x0][0x3a0] ;  /* 0x0000e800ff917b82 */ /* 0x000e620000000800 */
[----:B------:R-:W-:Y:S01]  /*1eb40*/  VIADD R143, R143, 0xfffffcba ;  /* 0xfffffcba8f8f7836 */ /* 0x000fe20000000000 */
[----:B------:R-:W-:-:S04]  /*1eb50*/  IADD3 R148, P5, PT, R222, R132, RZ ;  /* 0x00000084de947210 */ /* 0x000fc80007fbe0ff */
[----:B------:R-:W-:Y:S02]  /*1eb60*/  ISETP.GE.U32.AND P4, PT, R143, 0x7ffffc3b, PT ;  /* 0x7ffffc3b8f00780c */ /* 0x000fe40003f86070 */
[----:B------:R-:W-:Y:S01]  /*1eb70*/  IADD3.X R149, PT, PT, R223, R133, RZ, P5, !PT ;  /* 0x00000085df957210 */ /* 0x000fe20002ffe4ff */
[----:B-1----:R-:W-:-:S10]  /*1eb80*/  VIADD R144, R144, 0xfffffcb9 ;  /* 0xfffffcb990907836 */ /* 0x002fd40000000000 */
[----:B------:R-:W-:Y:S01]  /*1eb90*/  LDGSTS.E [R134+0x114], desc[UR22][R148.64], !P4 ;  /* 0x0011400094867fae */ /* 0x000fe2000e1a1016 */
[----:B------:R-:W-:Y:S01]  /*1eba0*/  VIADD R143, R145, 0xfffffcb8 ;  /* 0xfffffcb8918f7836 */ /* 0x000fe20000000000 */
[----:B------:R-:W-:-:S04]  /*1ebb0*/  ISETP.GE.U32.AND P3, PT, R144, 0x7ffffc3a, PT ;  /* 0x7ffffc3a9000780c */ /* 0x000fc80003f66070 */
[----:B------:R-:W-:Y:S01]  /*1ebc0*/  ISETP.GE.U32.AND P1, PT, R143, 0x7ffffc39, PT ;  /* 0x7ffffc398f00780c */ /* 0x000fe20003f26070 */
[----:B------:R-:W-:Y:S01]  /*1ebd0*/  STL.64 [R1+0x60], R148 ;  /* 0x0000609401007387 */ /* 0x000fe20000100a00 */
[----:B------:R-:W1:Y:S02]  /*1ebe0*/  LDC R143, c[0x0][0x3a0] ;  /* 0x0000e800ff8f7b82 */ /* 0x000e640000000800 */
[----:B-1----:R-:W-:-:S05]  /*1ebf0*/  VIADD R143, R143, 0xfffffcb7 ;  /* 0xfffffcb78f8f7836 */ /* 0x002fca0000000000 */
[----:B------:R-:W-:Y:S02]  /*1ec00*/  ISETP.GE.U32.AND P4, PT, R143, 0x7ffffc38, PT ;  /* 0x7ffffc388f00780c */ /* 0x000fe40003f86070 */
[----:B--2---:R-:W-:-:S05]  /*1ec10*/  IADD3 R146, P5, PT, R226, R132, RZ ;  /* 0x00000084e2927210 */ /* 0x004fca0007fbe0ff */
[----:B------:R-:W-:Y:S01]  /*1ec20*/  IMAD.X R147, R227, 0x1, R133, P5 ;  /* 0x00000001e3937824 */ /* 0x000fe200028e0685 */
[----:B----4-:R-:W-:-:S04]  /*1ec30*/  IADD3 R144, P5, PT, R228, R132, RZ ;  /* 0x00000084e4907210 */ /* 0x010fc80007fbe0ff */
[----:B------:R-:W-:Y:S01]  /*1ec40*/  STL.64 [R1+0x68], R146 ;  /* 0x0000689201007387 */ /* 0x000fe20000100a00 */
[----:B------:R-:W-:-:S03]  /*1ec50*/  IMAD.X R145, R229, 0x1, R133, P5 ;  /* 0x00000001e5917824 */ /* 0x000fc600028e0685 */
[----:B------:R-:W-:Y:S04]  /*1ec60*/  LDGSTS.E [R134+0x118], desc[UR22][R146.64], !P3 ;  /* 0x0011800092867fae */ /* 0x000fe8000d9a1016 */
[----:B------:R1:W-:Y:S04]  /*1ec70*/  STL.64 [R1+0x70], R144 ;  /* 0x0000709001007387 */ /* 0x0003e80000100a00 */
[----:B------:R1:W-:Y:S04]  /*1ec80*/  LDGSTS.E [R134+0x11c], desc[UR22][R144.64], !P1 ;  /* 0x0011c00090867fae */ /* 0x0003e8000c9a1016 */
[----:B------:R-:W2:Y:S04]  /*1ec90*/  LDL.LU.64 R222, [R1+0xa8] ;  /* 0x0000a80001de7983 */ /* 0x000ea80000300a00 */
[----:B------:R-:W4:Y:S01]  /*1eca0*/  LDL.LU.64 R226, [R1+0xb0] ;  /* 0x0000b00001e27983 */ /* 0x000f220000300a00 */
[----:B-1----:R-:W1:Y:S03]  /*1ecb0*/  LDC R144, c[0x0][0x3a0] ;  /* 0x0000e800ff907b82 */ /* 0x002e660000000800 */
[----:B------:R-:W4:Y:S05]  /*1ecc0*/  LDL.LU.64 R228, [R1+0xb8] ;  /* 0x0000b80001e47983 */ /* 0x000f2a0000300a00 */
[----:B------:R-:W1:Y:S01]  /*1ecd0*/  LDC R145, c[0x0][0x3a0] ;  /* 0x0000e800ff917b82 */ /* 0x000e620000000800 */
[----:B---3--:R-:W-:-:S05]  /*1ece0*/  IADD3 R148, P5, PT, R220, R132, RZ ;  /* 0x00000084dc947210 */ /* 0x008fca0007fbe0ff */
[----:B------:R-:W-:Y:S01]  /*1ecf0*/  IMAD.X R149, R221, 0x1, R133, P5 ;  /* 0x00000001dd957824 */ /* 0x000fe200028e0685 */
[----:B------:R-:W-:-:S04]  /*1ed00*/  IADD3 R146, P5, PT, R232, R132, RZ ;  /* 0x00000084e8927210 */ /* 0x000fc80007fbe0ff */
[----:B------:R-:W-:Y:S01]  /*1ed10*/  LDGSTS.E [R134+0x120], desc[UR22][R148.64], !P4 ;  /* 0x0012000094867fae */ /* 0x000fe2000e1a1016 */
[----:B-1----:R-:W-:Y:S02]  /*1ed20*/  VIADD R144, R144, 0xfffffcb6 ;  /* 0xfffffcb690907836 */ /* 0x002fe40000000000 */
[----:B------:R-:W-:-:S03]  /*1ed30*/  IMAD.X R147, R233, 0x1, R133, P5 ;  /* 0x00000001e9937824 */ /* 0x000fc600028e0685 */
[----:B------:R-:W-:Y:S02]  /*1ed40*/  ISETP.GE.U32.AND P3, PT, R144, 0x7ffffc37, PT ;  /* 0x7ffffc379000780c */ /* 0x000fe40003f66070 */
[----:B------:R-:W-:Y:S02]  /*1ed50*/  IADD3 R144, P5, PT, R234, R132, RZ ;  /* 0x00000084ea907210 */ /* 0x000fe40007fbe0ff */
[----:B------:R-:W-:-:S03]  /*1ed60*/  IADD3 R143, PT, PT, R145, -0x34b, RZ ;  /* 0xfffffcb5918f7810 */ /* 0x000fc60007ffe0ff */
        /* <DEDUP_REMOVED lines=9> */
[----:B------:R-:W-:Y:S10]  /*1ee00*/  LDGSTS.E [R134+0x124], desc[UR22][R146.64], !P3 ;  /* 0x0012400092867fae */ /* 0x000ff4000d9a1016 */
[----:B------:R1:W-:Y:S02]  /*1ee10*/  LDGSTS.E [R134+0x128], desc[UR22][R144.64], !P1 ;  /* 0x0012800090867fae */ /* 0x0003e4000c9a1016 */
[----:B-1----:R-:W1:Y:S08]  /*1ee20*/  LDC R144, c[0x0][0x3a0] ;  /* 0x0000e800ff907b82 */ /* 0x002e700000000800 */
[----:B------:R-:W1:Y:S01]  /*1ee30*/  LDC R145, c[0x0][0x3a0] ;  /* 0x0000e800ff917b82 */ /* 0x000e620000000800 */
[----:B------:R-:W-:-:S05]  /*1ee40*/  VIADD R143, R143, 0xfffffcb4 ;  /* 0xfffffcb48f8f7836 */ /* 0x000fca0000000000 */
[----:B------:R-:W-:Y:S02]  /*1ee50*/  ISETP.GE.U32.AND P4, PT, R143, 0x7ffffc35, PT ;  /* 0x7ffffc358f00780c */ /* 0x000fe40003f86070 */
[----:B-1----:R-:W-:-:S04]  /*1ee60*/  IADD3 R144, PT, PT, R144, -0x34d, RZ ;  /* 0xfffffcb390907810 */ /* 0x002fc80007ffe0ff */
[----:B------:R-:W-:Y:S01]  /*1ee70*/  ISETP.GE.U32.AND P3, PT, R144, 0x7ffffc34, PT ;  /* 0x7ffffc349000780c */ /* 0x000fe20003f66070 */
[----:B------:R-:W-:-:S05]  /*1ee80*/  VIADD R143, R145, 0xfffffcb2 ;  /* 0xfffffcb2918f7836 */ /* 0x000fca0000000000 */
[----:B------:R-:W-:Y:S02]  /*1ee90*/  ISETP.GE.U32.AND P1, PT, R143, 0x7ffffc33, PT ;  /* 0x7ffffc338f00780c */ /* 0x000fe40003f26070 */
[----:B------:R-:W1:Y:S02]  /*1eea0*/  LDC R143, c[0x0][0x3a0] ;  /* 0x0000e800ff8f7b82 */ /* 0x000e640000000800 */
[----:B-1----:R-:W-:Y:S02]  /*1eeb0*/  IADD3 R143, PT, PT, R143, -0x34f, RZ ;  /* 0xfffffcb18f8f7810 */ /* 0x002fe40007ffe0ff */
[----:B--2---:R-:W-:-:S05]  /*1eec0*/  IADD3 R148, P5, PT, R222, R132, RZ ;  /* 0x00000084de947210 */ /* 0x004fca0007fbe0ff */
[----:B------:R-:W-:Y:S01]  /*1eed0*/  IMAD.X R149, R223, 0x1, R133, P5 ;  /* 0x00000001df957824 */ /* 0x000fe200028e0685 */
[----:B----4-:R-:W-:-:S04]  /*1eee0*/  IADD3 R146, P5, PT, R226, R132, RZ ;  /* 0x00000084e2927210 */ /* 0x010fc80007fbe0ff */
[----:B------:R-:W-:Y:S01]  /*1eef0*/  LDGSTS.E [R134+0x12c], desc[UR22][R148.64], !P4 ;  /* 0x0012c00094867fae */ /* 0x000fe2000e1a1016 */
[--C-:B------:R-:W-:Y:S01]  /*1ef00*/  IMAD.X R147, R227, 0x1, R133.reuse, P5 ;  /* 0x00000001e3937824 */ /* 0x100fe200028e0685 */
[-C--:B------:R-:W-:Y:S02]  /*1ef10*/  IADD3 R144, P5, PT, R228, R132.reuse, RZ ;  /* 0x00000084e4907210 */ /* 0x080fe40007fbe0ff */
[----:B------:R-:W-:Y:S03]  /*1ef20*/  STL.64 [R1+0x90], R148 ;  /* 0x0000909401007387 */ /* 0x000fe60000100a00 */
[----:B------:R-:W-:Y:S01]  /*1ef30*/  IMAD.X R145, R229, 0x1, R133, P5 ;  /* 0x00000001e5917824 */ /* 0x000fe200028e0685 */
[----:B------:R-:W-:Y:S04]  /*1ef40*/  STL.64 [R1+0x98], R146 ;  /* 0x0000989201007387 */ /* 0x000fe80000100a00 */
        /* <DEDUP_REMOVED lines=10> */
[----:B------:R-:W-:Y:S01]  /*1eff0*/  IADD3 R146, P5, PT, R232, R132, RZ ;  /* 0x00000084e8927210 */ /* 0x000fe20007fbe0ff */
[----:B-1----:R-:W-:-:S04]  /*1f000*/  VIADD R144, R144, 0xfffffcb0 ;  /* 0xfffffcb090907836 */ /* 0x002fc80000000000 */
[----:B------:R-:W-:Y:S01]  /*1f010*/  IMAD.X R147, R233, 0x1, R133, P5 ;  /* 0x00000001e9937824 */ /* 0x000fe200028e0685 */
[----:B------:R-:W-:Y:S02]  /*1f020*/  ISETP.GE.U32.AND P3, PT, R144, 0x7ffffc31, PT ;  /* 0x7ffffc319000780c */ /* 0x000fe40003f66070 */
[----:B------:R-:W-:Y:S02]  /*1f030*/  IADD3 R144, P5, PT, R234, R132, RZ ;  /* 0x00000084ea907210 */ /* 0x000fe40007fbe0ff */
[----:B------:R-:W-:Y:S01]  /*1f040*/  ISETP.GE.U32.AND P4, PT, R143, 0x7ffffc32, PT ;  /* 0x7ffffc328f00780c */ /* 0x000fe20003f86070 */
[----:B------:R-:W-:Y:S01]  /*1f050*/  VIADD R143, R145, 0xfffffcaf ;  /* 0xfffffcaf918f7836 */ /* 0x000fe20000000000 */
[----:B------:R-:W-:Y:S01]  /*1f060*/  IADD3.X R145, PT, PT, R235, R133, RZ, P5, !PT ;  /* 0x00000085eb917210 */ /* 0x000fe20002ffe4ff */
        /* <DEDUP_REMOVED lines=13> */
[----:B------:R-:W-:-:S05]  /*1f140*/  VIADD R143, R143, 0xfffffcae ;  /* 0xfffffcae8f8f7836 */ /* 0x000fca0000000000 */
[----:B------:R-:W-:Y:S01]  /*1f150*/  ISETP.GE.U32.AND P4, PT, R143, 0x7ffffc2f, PT ;  /* 0x7ffffc2f8f00780c */ /* 0x000fe20003f86070 */
[----:B-1----:R-:W-:Y:S02]  /*1f160*/  VIADD R144, R144, 0xfffffcad ;  /* 0xfffffcad90907836 */ /* 0x002fe40000000000 */
[----:B------:R-:W-:-:S03]  /*1f170*/  VIADD R143, R145, 0xfffffcac ;  /* 0xfffffcac918f7836 */ /* 0x000fc60000000000 */
[----:B------:R-:W-:Y:S02]  /*1f180*/  ISETP.GE.U32.AND P3, PT, R144, 0x7ffffc2e, PT ;  /* 0x7ffffc2e9000780c */ /* 0x000fe40003f66070 */
[----:B------:R-:W-:Y:S02]  /*1f190*/  ISETP.GE.U32.AND P1, PT, R143, 0x7ffffc2d, PT ;  /* 0x7ffffc2d8f00780c */ /* 0x000fe40003f26070 */
[----:B------:R-:W1:Y:S02]  /*1f1a0*/  LDC R143, c[0x0][0x3a0] ;  /* 0x0000e800ff8f7b82 */ /* 0x000e640000000800 */
[----:B-1----:R-:W-:Y:S01]  /*1f1b0*/  VIADD R143, R143, 0xfffffcab ;  /* 0xfffffcab8f8f7836 */ /* 0x002fe20000000000 */
[----:B--2---:R-:W-:-:S05]  /*1f1c0*/  IADD3 R148, P5, PT, R222, R132, RZ ;  /* 0x00000084de947210 */ /* 0x004fca0007fbe0ff */
[----:B------:R-:W-:Y:S01]  /*1f1d0*/  IMAD.X R149, R223, 0x1, R133, P5 ;  /* 0x00000001df957824 */ /* 0x000fe200028e0685 */
[----:B----4-:R-:W-:-:S04]  /*1f1e0*/  IADD3 R146, P5, PT, R226, R132, RZ ;  /* 0x00000084e2927210 */ /* 0x010fc80007fbe0ff */
[----:B------:R-:W-:Y:S01]  /*1f1f0*/  IADD3.X R147, PT, PT, R227, R133, RZ, P5, !PT ;  /* 0x00000085e3937210 */ /* 0x000fe20002ffe4ff */
[----:B------:R-:W-:Y:S01]  /*1f200*/  LDGSTS.E [R134+0x144], desc[UR22][R148.64], !P4 ;  /* 0x0014400094867fae */ /* 0x000fe2000e1a1016 */
[----:B------:R-:W-:-:S03]  /*1f210*/  IADD3 R144, P5, PT, R228, R132, RZ ;  /* 0x00000084e4907210 */ /* 0x000fc60007fbe0ff */
[----:B------:R-:W-:Y:S02]  /*1f220*/  STL.64 [R1+0xc0], R148 ;  /* 0x0000c09401007387 */ /* 0x000fe40000100a00 */
[----:B------:R-:W-:Y:S02]  /*1f230*/  IMAD.X R145, R229, 0x1, R133, P5 ;  /* 0x00000001e5917824 */ /* 0x000fe400028e0685 */
        /* <DEDUP_REMOVED lines=9> */
[----:B---3--:R-:W-:-:S04]  /*1f2d0*/  IADD3 R148, P5, PT, R220, R132, RZ ;  /* 0x00000084dc947210 */ /* 0x008fc80007fbe0ff */
[----:B------:R-:W-:Y:S02]  /*1f2e0*/  IADD3.X R149, PT, PT, R221, R133, RZ, P5, !PT ;  /* 0x00000085dd957210 */ /* 0x000fe40002ffe4ff */
[----:B------:R-:W-:Y:S01]  /*1f2f0*/  IADD3 R146, P5, PT, R232, R132, RZ ;  /* 0x00000084e8927210 */ /* 0x000fe20007fbe0ff */
[----:B-1----:R-:W-:-:S04]  /*1f300*/  VIADD R144, R144, 0xfffffcaa ;  /* 0xfffffcaa90907836 */ /* 0x002fc80000000000 */
[--C-:B------:R-:W-:Y:S01]  /*1f310*/  IMAD.X R147, R233, 0x1, R133.reuse, P5 ;  /* 0x00000001e9937824 */ /* 0x100fe200028e0685 */
[----:B------:R-:W-:Y:S02]  /*1f320*/  ISETP.GE.U32.AND P3, PT, R144, 0x7ffffc2b, PT ;  /* 0x7ffffc2b9000780c */ /* 0x000fe40003f66070 */
[----:B------:R-:W-:Y:S02]  /*1f330*/  IADD3 R144, P5, PT, R234, R132, RZ ;  /* 0x00000084ea907210 */ /* 0x000fe40007fbe0ff */
        /* <DEDUP_REMOVED lines=18> */
[----:B-1----:R-:W-:-:S05]  /*1f460*/  VIADD R144, R144, 0xfffffca7 ;  /* 0xfffffca790907836 */ /* 0x002fca0000000000 */
[----:B------:R-:W-:Y:S02]  /*1f470*/  ISETP.GE.U32.AND P3, PT, R144, 0x7ffffc28, PT ;  /* 0x7ffffc289000780c */ /* 0x000fe40003f66070 */
[----:B------:R-:W-:-:S04]  /*1f480*/  IADD3 R143, PT, PT, R145, -0x35a, RZ ;  /* 0xfffffca6918f7810 */ /* 0x000fc80007ffe0ff */
[----:B------:R-:W-:Y:S02]  /*1f490*/  ISETP.GE.U32.AND P1, PT, R143, 0x7ffffc27, PT ;  /* 0x7ffffc278f00780c */ /* 0x000fe40003f26070 */
[----:B------:R-:W1:Y:S02]  /*1f4a0*/  LDC R143, c[0x0][0x3a0] ;  /* 0x0000e800ff8f7b82 */ /* 0x000e640000000800 */
[----:B-1----:R-:W-:Y:S01]  /*1f4b0*/  VIADD R143, R143, 0xfffffca5 ;  /* 0xfffffca58f8f7836 */ /* 0x002fe20000000000 */
        /* <DEDUP_REMOVED lines=19> */
[----:B------:R-:W-:Y:S02]  /*1f5f0*/  IADD3 R146, P5, PT, R232, R132, RZ ;  /* 0x00000084e8927210 */ /* 0x000fe40007fbe0ff */
[----:B-1----:R-:W-:-:S03]  /*1f600*/  IADD3 R144, PT, PT, R144, -0x35c, RZ ;  /* 0xfffffca490907810 */ /* 0x002fc60007ffe0ff */
        /* <DEDUP_REMOVED lines=19> */
[----:B------:R-:W-:-:S04]  /*1f740*/  IADD3 R143, PT, PT, R143, -0x35e, RZ ;  /* 0xfffffca28f8f7810 */ /* 0x000fc80007ffe0ff */
        /* <DEDUP_REMOVED lines=10> */
[----:B------:R-:W-:Y:S01]  /*1f7f0*/  LDGSTS.E [R134+0x174], desc[UR22][R148.64], !P4 ;  /* 0x0017400094867fae */ /* 0x000fe2000e1a1016 */
[----:B------:R-:W-:Y:S01]  /*1f800*/  IMAD.X R147, R227, 0x1, R133, P5 ;  /* 0x00000001e3937824 */ /* 0x000fe200028e0685 */
[----:B------:R-:W-:-:S04]  /*1f810*/  IADD3 R144, P5, PT, R228, R132, RZ ;  /* 0x00000084e4907210 */ /* 0x000fc80007fbe0ff */
[----:B------:R-:W-:Y:S01]  /*1f820*/  IADD3.X R145, PT, PT, R229, R133, RZ, P5, !PT ;  /* 0x00000085e5917210 */ /* 0x000fe20002ffe4ff */
[----:B------:R-:W-:Y:S04]  /*1f830*/  STL.64 [R1+0x120], R148 ;  /* 0x0001209401007387 */ /* 0x000fe80000100a00 */
        /* <DEDUP_REMOVED lines=12> */
[----:B-1----:R-:W-:-:S03]  /*1f900*/  VIADD R144, R144, 0xfffffc9e ;  /* 0xfffffc9e90907836 */ /* 0x002fc60000000000 */
[----:B------:R-:W-:Y:S02]  /*1f910*/  IADD3.X R147, PT, PT, R233, R133, RZ, P5, !PT ;  /* 0x00000085e9937210 */ /* 0x000fe40002ffe4ff */
        /* <DEDUP_REMOVED lines=26> */
[----:B--2---:R-:W-:-:S04]  /*1fac0*/  IADD3 R148, P5, PT, R222, R132, RZ ;  /* 0x00000084de947210 */ /* 0x004fc80007fbe0ff */
[----:B------:R-:W-:Y:S02]  /*1fad0*/  IADD3.X R149, PT, PT, R223, R133, RZ, P5, !PT ;  /* 0x00000085df957210 */ /* 0x000fe40002ffe4ff */
[----:B----4-:R-:W-:-:S03]  /*1fae0*/  IADD3 R146, P5, PT, R226, R132, RZ ;  /* 0x00000084e2927210 */ /* 0x010fc60007fbe0ff */
[----:B------:R-:W-:Y:S02]  /*1faf0*/  LDGSTS.E [R134+0x18c], desc[UR22][R148.64], !P4 ;  /* 0x0018c00094867fae */ /* 0x000fe4000e1a1016 */
[--C-:B------:R-:W-:Y:S01]  /*1fb00*/  IMAD.X R147, R227, 0x1, R133.reuse, P5 ;  /* 0x00000001e3937824 */ /* 0x100fe200028e0685 */
[-C--:B------:R-:W-:Y:S01]  /*1fb10*/  IADD3 R144, P5, PT, R228, R132.reuse, RZ ;  /* 0x00000084e4907210 */ /* 0x080fe20007fbe0ff */
[----:B------:R-:W-:Y:S04]  /*1fb20*/  STL.64 [R1+0x150], R148 ;  /* 0x0001509401007387 */ /* 0x000fe80000100a00 */
        /* <DEDUP_REMOVED lines=14> */
[--C-:B------:R-:W-:Y:S01]  /*1fc10*/  IMAD.X R147, R233, 0x1, R133.reuse, P5 ;  /* 0x00000001e9937824 */ /* 0x100fe200028e0685 */
[----:B------:R-:W-:Y:S02]  /*1fc20*/  ISETP.GE.U32.AND P3, PT, R144, 0x7ffffc19, PT ;  /* 0x7ffffc199000780c */ /* 0x000fe40003f66070 */
[----:B------:R-:W-:Y:S02]  /*1fc30*/  IADD3 R144, P5, PT, R234, R132, RZ ;  /* 0x00000084ea907210 */ /* 0x000fe40007fbe0ff */
[----:B------:R-:W-:Y:S02]  /*1fc40*/  ISETP.GE.U32.AND P4, PT, R143, 0x7ffffc1a, PT ;  /* 0x7ffffc1a8f00780c */ /* 0x000fe40003f86070 */
[----:B------:R-:W-:Y:S01]  /*1fc50*/  IADD3 R143, PT, PT, R145, -0x369, RZ ;  /* 0xfffffc97918f7810 */ /* 0x000fe20007ffe0ff */
        /* <DEDUP_REMOVED lines=100> */
[----:B------:R-:W3:Y:S01]  /*202a0*/  LDL.LU.64 R232, [R1+0x210] ;  /* 0x0002100001e87983 */ /* 0x000ee20000300a00 */
[----:B------:R-:W-:-:S02]  /*202b0*/  ISETP.GE.U32.AND P1, PT, R143, 0x7ffffc0c, PT ;  /* 0x7ffffc0c8f00780c */ /* 0x000fc40003f26070 */
[----:B------:R-:W1:Y:S01]  /*202c0*/  LDC R143, c[0x0][0x3a0] ;  /* 0x0000e800ff8f7b82 */ /* 0x000e620000000800 */
[----:B------:R-:W-:Y:S04]  /*202d0*/  LDGSTS.E [R134+0x1c8], desc[UR22][R148.64], !P4 ;  /* 0x001c800094867fae */ /* 0x000fe8000e1a1016 */
[----:B------:R-:W-:Y:S04]  /*202e0*/  LDGSTS.E [R134+0x1cc], desc[UR22][R146.64], !P3 ;  /* 0x001cc00092867fae */ /* 0x000fe8000d9a1016 */
[----:B------:R-:W3:Y:S04]  /*202f0*/  LDL.LU.64 R220, [R1+0x218] ;  /* 0x0002180001dc7983 */ /* 0x000ee80000300a00 */
[----:B------:R1:W-:Y:S04]  /*20300*/  LDGSTS.E [R134+0x1d0], desc[UR22][R144.64], !P1 ;  /* 0x001d000090867fae */ /* 0x0003e8000c9a1016 */
[----:B------:R-:W3:Y:S01]  /*20310*/  LDL.LU.64 R234, [R1+0x220] ;  /* 0x0002200001ea7983 */ /* 0x000ee20000300a00 */
[----:B-1----:R-:W1:Y:S08]  /*20320*/  LDC R144, c[0x0][0x3a0] ;  /* 0x0000e800ff907b82 */ /* 0x002e700000000800 */
[----:B------:R-:W1:Y:S01]  /*20330*/  LDC R145, c[0x0][0x3a0] ;  /* 0x0000e800ff917b82 */ /* 0x000e620000000800 */
[----:B------:R-:W-:-:S05]  /*20340*/  VIADD R143, R143, 0xfffffc8a ;  /* 0xfffffc8a8f8f7836 */ /* 0x000fca0000000000 */
[----:B------:R-:W-:Y:S01]  /*20350*/  ISETP.GE.U32.AND P4, PT, R143, 0x7ffffc0b, PT ;  /* 0x7ffffc0b8f00780c */ /* 0x000fe20003f86070 */
[----:B-1----:R-:W-:-:S05]  /*20360*/  VIADD R144, R144, 0xfffffc89 ;  /* 0xfffffc8990907836 */ /* 0x002fca0000000000 */
[----:B------:R-:W-:Y:S02]  /*20370*/  ISETP.GE.U32.AND P3, PT, R144, 0x7ffffc0a, PT ;  /* 0x7ffffc0a9000780c */ /* 0x000fe40003f66070 */
[----:B------:R-:W-:Y:S02]  /*20380*/  IADD3 R143, PT, PT, R145, -0x378, RZ ;  /* 0xfffffc88918f7810 */ /* 0x000fe40007ffe0ff */
[----:B--2---:R-:W-:-:S05]  /*20390*/  IADD3 R148, P5, PT, R222, R132, RZ ;  /* 0x00000084de947210 */ /* 0x004fca0007fbe0ff */
[--C-:B------:R-:W-:Y:S01]  /*203a0*/  IMAD.X R149, R223, 0x1, R133.reuse, P5 ;  /* 0x00000001df957824 */ /* 0x100fe200028e0685 */
[-C--:B----4-:R-:W-:Y:S02]  /*203b0*/  IADD3 R146, P5, PT, R226, R132.reuse, RZ ;  /* 0x00000084e2927210 */ /* 0x090fe40007fbe0ff */
[----:B------:R-:W-:Y:S02]  /*203c0*/  ISETP.GE.U32.AND P1, PT, R143, 0x7ffffc09, PT ;  /* 0x7ffffc098f00780c */ /* 0x000fe40003f26070 */
[----:B------:R-:W-:Y:S01]  /*203d0*/  STL.64 [R1+0x1e0], R148 ;  /* 0x0001e09401007387 */ /* 0x000fe20000100a00 */
[--C-:B------:R-:W-:Y:S01]  /*203e0*/  IMAD.X R147, R227, 0x1, R133.reuse, P5 ;  /* 0x00000001e3937824 */ /* 0x100fe200028e0685 */
[-C--:B------:R-:W-:Y:S01]  /*203f0*/  IADD3 R144, P5, PT, R228, R132.reuse, RZ ;  /* 0x00000084e4907210 */ /* 0x080fe20007fbe0ff */
[----:B------:R-:W1:Y:S01]  /*20400*/  LDC R143, c[0x0][0x3a0] ;  /* 0x0000e800ff8f7b82 */ /* 0x000e620000000800 */
[----:B------:R-:W-:Y:S03]  /*20410*/  LDGSTS.E [R134+0x1d4], desc[UR22][R148.64], !P4 ;  /* 0x001d400094867fae */ /* 0x000fe6000e1a1016 */
[----:B------:R-:W-:Y:S01]  /*20420*/  IMAD.X R145, R229, 0x1, R133, P5 ;  /* 0x00000001e5917824 */ /* 0x000fe200028e0685 */
[----:B------:R-:W-:Y:S04]  /*20430*/  STL.64 [R1+0x1e8], R146 ;  /* 0x0001e89201007387 */ /* 0x000fe80000100a00 */
[----:B------:R-:W2:Y:S04]  /*20440*/  LDL.LU.64 R222, [R1+0x228] ;  /* 0x0002280001de7983 */ /* 0x000ea80000300a00 */
[----:B------:R4:W-:Y:S04]  /*20450*/  STL.64 [R1+0x1f0], R144 ;  /* 0x0001f09001007387 */ /* 0x0009e80000100a00 */
[----:B------:R-:W2:Y:S04]  /*20460*/  LDL.LU.64 R226, [R1+0x230] ;  /* 0x0002300001e27983 */ /* 0x000ea80000300a00 */
[----:B------:R-:W2:Y:S04]  /*20470*/  LDL.LU.64 R228, [R1+0x238] ;  /* 0x0002380001e47983 */ /* 0x000ea80000300a00 */
[----:B------:R-:W-:Y:S04]  /*20480*/  LDGSTS.E [R134+0x1d8], desc[UR22][R146.64], !P3 ;  /* 0x001d800092867fae */ /* 0x000fe8000d9a1016 */
[----:B------:R4:W-:Y:S02]  /*20490*/  LDGSTS.E [R134+0x1dc], desc[UR22][R144.64], !P1 ;  /* 0x001dc00090867fae */ /* 0x0009e4000c9a1016 */
[----:B----4-:R-:W4:Y:S01]  /*204a0*/  LDC R144, c[0x0][0x3a0] ;  /* 0x0000e800ff907b82 */ /* 0x010f220000000800 */
[----:B---3--:R-:W-:-:S05]  /*204b0*/  IADD3 R150, P5, PT, R232, R132, RZ ;  /* 0x00000084e8967210 */ /* 0x008fca0007fbe0ff */
[----:B------:R-:W-:Y:S02]  /*204c0*/  IMAD.X R151, R233, 0x1, R133, P5 ;  /* 0x00000001e9977824 */ /* 0x000fe400028e0685 */
[----:B------:R-:W3:Y:S01]  /*204d0*/  LDC R145, c[0x0][0x3a0] ;  /* 0x0000e800ff917b82 */ /* 0x000ee20000000800 */
[----:B------:R-:W2:Y:S01]  /*204e0*/  LDL.LU.64 R232, [R1+0x240] ;  /* 0x0002400001e87983 */ /* 0x000ea20000300a00 */
[----:B-1----:R-:W-:Y:S01]  /*204f0*/  VIADD R143, R143, 0xfffffc87 ;  /* 0xfffffc878f8f7836 */ /* 0x002fe20000000000 */
[----:B------:R-:W-:-:S04]  /*20500*/  IADD3 R148, P5, PT, R220, R132, RZ ;  /* 0x00000084dc947210 */ /* 0x000fc80007fbe0ff */
[----:B------:R-:W-:Y:S02]  /*20510*/  ISETP.GE.U32.AND P4, PT, R143, 0x7ffffc08, PT ;  /* 0x7ffffc088f00780c */ /* 0x000fe40003f86070 */
[----:B----4-:R-:W-:Y:S01]  /*20520*/  IADD3 R144, PT, PT, R144, -0x37a, RZ ;  /* 0xfffffc8690907810 */ /* 0x010fe20007ffe0ff */
[--C-:B------:R-:W-:Y:S01]  /*20530*/  IMAD.X R149, R221, 0x1, R133.reuse, P5 ;  /* 0x00000001dd957824 */ /* 0x100fe200028e0685 */
[----:B------:R-:W-:Y:S02]  /*20540*/  IADD3 R146, P5, PT, R234, R132, RZ ;  /* 0x00000084ea927210 */ /* 0x000fe40007fbe0ff */
[----:B------:R-:W-:Y:S02]  /*20550*/  ISETP.GE.U32.AND P3, PT, R144, 0x7ffffc07, PT ;  /* 0x7ffffc079000780c */ /* 0x000fe40003f66070 */
[----:B------:R-:W1:Y:S01]  /*20560*/  LDC R144, c[0x0][0x3a0] ;  /* 0x0000e800ff907b82 */ /* 0x000e620000000800 */
[----:B---3--:R-:W-:Y:S01]  /*20570*/  VIADD R143, R145, 0xfffffc85 ;  /* 0xfffffc85918f7836 */ /* 0x008fe20000000000 */
[----:B------:R-:W-:Y:S01]  /*20580*/  STL.64 [R1+0x1f8], R150 ;  /* 0x0001f89601007387 */ /* 0x000fe20000100a00 */
[----:B------:R-:W-:-:S03]  /*20590*/  IMAD.X R147, R235, 0x1, R133, P5 ;  /* 0x00000001eb937824 */ /* 0x000fc600028e0685 */
[----:B------:R-:W-:Y:S01]  /*205a0*/  ISETP.GE.U32.AND P1, PT, R143, 0x7ffffc06, PT ;  /* 0x7ffffc068f00780c */ /* 0x000fe20003f26070 */
[----:B------:R-:W3:Y:S01]  /*205b0*/  LDL.LU.64 R234, [R1+0x248] ;  /* 0x0002480001ea7983 */ /* 0x000ee20000300a00 */
[----:B------:R-:W4:Y:S03]  /*205c0*/  LDC R143, c[0x0][0x3a0] ;  /* 0x0000e800ff8f7b82 */ /* 0x000f260000000800 */
[----:B------:R-:W-:Y:S04]  /*205d0*/  LDGSTS.E [R134+0x1e0], desc[UR22][R150.64], !P4 ;  /* 0x001e000096867fae */ /* 0x000fe8000e1a1016 */
[----:B------:R2:W-:Y:S01]  /*205e0*/  STL.64 [R1+0x200], R148 ;  /* 0x0002009401007387 */ /* 0x0005e20000100a00 */
[----:B------:R-:W2:Y:S03]  /*205f0*/  LDC R145, c[0x0][0x3a0] ;  /* 0x0000e800ff917b82 */ /* 0x000ea60000000800 */
[----:B------:R2:W-:Y:S01]  /*20600*/  LDGSTS.E [R134+0x1e4], desc[UR22][R148.64], !P3 ;  /* 0x001e400094867fae */ /* 0x0005e2000d9a1016 */
[----:B-1----:R-:W-:-:S03]  /*20610*/  IADD3 R144, PT, PT, R144, -0x37c, RZ ;  /* 0xfffffc8490907810 */ /* 0x002fc60007ffe0ff */
[----:B------:R1:W-:Y:S04]  /*20620*/  STL.64 [R1+0x208], R146 ;  /* 0x0002089201007387 */ /* 0x0003e80000100a00 */
[----:B------:R1:W-:Y:S01]  /*20630*/  LDGSTS.E [R134+0x1e8], desc[UR22][R146.64], !P1 ;  /* 0x001e800092867fae */ /* 0x0003e2000c9a1016 */
[----:B------:R-:W-:Y:S02]  /*20640*/  ISETP.GE.U32.AND P3, PT, R144, 0x7ffffc05, PT ;  /* 0x7ffffc059000780c */ /* 0x000fe40003f66070 */
[----:B------:R-:W1:Y:S01]  /*20650*/  LDC R144, c[0x0][0x3a0] ;  /* 0x0000e800ff907b82 */ /* 0x000e620000000800 */
[----:B----4-:R-:W-:-:S05]  /*20660*/  VIADD R143, R143, 0xfffffc83 ;  /* 0xfffffc838f8f7836 */ /* 0x010fca0000000000 */
[----:B------:R-:W-:Y:S02]  /*20670*/  ISETP.GE.U32.AND P1, PT, R143, 0x7ffffc04, PT ;  /* 0x7ffffc048f00780c */ /* 0x000fe40003f26070 */
[----:B------:R-:W4:Y:S01]  /*20680*/  LDC R143, c[0x0][0x3a0] ;  /* 0x0000e800ff8f7b82 */ /* 0x000f220000000800 */
[----:B--2---:R-:W-:-:S05]  /*20690*/  IADD3 R148, P4, PT, R222, R132, RZ ;  /* 0x00000084de947210 */ /* 0x004fca0007f9e0ff */
[----:B------:R-:W-:Y:S01]  /*206a0*/  IMAD.X R149, R223, 0x1, R133, P4 ;  /* 0x00000001df957824 */ /* 0x000fe200020e0685 */
[----:B-1----:R-:W-:-:S04]  /*206b0*/  IADD3 R146, P4, PT, R226, R132, RZ ;  /* 0x00000084e2927210 */ /* 0x002fc80007f9e0ff */
[----:B------:R1:W-:Y:S01]  /*206c0*/  LDGSTS.E [R134+0x1ec], desc[UR22][R148.64], !P3 ;  /* 0x001ec00094867fae */ /* 0x0003e2000d9a1016 */
[----:B------:R-:W-:-:S03]  /*206d0*/  IMAD.X R147, R227, 0x1, R133, P4 ;  /* 0x00000001e3937824 */ /* 0x000fc600020e0685 */
[----:B------:R1:W-:Y:S04]  /*206e0*/  STL.64 [R1+0x210], R148 ;  /* 0x0002109401007387 */ /* 0x0003e80000100a00 */
[----:B------:R2:W-:Y:S04]  /*206f0*/  STL.64 [R1+0x218], R146 ;  /* 0x0002189201007387 */ /* 0x0005e80000100a00 */
[----:B------:R-:W3:Y:S01]  /*20700*/  LDL.LU.64 R222, [R1+0x310] ;  /* 0x0003100001de7983 */ /* 0x000ee20000300a00 */
[----:B-1----:R-:W-:-:S03]  /*20710*/  IADD3 R148, P4, PT, R228, R132, RZ ;  /* 0x00000084e4947210 */ /* 0x002fc60007f9e0ff */
[----:B------:R-:W3:Y:S04]  /*20720*/  LDL.LU.64 R226, [R1+0x308] ;  /* 0x0003080001e27983 */ /* 0x000ee80000300a00 */
[----:B------:R2:W-:Y:S01]  /*20730*/  LDGSTS.E [R134+0x1f0], desc[UR22][R146.64], !P1 ;  /* 0x001f000092867fae */ /* 0x0005e2000c9a1016 */
[----:B------:R-:W-:-:S05]  /*20740*/  IMAD.X R149, R229, 0x1, R133, P4 ;  /* 0x00000001e5957824 */ /* 0x000fca00020e0685 */
[----:B------:R-:W-:Y:S04]  /*20750*/  STL.64 [R1+0x220], R148 ;  /* 0x0002209401007387 */ /* 0x000fe80000100a00 */
[----:B------:R-:W3:Y:S01]  /*20760*/  LDL.LU.64 R228, [R1+0x300] ;  /* 0x0003000001e47983 */ /* 0x000ee20000300a00 */
[----:B--2---:R-:W-:-:S05]  /*20770*/  IADD3 R146, P5, PT, R232, R132, RZ ;  /* 0x00000084e8927210 */ /* 0x004fca0007fbe0ff */
[----:B------:R-:W-:-:S05]  /*20780*/  IMAD.X R147, R233, 0x1, R133, P5 ;  /* 0x00000001e9937824 */ /* 0x000fca00028e0685 */
[----:B------:R1:W-:Y:S04]  /*20790*/  STL.64 [R1+0x228], R146 ;  /* 0x0002289201007387 */ /* 0x0003e80000100a00 */
[----:B------:R-:W2:Y:S04]  /*207a0*/  LDL.LU.64 R214, [R1+0x2e8] ;  /* 0x0002e80001d67983 */ /* 0x000ea80000300a00 */
[----:B------:R-:W2:Y:S01]  /*207b0*/  LDL.LU.64 R232, [R1+0x280] ;  /* 0x0002800001e87983 */ /* 0x000ea20000300a00 */
[----:B------:R-:W-:Y:S01]  /*207c0*/  VIADD R144, R144, 0xfffffc82 ;  /* 0xfffffc8290907836 */ /* 0x000fe20000000000 */
[----:B----4-:R-:W-:-:S04]  /*207d0*/  IADD3 R143, PT, PT, R143, -0x37f, RZ ;  /* 0xfffffc818f8f7810 */ /* 0x010fc80007ffe0ff */
[----:B------:R-:W-:Y:S02]  /*207e0*/  ISETP.GE.U32.AND P3, PT, R144, 0x7ffffc03, PT ;  /* 0x7ffffc039000780c */ /* 0x000fe40003f66070 */
[----:B------:R-:W-:Y:S01]  /*207f0*/  ISETP.GE.U32.AND P1, PT, R143, 0x7ffffc02, PT ;  /* 0x7ffffc028f00780c */ /* 0x000fe20003f26070 */
[----:B------:R-:W-:Y:S01]  /*20800*/  VIADD R143, R145, 0xfffffc80 ;  /* 0xfffffc80918f7836 */ /* 0x000fe20000000000 */
[----:B---3--:R-:W-:Y:S02]  /*20810*/  IADD3 R144, P5, PT, R234, R132, RZ ;  /* 0x00000084ea907210 */ /* 0x008fe40007fbe0ff */
[----:B------:R-:W3:Y:S02]  /*20820*/  LDC R234, c[0x0][0x3a0] ;  /* 0x0000e800ffea7b82 */ /* 0x000ee40000000800 */
[----:B------:R-:W-:Y:S01]  /*20830*/  ISETP.GE.U32.AND P4, PT, R143, 0x7ffffc01, PT ;  /* 0x7ffffc018f00780c */ /* 0x000fe20003f86070 */
[----:B------:R-:W-:-:S04]  /*20840*/  IMAD.X R145, R235, 0x1, R133, P5 ;  /* 0x00000001eb917824 */ /* 0x000fc800028e0685 */
[----:B------:R-:W-:Y:S04]  /*20850*/  LDGSTS.E [R134+0x1f4], desc[UR22][R148.64], !P3 ;  /* 0x001f400094867fae */ /* 0x000fe8000d9a1016 */
[----:B------:R4:W-:Y:S04]  /*20860*/  STL.64 [R1+0x230], R144 ;  /* 0x0002309001007387 */ /* 0x0009e80000100a00 */
[----:B------:R-:W2:Y:S04]  /*20870*/  LDL.LU.64 R216, [R1+0x260] ;  /* 0x0002600001d87983 */ /* 0x000ea80000300a00 */
[----:B------:R-:W-:Y:S04]  /*20880*/  LDGSTS.E [R134+0x1f8], desc[UR22][R146.64], !P1 ;  /* 0x001f800092867fae */ /* 0x000fe8000c9a1016 */
[----:B------:R-:W2:Y:S04]  /*20890*/  LDL.LU.64 R218, [R1+0x258] ;  /* 0x0002580001da7983 */ /* 0x000ea80000300a00 */
[----:B------:R1:W-:Y:S01]  /*208a0*/  LDGSTS.E [R134+0x1fc], desc[UR22][R144.64], !P4 ;  /* 0x001fc00090867fae */ /* 0x0003e2000e1a1016 */
[----:B------:R-:W-:-:S03]  /*208b0*/  ISETP.GE.AND P3, PT, R0, UR5, PT ;  /* 0x0000000500007c0c */ /* 0x000fc6000bf66270 */
[----:B------:R-:W2:Y:S01]  /*208c0*/  LDL.LU.64 R220, [R1+0x250] ;  /* 0x0002500001dc7983 */ /* 0x000ea20000300a00 */
[----:B---3--:R-:W-:Y:S02]  /*208d0*/  IADD3 R234, PT, PT, R234, 0x7f, RZ ;  /* 0x0000007feaea7810 */ /* 0x008fe40007ffe0ff */
[----:B-1----:R-:W-:Y:S01]  /*208e0*/  SHF.R.S32.HI R134, RZ, 0x1f, R135 ;  /* 0x0000001fff867819 */ /* 0x002fe20000011487 */
[----:B------:R-:W-:Y:S01]  /*208f0*/  VIADD R252, R252, 0x100000 ;  /* 0x00100000fcfc7836 */ /* 0x000fe20000000000 */
[----:B------:R-:W0:Y:S02]  /*20900*/  LDGDEPBAR ;  /* 0x00000000000079af */ /* 0x000e240000000000 */
[C---:B------:R-:W-:Y:S01]  /*20910*/  SHF.L.U64.HI R134, R135.reuse, 0x2, R134 ;  /* 0x0000000287867819 */ /* 0x040fe20000010286 */
[----:B------:R-:W-:Y:S01]  /*20920*/  IMAD.SHL.U32 R135, R135, 0x4, RZ ;  /* 0x0000000487877824 */ /* 0x000fe200078e00ff */
[----:B------:R-:W-:Y:S02]  /*20930*/  SEL R143, RZ, 0x4, P3 ;  /* 0x00000004ff8f7807 */ /* 0x000fe40001800000 */
[----:B------:R-:W-:-:S04]  /*20940*/  ISETP.GT.AND P1, PT, R234, 0x37f, PT ;  /* 0x0000037fea00780c */ /* 0x000fc80003f24270 */
[----:B------:R-:W-:-:S04]  /*20950*/  SEL R143, R143, RZ, P1 ;  /* 0x000000ff8f8f7207 */ /* 0x000fc80000800000 */
[----:B------:R-:W-:Y:S02]  /*20960*/  ISETP.NE.U32.AND P1, PT, R143, RZ, PT ;  /* 0x000000ff8f00720c */ /* 0x000fe40003f25070 */
[----:B------:R-:W-:-:S05]  /*20970*/  IADD3 R146, P3, PT, R222, R135, RZ ;  /* 0x00000087de927210 */ /* 0x000fca0007f7e0ff */
[----:B------:R-:W-:Y:S02]  /*20980*/  IMAD.X R147, R223, 0x1, R134, P3 ;  /* 0x00000001df937824 */ /* 0x000fe400018e0686 */
[----:B------:R-:W3:Y:S01]  /*20990*/  LDL.LU.64 R222, [R1+0x268] ;  /* 0x0002680001de7983 */ /* 0x000ee20000300a00 */
[----:B----4-:R-:W-:-:S03]  /*209a0*/  IADD3 R144, P3, PT, R226, R135, RZ ;  /* 0x00000087e2907210 */ /* 0x010fc60007f7e0ff */
[----:B------:R2:W-:Y:S02]  /*209b0*/  STL.64 [R1+0x238], R146 ;  /* 0x0002389201007387 */ /* 0x0005e40000100a00 */
[----:B------:R-:W-:Y:S02]  /*209c0*/  IMAD.X R145, R227, 0x1, R134, P3 ;  /* 0x00000001e3917824 */ /* 0x000fe400018e0686 */
[----:B------:R-:W4:Y:S01]  /*209d0*/  LDL.LU.64 R226, [R1+0x270] ;  /* 0x0002700001e27983 */ /* 0x000f220000300a00 */
[----:B------:R-:W-:-:S03]  /*209e0*/  IADD3 R148, P3, PT, R228, R135, RZ ;  /* 0x00000087e4947210 */ /* 0x000fc60007f7e0ff */
[----:B------:R1:W-:Y:S01]  /*209f0*/  STL.64 [R1+0x308], R144 ;  /* 0x0003089001007387 */ /* 0x0003e20000100a00 */
[----:B------:R-:W-:-:S03]  /*20a00*/  IADD3.X R149, PT, PT, R229, R134, RZ, P3, !PT ;  /* 0x00000086e5957210 */ /* 0x000fc60001ffe4ff */
[----:B------:R2:W-:Y:S04]  /*20a10*/  LDGSTS.E [R252+-0x70000], desc[UR22][R146.64], P1 ;  /* 0x9000000092fc7fae */ /* 0x0005e800089a1016 */
[----:B------:R-:W4:Y:S04]  /*20a20*/  LDL.LU.64 R228, [R1+0x2a8] ;  /* 0x0002a80001e47983 */ /* 0x000f280000300a00 */
[----:B------:R1:W-:Y:S01]  /*20a30*/  LDGSTS.E [R252+-0x6fc00], desc[UR22][R144.64], P1 ;  /* 0x9040000090fc7fae */ /* 0x0003e200089a1016 */
[----:B--2---:R-:W-:-:S03]  /*20a40*/  IADD3 R146, P3, PT, R214, R135, RZ ;  /* 0x00000087d6927210 */ /* 0x004fc60007f7e0ff */
[----:B------:R2:W-:Y:S02]  /*20a50*/  STL.64 [R1+0x3c0], R148 ;  /* 0x0003c09401007387 */ /* 0x0005e40000100a00 */
[----:B------:R-:W-:Y:S02]  /*20a60*/  IMAD.X R147, R215, 0x1, R134, P3 ;  /* 0x00000001d7937824 */ /* 0x000fe400018e0686 */
[----:B------:R2:W-:Y:S01]  /*20a70*/  LDGSTS.E [R252+-0x6f800], desc[UR22][R148.64], P1 ;  /* 0x9080000094fc7fae */ /* 0x0005e200089a1016 */
[----:B-1----:R-:W-:-:S03]  /*20a80*/  IADD3 R144, P3, PT, R232, R135, RZ ;  /* 0x00000087e8907210 */ /* 0x002fc60007f7e0ff */
[----:B------:R-:W4:Y:S02]  /*20a90*/  LDL.LU.64 R214, [R1+0x2a0] ;  /* 0x0002a00001d67983 */ /* 0x000f240000300a00 */
[----:B------:R-:W-:Y:S02]  /*20aa0*/  IMAD.X R145, R233, 0x1, R134, P3 ;  /* 0x00000001e9917824 */ /* 0x000fe400018e0686 */
[----:B------:R1:W-:Y:S04]  /*20ab0*/  STL.64 [R1+0x450], R146 ;  /* 0x0004509201007387 */ /* 0x0003e80000100a00 */
        /* <DEDUP_REMOVED lines=9> */
[----:B------:R-:W-:Y:S04]  /*20b50*/  STL.64 [R1+0x4d0], R148 ;  /* 0x0004d09401007387 */ /* 0x000fe80000100a00 */
[----:B------:R-:W4:Y:S01]  /*20b60*/  LDL.LU.64 R218, [R1+0x288] ;  /* 0x0002880001da7983 */ /* 0x000f220000300a00 */
[----:B--2---:R-:W-:-:S03]  /*20b70*/  IADD3 R144, P3, PT, R220, R135, RZ ;  /* 0x00000087dc907210 */ /* 0x004fc60007f7e0ff */
[----:B------:R3:W-:Y:S01]  /*20b80*/  STL.64 [R1+0x4f8], R146 ;  /* 0x0004f89201007387 */ /* 0x0007e20000100a00 */
[----:B------:R-:W-:-:S03]  /*20b90*/  IADD3.X R145, PT, PT, R221, R134, RZ, P3, !PT ;  /* 0x00000086dd917210 */ /* 0x000fc60001ffe4ff */
[----:B------:R-:W2:Y:S04]  /*20ba0*/  LDL.LU.64 R220, [R1+0x278] ;  /* 0x0002780001dc7983 */ /* 0x000ea80000300a00 */
[----:B------:R-:W-:Y:S04]  /*20bb0*/  LDGSTS.E [R252+-0x6ec00], desc[UR22][R148.64], P1 ;  /* 0x9140000094fc7fae */ /* 0x000fe800089a1016 */
[----:B------:R3:W-:Y:S04]  /*20bc0*/  LDGSTS.E [R252+-0x6e800], desc[UR22][R146.64], P1 ;  /* 0x9180000092fc7fae */ /* 0x0007e800089a1016 */
[----:B------:R4:W-:Y:S04]  /*20bd0*/  STL.64 [R1+0x510], R144 ;  /* 0x0005109001007387 */ /* 0x0009e80000100a00 */
[----:B------:R4:W-:Y:S01]  /*20be0*/  LDGSTS.E [R252+-0x6e400], desc[UR22][R144.64], P1 ;  /* 0x91c0000090fc7fae */ /* 0x0009e200089a1016 */
[----:B------:R-:W-:Y:S01]  /*20bf0*/  VIADD R142, R142, 0x100000 ;  /* 0x001000008e8e7836 */ /* 0x000fe20000000000 */
[----:B---3--:R-:W-:-:S05]  /*20c00*/  IADD3 R146, P3, PT, R222, R135, RZ ;  /* 0x00000087de927210 */ /* 0x008fca0007f7e0ff */
[----:B------:R-:W-:Y:S02]  /*20c10*/  IMAD.X R147, R223, 0x1, R134, P3 ;  /* 0x00000001df937824 */ /* 0x000fe400018e0686 */
[----:B------:R-:W3:Y:S01]  /*20c20*/  LDL.LU.64 R222, [R1+0x2b0] ;  /* 0x0002b00001de7983 */ /* 0x000ee20000300a00 */
[----:B----4-:R-:W-:-:S03]  /*20c30*/  IADD3 R144, P3, PT, R226, R135, RZ ;  /* 0x00000087e2907210 */ /* 0x010fc60007f7e0ff */
[----:B------:R1:W-:Y:S02]  /*20c40*/  STL.64 [R1+0x240], R146 ;  /* 0x0002409201007387 */ /* 0x0003e40000100a00 */
[----:B------:R-:W-:Y:S02]  /*20c50*/  IMAD.X R145, R227, 0x1, R134, P3 ;  /* 0x00000001e3917824 */ /* 0x000fe400018e0686 */
[----:B------:R-:W4:Y:S04]  /*20c60*/  LDL.LU.64 R226, [R1+0x2b8] ;  /* 0x0002b80001e27983 */ /* 0x000f280000300a00 */
[----:B------:R1:W-:Y:S01]  /*20c70*/  LDGSTS.E [R142+-0x6ff80], desc[UR22][R146.64], P1 ;  /* 0x90080000928e7fae */ /* 0x0003e200089a1016 */
[----:B------:R-:W-:-:S03]  /*20c80*/  IADD3 R148, P3, PT, R228, R135, RZ ;  /* 0x00000087e4947210 */ /* 0x000fc60007f7e0ff */
[----:B------:R1:W-:Y:S02]  /*20c90*/  STL.64 [R1+0x280], R144 ;  /* 0x0002809001007387 */ /* 0x0003e40000100a00 */
[----:B------:R-:W-:Y:S02]  /*20ca0*/  IMAD.X R149, R229, 0x1, R134, P3 ;  /* 0x00000001e5957824 */ /* 0x000fe400018e0686 */
[----:B------:R1:W-:Y:S04]  /*20cb0*/  LDGSTS.E [R142+-0x6fb80], desc[UR22][R144.64], P1 ;  /* 0x90480000908e7fae */ /* 0x0003e800089a1016 */
[----:B------:R-:W4:Y:S04]  /*20cc0*/  LDL.LU.64 R228, [R1+0x2f0] ;  /* 0x0002f00001e47983 */ /* 0x000f280000300a00 */
[----:B------:R1:W-:Y:S02]  /*20cd0*/  STL.64 [R1+0x310], R148 ;  /* 0x0003109401007387 */ /* 0x0003e40000100a00 */
[----:B-1----:R-:W-:-:S02]  /*20ce0*/  IADD3 R146, P3, PT, R214, R135, RZ ;  /* 0x00000087d6927210 */ /* 0x002fc40007f7e0ff */
[----:B------:R1:W-:Y:S02]  /*20cf0*/  LDGSTS.E [R142+-0x6f780], desc[UR22][R148.64], P1 ;  /* 0x90880000948e7fae */ /* 0x0003e400089a1016 */
[----:B------:R-:W-:Y:S02]  /*20d00*/  IADD3.X R147, PT, PT, R215, R134, RZ, P3, !PT ;  /* 0x00000086d7937210 */ /* 0x000fe40001ffe4ff */
[----:B------:R-:W4:Y:S01]  /*20d10*/  LDL.LU.64 R214, [R1+0x2e0] ;  /* 0x0002e00001d67983 */ /* 0x000f220000300a00 */
[----:B------:R-:W-:-:S03]  /*20d20*/  IADD3 R144, P3, PT, R232, R135, RZ ;  /* 0x00000087e8907210 */ /* 0x000fc60007f7e0ff */
[----:B------:R1:W-:Y:S02]  /*20d30*/  STL.64 [R1+0x410], R146 ;  /* 0x0004109201007387 */ /* 0x0003e40000100a00 */
[----:B------:R-:W-:Y:S02]  /*20d40*/  IMAD.X R145, R233, 0x1, R134, P3 ;  /* 0x00000001e9917824 */ /* 0x000fe400018e0686 */
[----:B------:R1:W-:Y:S04]  /*20d50*/  LDGSTS.E [R142+-0x6f380], desc[UR22][R146.64], P1 ;  /* 0x90c80000928e7fae */ /* 0x0003e800089a1016 */
[----:B------:R-:W4:Y:S04]  /*20d60*/  LDL.LU.64 R232, [R1+0x2d8] ;  /* 0x0002d80001e87983 */ /* 0x000f280000300a00 */
[----:B------:R2:W-:Y:S04]  /*20d70*/  STL.64 [R1+0x488], R144 ;  /* 0x0004889001007387 */ /* 0x0005e80000100a00 */
[----:B------:R2:W-:Y:S01]  /*20d80*/  LDGSTS.E [R142+-0x6ef80], desc[UR22][R144.64], P1 ;  /* 0x91080000908e7fae */ /* 0x0005e200089a1016 */
[----:B-1----:R-:W-:-:S05]  /*20d90*/  IADD3 R148, P3, PT, R216, R135, RZ ;  /* 0x00000087d8947210 */ /* 0x002fca0007f7e0ff */
[----:B------:R-:W-:Y:S02]  /*20da0*/  IMAD.X R149, R217, 0x1, R134, P3 ;  /* 0x00000001d9957824 */ /* 0x000fe400018e0686 */
[----:B------:R-:W4:Y:S01]  /*20db0*/  LDL.LU.64 R216, [R1+0x2d0] ;  /* 0x0002d00001d87983 */ /* 0x000f220000300a00 */
[----:B------:R-:W-:-:S03]  /*20dc0*/  IADD3 R146, P3, PT, R218, R135, RZ ;  /* 0x00000087da927210 */ /* 0x000fc60007f7e0ff */
[----:B------:R-:W-:Y:S02]  /*20dd0*/  STL.64 [R1+0x4b8], R148 ;  /* 0x0004b89401007387 */ /* 0x000fe40000100a00 */
[----:B------:R-:W-:Y:S02]  /*20de0*/  IMAD.X R147, R219, 0x1, R134, P3 ;  /* 0x00000001db937824 */ /* 0x000fe400018e0686 */
[----:B------:R-:W4:Y:S01]  /*20df0*/  LDL.LU.64 R218, [R1+0x2c8] ;  /* 0x0002c80001da7983 */ /* 0x000f220000300a00 */
[----:B--2---:R-:W-:-:S03]  /*20e00*/  IADD3 R144, P3, PT, R220, R135, RZ ;  /* 0x00000087dc907210 */ /* 0x004fc60007f7e0ff */
[----:B------:R-:W-:Y:S02]  /*20e10*/  STL.64 [R1+0x4e8], R146 ;  /* 0x0004e89201007387 */ /* 0x000fe40000100a00 */
[----:B------:R-:W-:Y:S02]  /*20e20*/  IMAD.X R145, R221, 0x1, R134, P3 ;  /* 0x00000001dd917824 */ /* 0x000fe400018e0686 */
[----:B------:R-:W2:Y:S04]  /*20e30*/  LDL.LU.64 R220, [R1+0x2c0] ;  /* 0x0002c00001dc7983 */ /* 0x000ea80000300a00 */
[----:B------:R-:W-:Y:S04]  /*20e40*/  LDGSTS.E [R142+-0x6eb80], desc[UR22][R148.64], P1 ;  /* 0x91480000948e7fae */ /* 0x000fe800089a1016 */
[----:B------:R-:W-:Y:S04]  /*20e50*/  LDGSTS.E [R142+-0x6e780], desc[UR22][R146.64], P1 ;  /* 0x91880000928e7fae */ /* 0x000fe800089a1016 */
[----:B------:R3:W-:Y:S04]  /*20e60*/  STL.64 [R1+0x508], R144 ;  /* 0x0005089001007387 */ /* 0x0007e80000100a00 */
[----:B------:R3:W-:Y:S01]  /*20e70*/  LDGSTS.E [R142+-0x6e380], desc[UR22][R144.64], P1 ;  /* 0x91c80000908e7fae */ /* 0x0007e200089a1016 */
[----:B------:R-:W-:Y:S01]  /*20e80*/  VIADD R141, R141, 0x100000 ;  /* 0x001000008d8d7836 */ /* 0x000fe20000000000 */
[----:B---3--:R-:W-:-:S04]  /*20e90*/  IADD3 R144, P3, PT, R222, R135, RZ ;  /* 0x00000087de907210 */ /* 0x008fc80007f7e0ff */
[----:B------:R-:W-:Y:S02]  /*20ea0*/  IADD3.X R145, PT, PT, R223, R134, RZ, P3, !PT ;  /* 0x00000086df917210 */ /* 0x000fe40001ffe4ff */
[----:B------:R-:W3:Y:S01]  /*20eb0*/  LDL.LU.64 R222, [R1+0x2f8] ;  /* 0x0002f80001de7983 */ /* 0x000ee20000300a00 */
[----:B----4-:R-:W-:-:S03]  /*20ec0*/  IADD3 R142, P3, PT, R226, R135, RZ ;  /* 0x00000087e28e7210 */ /* 0x010fc60007f7e0ff */
[----:B------:R1:W-:Y:S02]  /*20ed0*/  STL.64 [R1+0x248], R144 ;  /* 0x0002489001007387 */ /* 0x0003e40000100a00 */
[----:B------:R-:W-:Y:S02]  /*20ee0*/  IMAD.X R143, R227, 0x1, R134, P3 ;  /* 0x00000001e38f7824 */ /* 0x000fe400018e0686 */
[----:B------:R1:W-:Y:S04]  /*20ef0*/  LDGSTS.E [R141+-0x6ff00], desc[UR22][R144.64], P1 ;  /* 0x90100000908d7fae */ /* 0x0003e800089a1016 */
[----:B------:R-:W4:Y:S01]  /*20f00*/  LDL.LU.64 R226, [R1+0x318] ;  /* 0x0003180001e27983 */ /* 0x000f220000300a00 */
[----:B------:R-:W-:-:S03]  /*20f10*/  IADD3 R146, P3, PT, R228, R135, RZ ;  /* 0x00000087e4927210 */ /* 0x000fc60007f7e0ff */
[----:B------:R1:W-:Y:S02]  /*20f20*/  STL.64 [R1+0x288], R142 ;  /* 0x0002888e01007387 */ /* 0x0003e40000100a00 */
[----:B------:R-:W-:Y:S02]  /*20f30*/  IMAD.X R147, R229, 0x1, R134, P3 ;  /* 0x00000001e5937824 */ /* 0x000fe400018e0686 */
[----:B------:R1:W-:Y:S04]  /*20f40*/  LDGSTS.E [R141+-0x6fb00], desc[UR22][R142.64], P1 ;  /* 0x905000008e8d7fae */ /* 0x0003e800089a1016 */
[----:B------:R-:W4:Y:S01]  /*20f50*/  LDL.LU.64 R228, [R1+0x320] ;  /* 0x0003200001e47983 */ /* 0x000f220000300a00 */
[----:B-1----:R-:W-:-:S03]  /*20f60*/  IADD3 R144, P3, PT, R214, R135, RZ ;  /* 0x00000087d6907210 */ /* 0x002fc60007f7e0ff */
[----:B------:R1:W-:Y:S02]  /*20f70*/  STL.64 [R1+0x300], R146 ;  /* 0x0003009201007387 */ /* 0x0003e40000100a00 */
[----:B------:R-:W-:Y:S02]  /*20f80*/  IMAD.X R145, R215, 0x1, R134, P3 ;  /* 0x00000001d7917824 */ /* 0x000fe400018e0686 */
[----:B------:R1:W-:Y:S04]  /*20f90*/  LDGSTS.E [R141+-0x6f700], desc[UR22][R146.64], P1 ;  /* 0x90900000928d7fae */ /* 0x0003e800089a1016 */
[----:B------:R-:W4:Y:S01]  /*20fa0*/  LDL.LU.64 R214, [R1+0x348] ;  /* 0x0003480001d67983 */ /* 0x000f220000300a00 */
[----:B------:R-:W-:-:S03]  /*20fb0*/  IADD3 R142, P3, PT, R232, R135, RZ ;  /* 0x00000087e88e7210 */ /* 0x000fc60007f7e0ff */
[----:B------:R1:W-:Y:S01]  /*20fc0*/  STL.64 [R1+0x3d8], R144 ;  /* 0x0003d89001007387 */ /* 0x0003e20000100a00 */
[----:B------:R-:W-:-:S03]  /*20fd0*/  IADD3.X R143, PT, PT, R233, R134, RZ, P3, !PT ;  /* 0x00000086e98f7210 */ /* 0x000fc60001ffe4ff */
[----:B------:R-:W4:Y:S04]  /*20fe0*/  LDL.LU.64 R232, [R1+0x340] ;  /* 0x0003400001e87983 */ /* 0x000f280000300a00 */
[----:B------:R1:W-:Y:S02]  /*20ff0*/  LDGSTS.E [R141+-0x6f300], desc[UR22][R144.64], P1 ;  /* 0x90d00000908d7fae */ /* 0x0003e400089a1016 */
[-C--:B-1----:R-:W-:Y:S02]  /*21000*/  IADD3 R146, P3, PT, R216, R135.reuse, RZ ;  /* 0x00000087d8927210 */ /* 0x082fe40007f7e0ff */
[----:B------:R2:W-:Y:S03]  /*21010*/  STL.64 [R1+0x460], R142 ;  /* 0x0004608e01007387 */ /* 0x0005e60000100a00 */
[----:B------:R-:W-:Y:S01]  /*21020*/  IMAD.X R147, R217, 0x1, R134, P3 ;  /* 0x00000001d9937824 */ /* 0x000fe200018e0686 */
[----:B------:R2:W-:Y:S01]  /*21030*/  LDGSTS.E [R141+-0x6ef00], desc[UR22][R142.64], P1 ;  /* 0x911000008e8d7fae */ /* 0x0005e200089a1016 */
[----:B------:R-:W-:-:S03]  /*21040*/  IADD3 R144, P3, PT, R218, R135, RZ ;  /* 0x00000087da907210 */ /* 0x000fc60007f7e0ff */
[----:B------:R-:W4:Y:S02]  /*21050*/  LDL.LU.64 R216, [R1+0x338] ;  /* 0x0003380001d87983 */ /* 0x000f240000300a00 */
[----:B------:R-:W-:Y:S02]  /*21060*/  IMAD.X R145, R219, 0x1, R134, P3 ;  /* 0x00000001db917824 */ /* 0x000fe400018e0686 */
[----:B------:R-:W-:Y:S04]  /*21070*/  STL.64 [R1+0x4a8], R146 ;  /* 0x0004a89201007387 */ /* 0x000fe80000100a00 */
[----:B------:R-:W4:Y:S01]  /*21080*/  LDL.LU.64 R218, [R1+0x330] ;  /* 0x0003300001da7983 */ /* 0x000f220000300a00 */
[----:B--2---:R-:W-:-:S03]  /*21090*/  IADD3 R142, P3, PT, R220, R135, RZ ;  /* 0x00000087dc8e7210 */ /* 0x004fc60007f7e0ff */
[----:B------:R3:W-:Y:S02]  /*210a0*/  STL.64 [R1+0x4d8], R144 ;  /* 0x0004d89001007387 */ /* 0x0007e40000100a00 */
[----:B------:R-:W-:Y:S02]  /*210b0*/  IMAD.X R143, R221, 0x1, R134, P3 ;  /* 0x00000001dd8f7824 */ /* 0x000fe400018e0686 */
        /* <DEDUP_REMOVED lines=10> */
[----:B------:R1:W-:Y:S01]  /*21160*/  STL.64 [R1+0x250], R144 ;  /* 0x0002509001007387 */ /* 0x0003e20000100a00 */
[----:B------:R-:W-:-:S03]  /*21170*/  IADD3.X R143, PT, PT, R227, R134, RZ, P3, !PT ;  /* 0x00000086e38f7210 */ /* 0x000fc60001ffe4ff */
        /* <DEDUP_REMOVED lines=10> */
[----:B------:R1:W-:Y:S01]  /*21220*/  LDGSTS.E [R140+-0x6f680], desc[UR22][R146.64], P1 ;  /* 0x90980000928c7fae */ /* 0x0003e200089a1016 */
[----:B------:R-:W-:-:S03]  /*21230*/  IADD3 R142, P3, PT, R232, R135, RZ ;  /* 0x00000087e88e7210 */ /* 0x000fc60007f7e0ff */
[----:B------:R-:W4:Y:S02]  /*21240*/  LDL.LU.64 R214, [R1+0x368] ;  /* 0x0003680001d67983 */ /* 0x000f240000300a00 */
[----:B------:R-:W-:Y:S02]  /*21250*/  IMAD.X R143, R233, 0x1, R134, P3 ;  /* 0x00000001e98f7824 */ /* 0x000fe400018e0686 */
[----:B------:R1:W-:Y:S04]  /*21260*/  STL.64 [R1+0x348], R144 ;  /* 0x0003489001007387 */ /* 0x0003e80000100a00 */
[----:B------:R-:W4:Y:S04]  /*21270*/  LDL.LU.64 R232, [R1+0x388] ;  /* 0x0003880001e87983 */ /* 0x000f280000300a00 */
[----:B------:R1:W-:Y:S04]  /*21280*/  LDGSTS.E [R140+-0x6f280], desc[UR22][R144.64], P1 ;  /* 0x90d80000908c7fae */ /* 0x0003e800089a1016 */
[----:B------:R2:W-:Y:S04]  /*21290*/  STL.64 [R1+0x420], R142 ;  /* 0x0004208e01007387 */ /* 0x0005e80000100a00 */
[----:B------:R2:W-:Y:S01]  /*212a0*/  LDGSTS.E [R140+-0x6ee80], desc[UR22][R142.64], P1 ;  /* 0x911800008e8c7fae */ /* 0x0005e200089a1016 */
[----:B-1----:R-:W-:-:S04]  /*212b0*/  IADD3 R146, P3, PT, R216, R135, RZ ;  /* 0x00000087d8927210 */ /* 0x002fc80007f7e0ff */
[----:B------:R-:W-:Y:S02]  /*212c0*/  IADD3.X R147, PT, PT, R217, R134, RZ, P3, !PT ;  /* 0x00000086d9937210 */ /* 0x000fe40001ffe4ff */
        /* <DEDUP_REMOVED lines=12> */
[----:B------:R3:W-:Y:S04]  /*21390*/  LDGSTS.E [R140+-0x6e280], desc[UR22][R142.64], P1 ;  /* 0x91d800008e8c7fae */ /* 0x0007e800089a1016 */
[----:B------:R-:W2:Y:S01]  /*213a0*/  LDL.LU.64 R220, [R1+0x390] ;  /* 0x0003900001dc7983 */ /* 0x000ea20000300a00 */
[----:B------:R-:W-:-:S02]  /*213b0*/  IADD3 R139, PT, PT, R139, 0x100000, RZ ;  /* 0x001000008b8b7810 */ /* 0x000fc40007ffe0ff */
[----:B---3--:R-:W-:-:S05]  /*213c0*/  IADD3 R142, P3, PT, R222, R135, RZ ;  /* 0x00000087de8e7210 */ /* 0x008fca0007f7e0ff */
[----:B------:R-:W-:-:S05]  /*213d0*/  IMAD.X R143, R223, 0x1, R134, P3 ;  /* 0x00000001df8f7824 */ /* 0x000fca00018e0686 */
[----:B------:R1:W-:Y:S01]  /*213e0*/  STL.64 [R1+0x258], R142 ;  /* 0x0002588e01007387 */ /* 0x0003e20000100a00 */
[----:B----4-:R-:W-:-:S03]  /*213f0*/  IADD3 R140, P3, PT, R226, R135, RZ ;  /* 0x00000087e28c7210 */ /* 0x010fc60007f7e0ff */
[----:B------:R-:W3:Y:S02]  /*21400*/  LDL.LU.64 R222, [R1+0x398] ;  /* 0x0003980001de7983 */ /* 0x000ee40000300a00 */
[----:B------:R-:W-:Y:S02]  /*21410*/  IMAD.X R141, R227, 0x1, R134, P3 ;  /* 0x00000001e38d7824 */ /* 0x000fe400018e0686 */
[----:B------:R1:W-:Y:S04]  /*21420*/  LDGSTS.E [R139+-0x6fe00], desc[UR22][R142.64], P1 ;  /* 0x902000008e8b7fae */ /* 0x0003e800089a1016 */
[----:B------:R4:W-:Y:S04]  /*21430*/  STL.64 [R1+0x298], R140 ;  /* 0x0002988c01007387 */ /* 0x0009e80000100a00 */
[----:B------:R-:W3:Y:S01]  /*21440*/  LDL.LU.64 R226, [R1+0x3a0] ;  /* 0x0003a00001e27983 */ /* 0x000ee20000300a00 */
[----:B------:R-:W-:-:S03]  /*21450*/  IADD3 R144, P3, PT, R228, R135, RZ ;  /* 0x00000087e4907210 */ /* 0x000fc60007f7e0ff */
[----:B------:R4:W-:Y:S02]  /*21460*/  LDGSTS.E [R139+-0x6fa00], desc[UR22][R140.64], P1 ;  /* 0x906000008c8b7fae */ /* 0x0009e400089a1016 */
[----:B------:R-:W-:Y:S02]  /*21470*/  IMAD.X R145, R229, 0x1, R134, P3 ;  /* 0x00000001e5917824 */ /* 0x000fe400018e0686 */
[----:B------:R-:W3:Y:S01]  /*21480*/  LDL.LU.64 R228, [R1+0x3a8] ;  /* 0x0003a80001e47983 */ /* 0x000ee20000300a00 */
[----:B-1----:R-:W-:-:S03]  /*21490*/  IADD3 R142, P3, PT, R214, R135, RZ ;  /* 0x00000087d68e7210 */ /* 0x002fc60007f7e0ff */
[----:B------:R1:W-:Y:S02]  /*214a0*/  LDGSTS.E [R139+-0x6f600], desc[UR22][R144.64], P1 ;  /* 0x90a00000908b7fae */ /* 0x0003e400089a1016 */
[--C-:B------:R-:W-:Y:S01]  /*214b0*/  IMAD.X R143, R215, 0x1, R134.reuse, P3 ;  /* 0x00000001d78f7824 */ /* 0x100fe200018e0686 */
[-C--:B----4-:R-:W-:Y:S01]  /*214c0*/  IADD3 R140, P3, PT, R232, R135.reuse, RZ ;  /* 0x00000087e88c7210 */ /* 0x090fe20007f7e0ff */
[----:B------:R1:W-:Y:S04]  /*214d0*/  STL.64 [R1+0x2d8], R144 ;  /* 0x0002d89001007387 */ /* 0x0003e80000100a00 */
[----:B------:R-:W-:Y:S01]  /*214e0*/  IMAD.X R141, R233, 0x1, R134, P3 ;  /* 0x00000001e98d7824 */ /* 0x000fe200018e0686 */
[----:B------:R4:W-:Y:S04]  /*214f0*/  LDGSTS.E [R139+-0x6f200], desc[UR22][R142.64], P1 ;  /* 0x90e000008e8b7fae */ /* 0x0009e800089a1016 */
[----:B------:R-:W3:Y:S04]  /*21500*/  LDL.LU.64 R232, [R1+0x3b0] ;  /* 0x0003b00001e87983 */ /* 0x000ee80000300a00 */
[----:B------:R4:W-:Y:S01]  /*21510*/  STL.64 [R1+0x318], R142 ;  /* 0x0003188e01007387 */ /* 0x0009e20000100a00 */
[----:B-1----:R-:W-:-:S03]  /*21520*/  IADD3 R144, P3, PT, R216, R135, RZ ;  /* 0x00000087d8907210 */ /* 0x002fc60007f7e0ff */
[----:B------:R2:W-:Y:S04]  /*21530*/  STL.64 [R1+0x358], R140 ;  /* 0x0003588c01007387 */ /* 0x0005e80000100a00 */
[----:B------:R-:W3:Y:S01]  /*21540*/  LDL.LU.64 R214, [R1+0x3d0] ;  /* 0x0003d00001d67983 */ /* 0x000ee20000300a00 */
[----:B------:R-:W-:Y:S01]  /*21550*/  IMAD.X R145, R217, 0x1, R134, P3 ;  /* 0x00000001d9917824 */ /* 0x000fe200018e0686 */
[----:B----4-:R-:W-:Y:S02]  /*21560*/  IADD3 R142, P3, PT, R212, R135, RZ ;  /* 0x00000087d48e7210 */ /* 0x010fe40007f7e0ff */
[----:B------:R2:W-:Y:S02]  /*21570*/  LDGSTS.E [R139+-0x6ee00], desc[UR22][R140.64], P1 ;  /* 0x912000008c8b7fae */ /* 0x0005e400089a1016 */
[----:B------:R-:W-:-:S02]  /*21580*/  IADD3.X R143, PT, PT, R213, R134, RZ, P3, !PT ;  /* 0x00000086d58f7210 */ /* 0x000fc40001ffe4ff */
[----:B------:R-:W4:Y:S04]  /*21590*/  LDL.LU.64 R216, [R1+0x3c8] ;  /* 0x0003c80001d87983 */ /* 0x000f280000300a00 */
[----:B------:R-:W-:Y:S01]  /*215a0*/  LDGSTS.E [R139+-0x6ea00], desc[UR22][R144.64], P1 ;  /* 0x91600000908b7fae */ /* 0x000fe200089a1016 */
[----:B--2---:R-:W-:-:S03]  /*215b0*/  IADD3 R140, P3, PT, R218, R135, RZ ;  /* 0x00000087da8c7210 */ /* 0x004fc60007f7e0ff */
[----:B------:R-:W-:Y:S02]  /*215c0*/  STL.64 [R1+0x470], R144 ;  /* 0x0004709001007387 */ /* 0x000fe40000100a00 */
[----:B------:R-:W-:Y:S02]  /*215d0*/  IMAD.X R141, R219, 0x1, R134, P3 ;  /* 0x00000001db8d7824 */ /* 0x000fe400018e0686 */
[----:B------:R1:W-:Y:S04]  /*215e0*/  LDGSTS.E [R139+-0x6e600], desc[UR22][R142.64], P1 ;  /* 0x91a000008e8b7fae */ /* 0x0003e800089a1016 */
[----:B------:R-:W2:Y:S04]  /*215f0*/  LDL.LU.64 R218, [R1+0x3b8] ;  /* 0x0003b80001da7983 */ /* 0x000ea80000300a00 */
[----:B------:R1:W-:Y:S04]  /*21600*/  STL.64 [R1+0x4b0], R142 ;  /* 0x0004b08e01007387 */ /* 0x0003e80000100a00 */
[----:B------:R3:W-:Y:S04]  /*21610*/  STL.64 [R1+0x4e0], R140 ;  /* 0x0004e08c01007387 */ /* 0x0007e80000100a00 */
[----:B------:R3:W-:Y:S01]  /*21620*/  LDGSTS.E [R139+-0x6e200], desc[UR22][R140.64], P1 ;  /* 0x91e000008c8b7fae */ /* 0x0007e200089a1016 */
[----:B-1----:R-:W-:-:S05]  /*21630*/  IADD3 R142, P3, PT, R220, R135, RZ ;  /* 0x00000087dc8e7210 */ /* 0x002fca0007f7e0ff */
[----:B------:R-:W-:Y:S02]  /*21640*/  IMAD.X R143, R221, 0x1, R134, P3 ;  /* 0x00000001dd8f7824 */ /* 0x000fe400018e0686 */
[----:B------:R-:W2:Y:S04]  /*21650*/  LDL.LU.64 R220, [R1+0x3e0] ;  /* 0x0003e00001dc7983 */ /* 0x000ea80000300a00 */
[----:B------:R1:W-:Y:S01]  /*21660*/  STL.64 [R1+0x260], R142 ;  /* 0x0002608e01007387 */ /* 0x0003e20000100a00 */
[----:B------:R-:W-:-:S05]  /*21670*/  VIADD R138, R138, 0x100000 ;  /* 0x001000008a8a7836 */ /* 0x000fca0000000000 */
[----:B------:R1:W-:Y:S01]  /*21680*/  LDGSTS.E [R138+-0x6fd80], desc[UR22][R142.64], P1 ;  /* 0x902800008e8a7fae */ /* 0x0003e200089a1016 */
[----:B---3--:R-:W-:-:S05]  /*21690*/  IADD3 R140, P3, PT, R222, R135, RZ ;  /* 0x00000087de8c7210 */ /* 0x008fca0007f7e0ff */
[----:B------:R-:W-:Y:S02]  /*216a0*/  IMAD.X R141, R223, 0x1, R134, P3 ;  /* 0x00000001df8d7824 */ /* 0x000fe400018e0686 */
[----:B------:R-:W3:Y:S01]  /*216b0*/  LDL.LU.64 R222, [R1+0x3e8] ;  /* 0x0003e80001de7983 */ /* 0x000ee20000300a00 */
[----:B------:R-:W-:-:S03]  /*216c0*/  IADD3 R144, P3, PT, R226, R135, RZ ;  /* 0x00000087e2907210 */ /* 0x000fc60007f7e0ff */
[----:B------:R1:W-:Y:S01]  /*216d0*/  LDGSTS.E [R138+-0x6f980], desc[UR22][R140.64], P1 ;  /* 0x906800008c8a7fae */ /* 0x0003e200089a1016 */
[----:B------:R-:W-:-:S03]  /*216e0*/  IADD3.X R145, PT, PT, R227, R134, RZ, P3, !PT ;  /* 0x00000086e3917210 */ /* 0x000fc60001ffe4ff */
[----:B------:R1:W-:Y:S04]  /*216f0*/  STL.64 [R1+0x2a0], R140 ;  /* 0x0002a08c01007387 */ /* 0x0003e80000100a00 */
[----:B------:R-:W3:Y:S01]  /*21700*/  LDL.LU.64 R226, [R1+0x3f0] ;  /* 0x0003f00001e27983 */ /* 0x000ee20000300a00 */
[----:B-1----:R-:W-:-:S03]  /*21710*/  IADD3 R142, P3, PT, R228, R135, RZ ;  /* 0x00000087e48e7210 */ /* 0x002fc60007f7e0ff */
[----:B------:R1:W-:Y:S02]  /*21720*/  LDGSTS.E [R138+-0x6f580], desc[UR22][R144.64], P1 ;  /* 0x90a80000908a7fae */ /* 0x0003e400089a1016 */
[----:B------:R-:W-:Y:S02]  /*21730*/  IMAD.X R143, R229, 0x1, R134, P3 ;  /* 0x00000001e58f7824 */ /* 0x000fe400018e0686 */
[----:B------:R1:W-:Y:S04]  /*21740*/  STL.64 [R1+0x2e0], R144 ;  /* 0x0002e09001007387 */ /* 0x0003e80000100a00 */
[----:B------:R4:W-:Y:S04]  /*21750*/  STL.64 [R1+0x320], R142 ;  /* 0x0003208e01007387 */ /* 0x0009e80000100a00 */
[----:B------:R-:W3:Y:S04]  /*21760*/  LDL.LU.64 R228, [R1+0x3f8] ;  /* 0x0003f80001e47983 */ /* 0x000ee80000300a00 */
[----:B------:R4:W-:Y:S01]  /*21770*/  LDGSTS.E [R138+-0x6f180], desc[UR22][R142.64], P1 ;  /* 0x90e800008e8a7fae */ /* 0x0009e200089a1016 */
[----:B------:R-:W-:-:S05]  /*21780*/  IADD3 R140, P3, PT, R232, R135, RZ ;  /* 0x00000087e88c7210 */ /* 0x000fca0007f7e0ff */
[----:B------:R-:W-:-:S05]  /*21790*/  IMAD.X R141, R233, 0x1, R134, P3 ;  /* 0x00000001e98d7824 */ /* 0x000fca00018e0686 */
[----:B------:R2:W-:Y:S04]  /*217a0*/  STL.64 [R1+0x360], R140 ;  /* 0x0003608c01007387 */ /* 0x0005e80000100a00 */
[----:B------:R-:W3:Y:S01]  /*217b0*/  LDL.LU.64 R232, [R1+0x400] ;  /* 0x0004000001e87983 */ /* 0x000ee20000300a00 */
[----:B-1----:R-:W-:-:S03]  /*217c0*/  IADD3 R144, P3, PT, R214, R135, RZ ;  /* 0x00000087d6907210 */ /* 0x002fc60007f7e0ff */
[----:B------:R-:W3:Y:S02]  /*217d0*/  LDL.LU.64 R208, [R1+0x408] ;  /* 0x0004080001d07983 */ /* 0x000ee40000300a00 */
[--C-:B------:R-:W-:Y:S01]  /*217e0*/  IMAD.X R145, R215, 0x1, R134.reuse, P3 ;  /* 0x00000001d7917824 */ /* 0x100fe200018e0686 */
[-C--:B----4-:R-:W-:Y:S01]  /*217f0*/  IADD3 R142, P3, PT, R216, R135.reuse, RZ ;  /* 0x00000087d88e7210 */ /* 0x090fe20007f7e0ff */
[----:B------:R2:W-:Y:S04]  /*21800*/  LDGSTS.E [R138+-0x6ed80], desc[UR22][R140.64], P1 ;  /* 0x912800008c8a7fae */ /* 0x0005e800089a1016 */
[----:B------:R-:W-:Y:S01]  /*21810*/  IMAD.X R143, R217, 0x1, R134, P3 ;  /* 0x00000001d98f7824 */ /* 0x000fe200018e0686 */
[----:B------:R-:W-:Y:S04]  /*21820*/  STL.64 [R1+0x3a0], R144 ;  /* 0x0003a09001007387 */ /* 0x000fe80000100a00 */
[----:B------:R-:W-:Y:S04]  /*21830*/  STL.64 [R1+0x498], R142 ;  /* 0x0004988e01007387 */ /* 0x000fe80000100a00 */
[----:B------:R-:W4:Y:S01]  /*21840*/  LDL.LU.64 R210, [R1+0x428] ;  /* 0x0004280001d27983 */ /* 0x000f220000300a00 */
[----:B--2---:R-:W-:-:S03]  /*21850*/  IADD3 R140, P3, PT, R218, R135, RZ ;  /* 0x00000087da8c7210 */ /* 0x004fc60007f7e0ff */
[----:B------:R-:W-:Y:S01]  /*21860*/  LDGSTS.E [R138+-0x6e980], desc[UR22][R144.64], P1 ;  /* 0x91680000908a7fae */ /* 0x000fe200089a1016 */
[----:B------:R-:W-:-:S03]  /*21870*/  IADD3.X R141, PT, PT, R219, R134, RZ, P3, !PT ;  /* 0x00000086db8d7210 */ /* 0x000fc60001ffe4ff */
[----:B------:R-:W2:Y:S04]  /*21880*/  LDL.LU.64 R212, [R1+0x418] ;  /* 0x0004180001d47983 */ /* 0x000ea80000300a00 */
[----:B------:R-:W-:Y:S04]  /*21890*/  LDGSTS.E [R138+-0x6e580], desc[UR22][R142.64], P1 ;  /* 0x91a800008e8a7fae */ /* 0x000fe800089a1016 */
[----:B------:R1:W-:Y:S04]  /*218a0*/  STL.64 [R1+0x4c8], R140 ;  /* 0x0004c88c01007387 */ /* 0x0003e80000100a00 */
[----:B------:R1:W-:Y:S04]  /*218b0*/  LDGSTS.E [R138+-0x6e180], desc[UR22][R140.64], P1 ;  /* 0x91e800008c8a7fae */ /* 0x0003e800089a1016 */
[----:B------:R-:W2:Y:S04]  /*218c0*/  LDL.LU.64 R214, [R1+0x430] ;  /* 0x0004300001d67983 */ /* 0x000ea80000300a00 */
[----:B------:R-:W2:Y:S01]  /*218d0*/  LDL.LU.64 R216, [R1+0x438] ;  /* 0x0004380001d87983 */ /* 0x000ea20000300a00 */
[----:B-1----:R-:W-:-:S05]  /*218e0*/  IADD3 R140, P3, PT, R220, R135, RZ ;  /* 0x00000087dc8c7210 */ /* 0x002fca0007f7e0ff */
[----:B------:R-:W-:-:S05]  /*218f0*/  IMAD.X R141, R221, 0x1, R134, P3 ;  /* 0x00000001dd8d7824 */ /* 0x000fca00018e0686 */
[----:B------:R1:W-:Y:S01]  /*21900*/  STL.64 [R1+0x268], R140 ;  /* 0x0002688c01007387 */ /* 0x0003e20000100a00 */
[----:B------:R-:W-:-:S05]  /*21910*/  VIADD R137, R137, 0x100000 ;  /* 0x0010000089897836 */ /* 0x000fca0000000000 */
[----:B------:R1:W-:Y:S01]  /*21920*/  LDGSTS.E [R137+-0x6fd00], desc[UR22][R140.64], P1 ;  /* 0x903000008c897fae */ /* 0x0003e200089a1016 */
[----:B---3--:R-:W-:-:S05]  /*21930*/  IADD3 R138, P3, PT, R222, R135, RZ ;  /* 0x00000087de8a7210 */ /* 0x008fca0007f7e0ff */
[----:B------:R-:W-:-:S05]  /*21940*/  IMAD.X R139, R223, 0x1, R134, P3 ;  /* 0x00000001df8b7824 */ /* 0x000fca00018e0686 */
[----:B------:R3:W-:Y:S04]  /*21950*/  STL.64 [R1+0x2a8], R138 ;  /* 0x0002a88a01007387 */ /* 0x0007e80000100a00 */
[----:B------:R-:W2:Y:S01]  /*21960*/  LDL.LU.64 R218, [R1+0x440] ;  /* 0x0004400001da7983 */ /* 0x000ea20000300a00 */
[----:B------:R-:W-:-:S03]  /*21970*/  IADD3 R142, P3, PT, R226, R135, RZ ;  /* 0x00000087e28e7210 */ /* 0x000fc60007f7e0ff */
[----:B------:R-:W2:Y:S02]  /*21980*/  LDL.LU.64 R220, [R1+0x448] ;  /* 0x0004480001dc7983 */ /* 0x000ea40000300a00 */
[----:B------:R-:W-:Y:S02]  /*21990*/  IMAD.X R143, R227, 0x1, R134, P3 ;  /* 0x00000001e38f7824 */ /* 0x000fe400018e0686 */
[----:B------:R-:W2:Y:S04]  /*219a0*/  LDL.LU.64 R222, [R1+0x458] ;  /* 0x0004580001de7983 */ /* 0x000ea80000300a00 */
[----:B------:R3:W-:Y:S04]  /*219b0*/  STL.64 [R1+0x2e8], R142 ;  /* 0x0002e88e01007387 */ /* 0x0007e80000100a00 */
[----:B------:R3:W-:Y:S01]  /*219c0*/  LDGSTS.E [R137+-0x6f900], desc[UR22][R138.64], P1 ;  /* 0x907000008a897fae */ /* 0x0007e200089a1016 */
[----:B-1----:R-:W-:-:S03]  /*219d0*/  IADD3 R140, P3, PT, R228, R135, RZ ;  /* 0x00000087e48c7210 */ /* 0x002fc60007f7e0ff */
[----:B------:R-:W2:Y:S01]  /*219e0*/  LDL.LU.64 R226, [R1+0x468] ;  /* 0x0004680001e27983 */ /* 0x000ea20000300a00 */
[----:B------:R-:W-:-:S03]  /*219f0*/  IADD3.X R141, PT, PT, R229, R134, RZ, P3, !PT ;  /* 0x00000086e58d7210 */ /* 0x000fc60001ffe4ff */
[----:B------:R1:W-:Y:S04]  /*21a00*/  LDGSTS.E [R137+-0x6f500], desc[UR22][R142.64], P1 ;  /* 0x90b000008e897fae */ /* 0x0003e800089a1016 */
[----:B------:R4:W-:Y:S04]  /*21a10*/  STL.64 [R1+0x328], R140 ;  /* 0x0003288c01007387 */ /* 0x0009e80000100a00 */
[----:B------:R-:W2:Y:S04]  /*21a20*/  LDL.LU.64 R228, [R1+0x478] ;  /* 0x0004780001e47983 */ /* 0x000ea80000300a00 */
[----:B------:R4:W-:Y:S01]  /*21a30*/  LDGSTS.E [R137+-0x6f100], desc[UR22][R140.64], P1 ;  /* 0x90f000008c897fae */ /* 0x0009e200089a1016 */
[----:B---3--:R-:W-:-:S05]  /*21a40*/  IADD3 R138, P3, PT, R232, R135, RZ ;  /* 0x00000087e88a7210 */ /* 0x008fca0007f7e0ff */
[----:B------:R-:W-:-:S05]  /*21a50*/  IMAD.X R139, R233, 0x1, R134, P3 ;  /* 0x00000001e98b7824 */ /* 0x000fca00018e0686 */
[----:B------:R2:W-:Y:S04]  /*21a60*/  STL.64 [R1+0x368], R138 ;  /* 0x0003688a01007387 */ /* 0x0005e80000100a00 */
[----:B------:R-:W3:Y:S01]  /*21a70*/  LDL.LU.64 R232, [R1+0x480] ;  /* 0x0004800001e87983 */ /* 0x000ee20000300a00 */
[----:B-1----:R-:W-:-:S03]  /*21a80*/  IADD3 R142, P3, PT, R208, R135, RZ ;  /* 0x00000087d08e7210 */ /* 0x002fc60007f7e0ff */
[----:B------:R2:W-:Y:S02]  /*21a90*/  LDGSTS.E [R137+-0x6ed00], desc[UR22][R138.64], P1 ;  /* 0x913000008a897fae */ /* 0x0005e400089a1016 */
[----:B------:R-:W-:Y:S01]  /*21aa0*/  IMAD.X R143, R209, 0x1, R134, P3 ;  /* 0x00000001d18f7824 */ /* 0x000fe200018e0686 */
[----:B----4-:R-:W-:-:S04]  /*21ab0*/  IADD3 R140, P3, PT, R210, R135, RZ ;  /* 0x00000087d28c7210 */ /* 0x010fc80007f7e0ff */
[----:B------:R-:W-:Y:S01]  /*21ac0*/  LDGSTS.E [R137+-0x6e900], desc[UR22][R142.64], P1 ;  /* 0x917000008e897fae */ /* 0x000fe200089a1016 */
[--C-:B------:R-:W-:Y:S01]  /*21ad0*/  IMAD.X R141, R211, 0x1, R134.reuse, P3 ;  /* 0x00000001d38d7824 */ /* 0x100fe200018e0686 */
[-C--:B--2---:R-:W-:Y:S02]  /*21ae0*/  IADD3 R138, P3, PT, R212, R135.reuse, RZ ;  /* 0x00000087d48a7210 */ /* 0x084fe40007f7e0ff */
[----:B------:R-:W-:Y:S03]  /*21af0*/  STL.64 [R1+0x3a8], R142 ;  /* 0x0003a88e01007387 */ /* 0x000fe60000100a00 */
[----:B------:R-:W-:Y:S01]  /*21b00*/  IMAD.X R139, R213, 0x1, R134, P3 ;  /* 0x00000001d58b7824 */ /* 0x000fe200018e0686 */
[----:B------:R1:W-:Y:S04]  /*21b10*/  STL.64 [R1+0x3e8], R140 ;  /* 0x0003e88c01007387 */ /* 0x0003e80000100a00 */
[----:B------:R1:W-:Y:S04]  /*21b20*/  LDGSTS.E [R137+-0x6e500], desc[UR22][R140.64], P1 ;  /* 0x91b000008c897fae */ /* 0x0003e800089a1016 */
[----:B------:R2:W-:Y:S04]  /*21b30*/  STL.64 [R1+0x428], R138 ;  /* 0x0004288a01007387 */ /* 0x0005e80000100a00 */
[----:B------:R2:W-:Y:S01]  /*21b40*/  LDGSTS.E [R137+-0x6e100], desc[UR22][R138.64], P1 ;  /* 0x91f000008a897fae */ /* 0x0005e200089a1016 */
[----:B-1----:R-:W-:-:S04]  /*21b50*/  IADD3 R140, P3, PT, R214, R135, RZ ;  /* 0x00000087d68c7210 */ /* 0x002fc80007f7e0ff */
[----:B------:R-:W-:Y:S02]  /*21b60*/  IADD3.X R141, PT, PT, R215, R134, RZ, P3, !PT ;  /* 0x00000086d78d7210 */ /* 0x000fe40001ffe4ff */
[----:B--2---:R-:W-:Y:S01]  /*21b70*/  IADD3 R138, P3, PT, R216, R135, RZ ;  /* 0x00000087d88a7210 */ /* 0x004fe20007f7e0ff */
[----:B------:R-:W-:-:S04]  /*21b80*/  VIADD R136, R136, 0x100000 ;  /* 0x0010000088887836 */ /* 0x000fc80000000000 */
[----:B------:R-:W-:Y:S01]  /*21b90*/  IMAD.X R139, R217, 0x1, R134, P3 ;  /* 0x00000001d98b7824 */ /* 0x000fe200018e0686 */
[----:B------:R1:W-:Y:S04]  /*21ba0*/  STL.64 [R1+0x270], R140 ;  /* 0x0002708c01007387 */ /* 0x0003e80000100a00 */
[----:B------:R1:W-:Y:S04]  /*21bb0*/  LDGSTS.E [R136+-0x6fc80], desc[UR22][R140.64], P1 ;  /* 0x903800008c887fae */ /* 0x0003e800089a1016 */
[----:B------:R2:W-:Y:S04]  /*21bc0*/  STL.64 [R1+0x2b0], R138 ;  /* 0x0002b08a01007387 */ /* 0x0005e80000100a00 */
[----:B------:R2:W-:Y:S01]  /*21bd0*/  LDGSTS.E [R136+-0x6f880], desc[UR22][R138.64], P1 ;  /* 0x907800008a887fae */ /* 0x0005e200089a1016 */
[----:B------:R-:W-:Y:S01]  /*21be0*/  UMOV UR6, URZ ;  /* 0x000000ff00067c82 */ /* 0x000fe20008000000 */
[----:B------:R-:W-:-:S02]  /*21bf0*/  ISETP.GE.AND P5, PT, R234, 0x80, PT ;  /* 0x00000080ea00780c */ /* 0x000fc40003fa6270 */
[----:B------:R-:W-:-:S05]  /*21c00*/  IADD3 R142, P3, PT, R218, R135, RZ ;  /* 0x00000087da8e7210 */ /* 0x000fca0007f7e0ff */
[----:B------:R-:W-:Y:S01]  /*21c10*/  IMAD.X R143, R219, 0x1, R134, P3 ;  /* 0x00000001db8f7824 */ /* 0x000fe200018e0686 */
[----:B-1----:R-:W-:-:S04]  /*21c20*/  IADD3 R140, P3, PT, R220, R135, RZ ;  /* 0x00000087dc8c7210 */ /* 0x002fc80007f7e0ff */
[----:B------:R1:W-:Y:S01]  /*21c30*/  LDGSTS.E [R136+-0x6f480], desc[UR22][R142.64], P1 ;  /* 0x90b800008e887fae */ /* 0x0003e200089a1016 */
[----:B------:R-:W-:Y:S01]  /*21c40*/  IMAD.X R141, R221, 0x1, R134, P3 ;  /* 0x00000001dd8d7824 */ /* 0x000fe200018e0686 */
[-C--:B--2---:R-:W-:Y:S02]  /*21c50*/  IADD3 R138, P3, PT, R222, R135.reuse, RZ ;  /* 0x00000087de8a7210 */ /* 0x084fe40007f7e0ff */
[----:B------:R1:W-:Y:S02]  /*21c60*/  STL.64 [R1+0x2f0], R142 ;  /* 0x0002f08e01007387 */ /* 0x0003e40000100a00 */
[----:B------:R-:W-:Y:S02]  /*21c70*/  IADD3.X R139, PT, PT, R223, R134, RZ, P3, !PT ;  /* 0x00000086df8b7210 */ /* 0x000fe40001ffe4ff */
[----:B------:R2:W-:Y:S04]  /*21c80*/  STL.64 [R1+0x330], R140 ;  /* 0x0003308c01007387 */ /* 0x0005e80000100a00 */
[----:B------:R2:W-:Y:S01]  /*21c90*/  LDGSTS.E [R136+-0x6f080], desc[UR22][R140.64], P1 ;  /* 0x90f800008c887fae */ /* 0x0005e200089a1016 */
[----:B-1----:R-:W-:-:S03]  /*21ca0*/  IADD3 R142, P3, PT, R226, R135, RZ ;  /* 0x00000087e28e7210 */ /* 0x002fc60007f7e0ff */
[----:B------:R3:W-:Y:S02]  /*21cb0*/  STL.64 [R1+0x370], R138 ;  /* 0x0003708a01007387 */ /* 0x0007e40000100a00 */
[----:B------:R-:W-:Y:S02]  /*21cc0*/  IMAD.X R143, R227, 0x1, R134, P3 ;  /* 0x00000001e38f7824 */ /* 0x000fe400018e0686 */
[----:B------:R3:W-:Y:S01]  /*21cd0*/  LDGSTS.E [R136+-0x6ec80], desc[UR22][R138.64], P1 ;  /* 0x913800008a887fae */ /* 0x0007e200089a1016 */
[----:B--2---:R-:W-:-:S03]  /*21ce0*/  IADD3 R140, P3, PT, R228, R135, RZ ;  /* 0x00000087e48c7210 */ /* 0x004fc60007f7e0ff */
[----:B------:R1:W-:Y:S02]  /*21cf0*/  STL.64 [R1+0x3b0], R142 ;  /* 0x0003b08e01007387 */ /* 0x0003e40000100a00 */
[----:B------:R-:W-:Y:S02]  /*21d00*/  IMAD.X R141, R229, 0x1, R134, P3 ;  /* 0x00000001e58d7824 */ /* 0x000fe400018e0686 */
[----:B------:R1:W-:Y:S04]  /*21d10*/  LDGSTS.E [R136+-0x6e880], desc[UR22][R142.64], P1 ;  /* 0x917800008e887fae */ /* 0x0003e800089a1016 */
[----:B------:R1:W-:Y:S04]  /*21d20*/  STL.64 [R1+0x3f0], R140 ;  /* 0x0003f08c01007387 */ /* 0x0003e80000100a00 */
[----:B------:R1:W-:Y:S01]  /*21d30*/  LDGSTS.E [R136+-0x6e480], desc[UR22][R140.64], P1 ;  /* 0x91b800008c887fae */ /* 0x0003e200089a1016 */
[----:B---3--:R-:W-:-:S05]  /*21d40*/  IADD3 R138, P3, PT, R232, R135, RZ ;  /* 0x00000087e88a7210 */ /* 0x008fca0007f7e0ff */
[----:B------:R-:W-:-:S05]  /*21d50*/  IMAD.X R139, R233, 0x1, R134, P3 ;  /* 0x00000001e98b7824 */ /* 0x000fca00018e0686 */
[----:B------:R1:W-:Y:S04]  /*21d60*/  STL.64 [R1+0x430], R138 ;  /* 0x0004308a01007387 */ /* 0x0003e80000100a00 */
[----:B------:R1:W-:Y:S01]  /*21d70*/  LDGSTS.E [R136+-0x6e080], desc[UR22][R138.64], P1 ;  /* 0x91f800008a887fae */ /* 0x0003e200089a1016 */
[----:B------:R-:W-:-:S03]  /*21d80*/  ISETP.GE.AND P1, PT, R234, 0x100, PT ;  /* 0x00000100ea00780c */ /* 0x000fc60003f26270 */
[----:B------:R-:W0:Y:S10]  /*21d90*/  LDGDEPBAR ;  /* 0x00000000000079af */ /* 0x000e340000000000 */
[----:B-1----:R-:W-:Y:S05]  /*21da0*/  @!P1 BRA `(.L_x_8) ;  /* 0x000000b800dc9947 */ /* 0x002fea0003800000 */
[----:B------:R-:W-:Y:S01]  /*21db0*/  STL [R1], R8 ;  /* 0x0000000801007387 */ /* 0x000fe20000100800 */
[----:B------:R-:W-:Y:S01]  /*21dc0*/  IMAD.MOV.U32 R179, RZ, RZ, R90 ;  /* 0x000000ffffb37224 */ /* 0x000fe200078e005a */
[----:B------:R-:W-:Y:S01]  /*21dd0*/  MOV R176, R95 ;  /* 0x0000005f00b07202 */ /* 0x000fe20000000f00 */
[----:B------:R-:W-:Y:S01]  /*21de0*/  IMAD.MOV.U32 R180, RZ, RZ, R91 ;  /* 0x000000ffffb47224 */ /* 0x000fe200078e005b */
[----:B------:R1:W-:Y:S01]  /*21df0*/  STL [R1+0x8], R4 ;  /* 0x0000080401007387 */ /* 0x0003e20000100800 */
[----:B------:R-:W-:Y:S01]  /*21e00*/  IMAD.MOV.U32 R177, RZ, RZ, R92 ;  /* 0x000000ffffb17224 */ /* 0x000fe200078e005c */
[----:B------:R-:W-:Y:S01]  /*21e10*/  MOV R171, R98 ;  /* 0x0000006200ab7202 */ /* 0x000fe20000000f00 */
[----:B------:R-:W-:Y:S01]  /*21e20*/  IMAD.MOV.U32 R178, RZ, RZ, R93 ;  /* 0x000000ffffb27224 */ /* 0x000fe200078e005d */
[----:B------:R-:W-:Y:S01]  /*21e30*/  STL [R1+0x4], R5 ;  /* 0x0000040501007387 */ /* 0x000fe20000100800 */
        /* <DEDUP_REMOVED lines=19> */
[----:B------:R-:W1:Y:S01]  /*21f70*/  LDL.LU.64 R90, [R1+0x48] ;  /* 0x00004800015a7983 */ /* 0x000e620000300a00 */
[----:B------:R-:W-:Y:S01]  /*21f80*/  IMAD.MOV.U32 R153, RZ, RZ, R116 ;  /* 0x000000ffff997224 */ /* 0x000fe200078e0074 */
[----:B------:R-:W-:Y:S01]  /*21f90*/  MOV R141, R128 ;  /* 0x00000080008d7202 */ /* 0x000fe20000000f00 */
[----:B------:R-:W-:Y:S01]  /*21fa0*/  IMAD.MOV.U32 R154, RZ, RZ, R117 ;  /* 0x000000ffff9a7224 */ /* 0x000fe200078e0075 */
[----:B------:R-:W-:Y:S01]  /*21fb0*/  STL [R1+0x20], R14 ;  /* 0x0000200e01007387 */ /* 0x000fe20000100800 */
[----:B------:R-:W-:Y:S01]  /*21fc0*/  IMAD.MOV.U32 R163, RZ, RZ, R106 ;  /* 0x000000ffffa37224 */ /* 0x000fe200078e006a */
[----:B------:R-:W-:Y:S01]  /*21fd0*/  MOV R186, R85 ;  /* 0x0000005500ba7202 */ /* 0x000fe20000000f00 */
[----:B------:R-:W-:Y:S01]  /*21fe0*/  IMAD.MOV.U32 R164, RZ, RZ, R107 ;  /* 0x000000ffffa47224 */ /* 0x000fe200078e006b */
[----:B------:R-:W2:Y:S01]  /*21ff0*/  LDL.LU.64 R92, [R1+0x50] ;  /* 0x00005000015c7983 */ /* 0x000ea20000300a00 */
[----:B------:R-:W-:Y:S01]  /*22000*/  IMAD.MOV.U32 R159, RZ, RZ, R110 ;  /* 0x000000ffff9f7224 */ /* 0x000fe200078e006e */
[----:B------:R-:W-:Y:S01]  /*22010*/  MOV R181, R88 ;  /* 0x0000005800b57202 */ /* 0x000fe20000000f00 */
[----:B------:R-:W-:Y:S01]  /*22020*/  IMAD.MOV.U32 R160, RZ, RZ, R111 ;  /* 0x000000ffffa07224 */ /* 0x000fe200078e006f */
[----:B------:R-:W-:Y:S01]  /*22030*/  STL [R1+0x1c], R15 ;  /* 0x00001c0f01007387 */ /* 0x000fe20000100800 */
[----:B------:R-:W-:Y:S01]  /*22040*/  IMAD.MOV.U32 R157, RZ, RZ, R112 ;  /* 0x000000ffff9d7224 */ /* 0x000fe200078e0070 */
[----:B------:R-:W-:Y:S01]  /*22050*/  MOV R191, R78 ;  /* 0x0000004e00bf7202 */ /* 0x000fe20000000f00 */
[----:B------:R-:W-:Y:S01]  /*22060*/  IMAD.MOV.U32 R158, RZ, RZ, R113 ;  /* 0x000000ffff9e7224 */ /* 0x000fe200078e0071 */
[----:B------:R-:W3:Y:S01]  /*22070*/  LDL.LU.64 R94, [R1+0x58] ;  /* 0x00005800015e7983 */ /* 0x000ee20000300a00 */
[----:B------:R-:W-:Y:S01]  /*22080*/  IMAD.MOV.U32 R155, RZ, RZ, R114 ;  /* 0x000000ffff9b7224 */ /* 0x000fe200078e0072 */
[----:B------:R-:W-:Y:S01]  /*22090*/  MOV R196, R75 ;  /* 0x0000004b00c47202 */ /* 0x000fe20000000f00 */
[----:B------:R-:W-:Y:S01]  /*220a0*/  IMAD.MOV.U32 R147, RZ, RZ, R122 ;  /* 0x000000ffff937224 */ /* 0x000fe200078e007a */
[----:B------:R-:W-:Y:S01]  /*220b0*/  STL [R1+0x28], R18 ;  /* 0x0000281201007387 */ /* 0x000fe20000100800 */
[----:B------:R-:W-:Y:S01]  /*220c0*/  IMAD.MOV.U32 R148, RZ, RZ, R123 ;  /* 0x000000ffff947224 */ /* 0x000fe200078e007b */
[----:B------:R-:W-:Y:S01]  /*220d0*/  SHF.R.S32.HI R249, RZ, 0x1f, R234 ;  /* 0x0000001ffff97819 */ /* 0x000fe200000114ea */
[----:B------:R-:W-:Y:S01]  /*220e0*/  IMAD.MOV.U32 R152, RZ, RZ, R119 ;  /* 0x000000ffff987224 */ /* 0x000fe200078e0077 */
[----:B------:R-:W4:Y:S01]  /*220f0*/  LDL.LU.64 R96, [R1+0x90] ;  /* 0x0000900001607983 */ /* 0x000f220000300a00 */
[----:B------:R-:W-:Y:S01]  /*22100*/  IMAD.MOV.U32 R149, RZ, RZ, R120 ;  /* 0x000000ffff957224 */ /* 0x000fe200078e0078 */
[----:B------:R-:W-:Y:S01]  /*22110*/  LEA.HI R249, R249, R234, RZ, 0x7 ;  /* 0x000000eaf9f97211 */ /* 0x000fe200078f38ff */
[----:B------:R-:W-:Y:S01]  /*22120*/  IMAD.MOV.U32 R150, RZ, RZ, R121 ;  /* 0x000000ffff967224 */ /* 0x000fe200078e0079 */
[----:B------:R-:W4:Y:S01]  /*22130*/  LDL.LU.64 R98, [R1+0x60] ;  /* 0x0000600001627983 */ /* 0x000f220000300a00 */
[----:B------:R-:W-:Y:S01]  /*22140*/  IMAD.MOV.U32 R145, RZ, RZ, R124 ;  /* 0x000000ffff917224 */ /* 0x000fe200078e007c */
[----:B------:R-:W-:Y:S01]  /*22150*/  MOV R137, R231 ;  /* 0x000000e700897202 */ /* 0x000fe20000000f00 */
[----:B------:R-:W-:Y:S01]  /*22160*/  IMAD.MOV.U32 R143, RZ, RZ, R126 ;  /* 0x000000ffff8f7224 */ /* 0x000fe200078e007e */
[----:B------:R-:W4:Y:S01]  /*22170*/  LDL.LU.64 R102, [R1+0x68] ;  /* 0x0000680001667983 */ /* 0x000f220000300a00 */
[----:B------:R-:W-:Y:S01]  /*22180*/  IMAD.MOV.U32 R144, RZ, RZ, R127 ;  /* 0x000000ffff907224 */ /* 0x000fe200078e007f */
[----:B------:R-:W-:Y:S01]  /*22190*/  MOV R200, R71 ;  /* 0x0000004700c87202 */ /* 0x000fe20000000f00 */
[----:B------:R-:W-:Y:S01]  /*221a0*/  IMAD.MOV.U32 R142, RZ, RZ, R129 ;  /* 0x000000ffff8e7224 */ /* 0x000fe200078e0081 */
[----:B------:R-:W-:Y:S01]  /*221b0*/  STL [R1+0x24], R19 ;  /* 0x0000241301007387 */ /* 0x000fe20000100800 */
[----:B------:R-:W-:Y:S01]  /*221c0*/  IMAD.MOV.U32 R139, RZ, RZ, R130 ;  /* 0x000000ffff8b7224 */ /* 0x000fe200078e0082 */
[----:B------:R-:W-:Y:S01]  /*221d0*/  MOV R204, R67 ;  /* 0x0000004300cc7202 */ /* 0x000fe20000000f00 */
        /* <DEDUP_REMOVED lines=46> */
[----:B------:R-:W-:-:S02]  /*224c0*/  IMAD.MOV.U32 R206, RZ, RZ, R65 ;  /* 0x000000ffffce7224 */ /* 0x000fc400078e0041 */
[----:B------:R-:W-:Y:S01]  /*224d0*/  IMAD.MOV.U32 R207, RZ, RZ, R62 ;  /* 0x000000ffffcf7224 */ /* 0x000fe200078e003e */
[----:B------:R-:W-:Y:S01]  /*224e0*/  STL [R1+0x38], R42 ;  /* 0x0000382a01007387 */ /* 0x000fe20000100800 */
[----:B------:R-:W-:Y:S02]  /*224f0*/  IMAD.MOV.U32 R209, RZ, RZ, R60 ;  /* 0x000000ffffd17224 */ /* 0x000fe400078e003c */
[----:B------:R-:W-:Y:S01]  /*22500*/  IMAD.MOV.U32 R210, RZ, RZ, R61 ;  /* 0x000000ffffd27224 */ /* 0x000fe200078e003d */
[----:B------:R-:W4:Y:S01]  /*22510*/  LDL.LU.64 R120, [R1+0xc8] ;  /* 0x0000c80001787983 */ /* 0x000f220000300a00 */
[----:B------:R-:W-:Y:S02]  /*22520*/  IMAD.MOV.U32 R211, RZ, RZ, R58 ;  /* 0x000000ffffd37224 */ /* 0x000fe400078e003a */
[----:B------:R-:W-:Y:S01]  /*22530*/  IMAD.MOV.U32 R213, RZ, RZ, R56 ;  /* 0x000000ffffd57224 */ /* 0x000fe200078e0038 */
[----:B------:R-:W-:Y:S01]  /*22540*/  STL [R1+0x34], R43 ;  /* 0x0000342b01007387 */ /* 0x000fe20000100800 */
[----:B------:R-:W-:-:S02]  /*22550*/  IMAD.MOV.U32 R214, RZ, RZ, R57 ;  /* 0x000000ffffd67224 */ /* 0x000fc400078e0039 */
[----:B------:R-:W-:Y:S01]  /*22560*/  IMAD.MOV.U32 R215, RZ, RZ, R54 ;  /* 0x000000ffffd77224 */ /* 0x000fe200078e0036 */
[----:B------:R-:W4:Y:S01]  /*22570*/  LDL.LU.64 R124, [R1+0xd0] ;  /* 0x0000d000017c7983 */ /* 0x000f220000300a00 */
[----:B------:R-:W-:Y:S02]  /*22580*/  IMAD.MOV.U32 R217, RZ, RZ, R52 ;  /* 0x000000ffffd97224 */ /* 0x000fe400078e0034 */
[----:B------:R-:W-:Y:S01]  /*22590*/  IMAD.MOV.U32 R218, RZ, RZ, R53 ;  /* 0x000000ffffda7224 */ /* 0x000fe200078e0035 */
[----:B------:R-:W4:Y:S01]  /*225a0*/  LDL.LU.64 R126, [R1+0xd8] ;  /* 0x0000d800017e7983 */ /* 0x000f220000300a00 */
[----:B------:R-:W-:Y:S02]  /*225b0*/  IMAD.MOV.U32 R219, RZ, RZ, R50 ;  /* 0x000000ffffdb7224 */ /* 0x000fe400078e0032 */
[----:B------:R-:W-:Y:S01]  /*225c0*/  IMAD.MOV.U32 R221, RZ, RZ, R48 ;  /* 0x000000ffffdd7224 */ /* 0x000fe200078e0030 */
[----:B------:R-:W4:Y:S01]  /*225d0*/  LDL.LU.64 R128, [R1+0xf8] ;  /* 0x0000f80001807983 */ /* 0x000f220000300a00 */
[----:B------:R-:W-:-:S02]  /*225e0*/  IMAD.MOV.U32 R222, RZ, RZ, R49 ;  /* 0x000000ffffde7224 */ /* 0x000fc400078e0031 */
[----:B------:R-:W-:Y:S01]  /*225f0*/  IMAD.MOV.U32 R223, RZ, RZ, R44 ;  /* 0x000000ffffdf7224 */ /* 0x000fe200078e002c */
[----:B------:R-:W4:Y:S01]  /*22600*/  LDL.LU.64 R130, [R1+0x88] ;  /* 0x0000880001827983 */ /* 0x000f220000300a00 */
[----:B------:R-:W-:Y:S02]  /*22610*/  IMAD.MOV.U32 R225, RZ, RZ, R40 ;  /* 0x000000ffffe17224 */ /* 0x000fe400078e0028 */
[----:B------:R-:W-:Y:S01]  /*22620*/  IMAD.MOV.U32 R226, RZ, RZ, R41 ;  /* 0x000000ffffe27224 */ /* 0x000fe200078e0029 */
[----:B------:R-:W-:Y:S01]  /*22630*/  STL [R1+0x40], R46 ;  /* 0x0000402e01007387 */ /* 0x000fe20000100800 */
[----:B------:R-:W-:Y:S02]  /*22640*/  IMAD.MOV.U32 R227, RZ, RZ, R36 ;  /* 0x000000ffffe37224 */ /* 0x000fe400078e0024 */
[----:B------:R-:W-:Y:S01]  /*22650*/  IMAD.MOV.U32 R229, RZ, RZ, R34 ;  /* 0x000000ffffe57224 */ /* 0x000fe200078e0022 */
[----:B------:R-:W-:Y:S01]  /*22660*/  STL [R1+0x3c], R47 ;  /* 0x00003c2f01007387 */ /* 0x000fe20000100800 */
[----:B------:R-:W-:-:S02]  /*22670*/  IMAD.MOV.U32 R230, RZ, RZ, R35 ;  /* 0x000000ffffe67224 */ /* 0x000fc400078e0023 */
[----:B------:R-:W-:Y:S02]  /*22680*/  IMAD.MOV.U32 R231, RZ, RZ, R32 ;  /* 0x000000ffffe77224 */ /* 0x000fe400078e0020 */
[----:B------:R-:W-:Y:S02]  /*22690*/  IMAD.MOV.U32 R233, RZ, RZ, R30 ;  /* 0x000000ffffe97224 */ /* 0x000fe400078e001e */
[----:B------:R-:W-:Y:S02]  /*226a0*/  IMAD.MOV.U32 R234, RZ, RZ, R31 ;  /* 0x000000ffffea7224 */ /* 0x000fe400078e001f */
[----:B------:R-:W-:Y:S02]  /*226b0*/  IMAD.MOV.U32 R235, RZ, RZ, R28 ;  /* 0x000000ffffeb7224 */ /* 0x000fe400078e001c */
[----:B------:R-:W-:Y:S02]  /*226c0*/  IMAD.MOV.U32 R237, RZ, RZ, R26 ;  /* 0x000000ffffed7224 */ /* 0x000fe400078e001a */
        /* <DEDUP_REMOVED lines=9> */
[----:B-1----:R-:W-:Y:S01]  /*22760*/  IMAD.MOV.U32 R4, RZ, RZ, R91 ;  /* 0x000000ffff047224 */ /* 0x002fe200078e005b */
[----:B------:R-:W-:Y:S04]  /*22770*/  STL [R1+0x48], R90 ;  /* 0x0000485a01007387 */ /* 0x000fe80000100800 */
[----:B--2---:R-:W-:Y:S04]  /*22780*/  STL [R1+0x50], R92 ;  /* 0x0000505c01007387 */ /* 0x004fe80000100800 */
[----:B------:R1:W-:Y:S04]  /*22790*/  STL [R1+0x44], R4 ;  /* 0x0000440401007387 */ /* 0x0003e80000100800 */
[----:B---3--:R-:W-:Y:S01]  /*227a0*/  STL [R1+0x58], R94 ;  /* 0x0000585e01007387 */ /* 0x008fe20000100800 */
[----:B-1----:R-:W-:-:S05]  /*227b0*/  IMAD.MOV.U32 R4, RZ, RZ, R93 ;  /* 0x000000ffff047224 */ /* 0x002fca00078e005d */
[----:B------:R1:W-:Y:S02]  /*227c0*/  STL [R1+0x4c], R4 ;  /* 0x00004c0401007387 */ /* 0x0003e40000100800 */
[----:B-1----:R-:W-:-:S05]  /*227d0*/  MOV R4, R95 ;  /* 0x0000005f00047202 */ /* 0x002fca0000000f00 */
[----:B------:R1:W-:Y:S04]  /*227e0*/  STL [R1+0x54], R4 ;  /* 0x0000540401007387 */ /* 0x0003e80000100800 */
[----:B----4-:R-:W-:Y:S01]  /*227f0*/  STL [R1+0x60], R98 ;  /* 0x0000606201007387 */ /* 0x010fe20000100800 */
[----:B-1----:R-:W-:-:S03]  /*22800*/  IMAD.MOV.U32 R4, RZ, RZ, R99 ;  /* 0x000000ffff047224 */ /* 0x002fc600078e0063 */
[----:B------:R-:W-:Y:S04]  /*22810*/  STL [R1+0x68], R102 ;  /* 0x0000686601007387 */ /* 0x000fe80000100800 */
[----:B------:R1:W-:Y:S02]  /*22820*/  STL [R1+0x5c], R4 ;  /* 0x00005c0401007387 */ /* 0x0003e40000100800 */
[----:B-1----:R-:W-:-:S05]  /*22830*/  IMAD.MOV.U32 R4, RZ, RZ, R103 ;  /* 0x000000ffff047224 */ /* 0x002fca00078e0067 */
[----:B------:R1:W-:Y:S04]  /*22840*/  STL [R1+0x64], R4 ;  /* 0x0000640401007387 */ /* 0x0003e80000100800 */
[----:B------:R-:W-:Y:S01]  /*22850*/  STL [R1+0x70], R108 ;  /* 0x0000706c01007387 */ /* 0x000fe20000100800 */
[----:B-1----:R-:W-:-:S05]  /*22860*/  IMAD.MOV.U32 R4, RZ, RZ, R109 ;  /* 0x000000ffff047224 */ /* 0x002fca00078e006d */
[----:B------:R1:W-:Y:S04]  /*22870*/  STL [R1+0x6c], R4 ;  /* 0x00006c0401007387 */ /* 0x0003e80000100800 */
[----:B------:R-:W-:Y:S01]  /*22880*/  STL [R1+0x78], R116 ;  /* 0x0000787401007387 */ /* 0x000fe20000100800 */
[----:B-1----:R-:W-:-:S05]  /*22890*/  IMAD.MOV.U32 R4, RZ, RZ, R117 ;  /* 0x000000ffff047224 */ /* 0x002fca00078e0075 */
[----:B------:R1:W-:Y:S01]  /*228a0*/  STL [R1+0x74], R4 ;  /* 0x0000740401007387 */ /* 0x0003e20000100800 */
[----:B------:R-:W-:Y:S01]  /*228b0*/  MOV R92, R100 ;  /* 0x00000064005c7202 */ /* 0x000fe20000000f00 */
[----:B------:R-:W-:Y:S01]  /*228c0*/  IMAD.MOV.U32 R93, RZ, RZ, R101 ;  /* 0x000000ffff5d7224 */ /* 0x000fe200078e0065 */
[----:B------:R-:W-:Y:S01]  /*228d0*/  MOV R95, R105 ;  /* 0x00000069005f7202 */ /* 0x000fe20000000f00 */
[----:B------:R-:W-:Y:S01]  /*228e0*/  STL [R1+0x80], R122 ;  /* 0x0000807a01007387 */ /* 0x000fe20000100800 */
[----:B------:R-:W-:Y:S02]  /*228f0*/  IMAD.MOV.U32 R94, RZ, RZ, R104 ;  /* 0x000000ffff5e7224 */ /* 0x000fe400078e0068 */
[----:B-1----:R-:W-:Y:S01]  /*22900*/  IMAD.MOV.U32 R4, RZ, RZ, R123 ;  /* 0x000000ffff047224 */ /* 0x002fe200078e007b */
[----:B------:R-:W-:Y:S01]  /*22910*/  MOV R104, R114 ;  /* 0x0000007200687202 */ /* 0x000fe20000000f00 */
[----:B------:R-:W-:Y:S02]  /*22920*/  IMAD.MOV.U32 R100, RZ, RZ, R112 ;  /* 0x000000ffff647224 */ /* 0x000fe400078e0070 */
[----:B------:R-:W-:Y:S01]  /*22930*/  IMAD.MOV.U32 R101, RZ, RZ, R113 ;  /* 0x000000ffff657224 */ /* 0x000fe200078e0071 */
[----:B------:R1:W-:Y:S01]  /*22940*/  STL [R1+0x7c], R4 ;  /* 0x00007c0401007387 */ /* 0x0003e20000100800 */
[----:B------:R-:W-:-:S02]  /*22950*/  IMAD.MOV.U32 R105, RZ, RZ, R115 ;  /* 0x000000ffff697224 */ /* 0x000fc400078e0073 */
[----:B------:R-:W-:Y:S01]  /*22960*/  IMAD.MOV.U32 R114, RZ, RZ, R126 ;  /* 0x000000ffff727224 */ /* 0x000fe200078e007e */
[----:B------:R2:W-:Y:S01]  /*22970*/  STL [R1+0x88], R130 ;  /* 0x0000888201007387 */ /* 0x0005e20000100800 */
[----:B------:R-:W-:-:S03]  /*22980*/  IMAD.MOV.U32 R115, RZ, RZ, R127 ;  /* 0x000000ffff737224 */ /* 0x000fc600078e007f */
[----:B------:R-:W3:Y:S01]  /*22990*/  LDL.LU.64 R112, [R1+0x100] ;  /* 0x0001000001707983 */ /* 0x000ee20000300a00 */
[----:B------:R-:W-:Y:S01]  /*229a0*/  IMAD.MOV.U32 R90, RZ, RZ, R96 ;  /* 0x000000ffff5a7224 */ /* 0x000fe200078e0060 */
[----:B------:R-:W-:Y:S01]  /*229b0*/  MOV R103, R119 ;  /* 0x0000007700677202 */ /* 0x000fe20000000f00 */
[----:B------:R-:W-:Y:S01]  /*229c0*/  IMAD.MOV.U32 R91, RZ, RZ, R97 ;  /* 0x000000ffff5b7224 */ /* 0x000fe200078e0061 */
[----:B------:R-:W4:Y:S01]  /*229d0*/  LDL.LU.64 R126, [R1+0xe0] ;  /* 0x0000e000017e7983 */ /* 0x000f220000300a00 */
[----:B-1----:R-:W-:Y:S02]  /*229e0*/  IMAD.MOV.U32 R4, RZ, RZ, R131 ;  /* 0x000000ffff047224 */ /* 0x002fe400078e0083 */
[----:B------:R-:W-:Y:S01]  /*229f0*/  IMAD.MOV.U32 R96, RZ, RZ, R106 ;  /* 0x000000ffff607224 */ /* 0x000fe200078e006a */
[----:B------:R-:W3:Y:S01]  /*22a00*/  LDL.LU.64 R116, [R1+0x108] ;  /* 0x0001080001747983 */ /* 0x000ee20000300a00 */
[----:B------:R-:W-:Y:S02]  /*22a10*/  IMAD.MOV.U32 R97, RZ, RZ, R107 ;  /* 0x000000ffff617224 */ /* 0x000fe400078e006b */
[----:B------:R-:W-:Y:S01]  /*22a20*/  IMAD.MOV.U32 R102, RZ, RZ, R118 ;  /* 0x000000ffff667224 */ /* 0x000fe200078e0076 */
[----:B------:R-:W3:Y:S01]  /*22a30*/  LDL.LU.64 R122, [R1+0x128] ;  /* 0x00012800017a7983 */ /* 0x000ee20000300a00 */
[----:B------:R-:W-:Y:S01]  /*22a40*/  IMAD.MOV.U32 R106, RZ, RZ, R120 ;  /* 0x000000ffff6a7224 */ /* 0x000fe200078e0078 */
[----:B------:R-:W-:Y:S01]  /*22a50*/  MOV R108, R124 ;  /* 0x0000007c006c7202 */ /* 0x000fe20000000f00 */
[----:B------:R-:W-:Y:S01]  /*22a60*/  IMAD.MOV.U32 R107, RZ, RZ, R121 ;  /* 0x000000ffff6b7224 */ /* 0x000fe200078e0079 */
[----:B------:R-:W3:Y:S01]  /*22a70*/  LDL.LU.64 R118, [R1+0x138] ;  /* 0x0001380001767983 */ /* 0x000ee20000300a00 */
[----:B------:R-:W-:Y:S01]  /*22a80*/  IMAD.MOV.U32 R109, RZ, RZ, R125 ;  /* 0x000000ffff6d7224 */ /* 0x000fe200078e007d */
[----:B------:R-:W-:-:S02]  /*22a90*/  MOV R98, R110 ;  /* 0x0000006e00627202 */ /* 0x000fc40000000f00 */
[----:B------:R-:W3:Y:S01]  /*22aa0*/  LDL.LU.64 R120, [R1+0x110] ;  /* 0x0001100001787983 */ /* 0x000ee20000300a00 */
[----:B------:R-:W-:Y:S01]  /*22ab0*/  IMAD.MOV.U32 R99, RZ, RZ, R111 ;  /* 0x000000ffff637224 */ /* 0x000fe200078e006f */
[----:B------:R-:W-:Y:S02]  /*22ac0*/  MOV R110, R128 ;  /* 0x00000080006e7202 */ /* 0x000fe40000000f00 */
[----:B------:R-:W3:Y:S01]  /*22ad0*/  LDL.LU.64 R124, [R1+0x118] ;  /* 0x00011800017c7983 */ /* 0x000ee20000300a00 */
[----:B------:R-:W-:-:S03]  /*22ae0*/  IMAD.MOV.U32 R111, RZ, RZ, R129 ;  /* 0x000000ffff6f7224 */ /* 0x000fc600078e0081 */
[----:B------:R1:W-:Y:S04]  /*22af0*/  STL [R1+0x84], R4 ;  /* 0x0000840401007387 */ /* 0x0003e80000100800 */
[----:B------:R-:W-:Y:S04]  /*22b00*/  STL [R1+0x90], R90 ;  /* 0x0000905a01007387 */ /* 0x000fe80000100800 */
[----:B------:R-:W3:Y:S04]  /*22b10*/  LDL.LU.64 R128, [R1+0x120] ;  /* 0x0001200001807983 */ /* 0x000ee80000300a00 */
[----:B--2---:R-:W2:Y:S01]  /*22b20*/  LDL.LU.64 R130, [R1+0xe8] ;  /* 0x0000e80001827983 */ /* 0x004ea20000300a00 */
[----:B-1----:R-:W-:-:S03]  /*22b30*/  IMAD.MOV.U32 R4, RZ, RZ, R91 ;  /* 0x000000ffff047224 */ /* 0x002fc600078e005b */
[----:B------:R-:W-:Y:S04]  /*22b40*/  STL [R1+0x98], R92 ;  /* 0x0000985c01007387 */ /* 0x000fe80000100800 */
[----:B------:R1:W-:Y:S04]  /*22b50*/  STL [R1+0x8c], R4 ;  /* 0x00008c0401007387 */ /* 0x0003e80000100800 */
[----:B------:R-:W-:Y:S01]  /*22b60*/  STL [R1+0xa0], R94 ;  /* 0x0000a05e01007387 */ /* 0x000fe20000100800 */
[----:B-1----:R-:W-:-:S05]  /*22b70*/  MOV R4, R93 ;  /* 0x0000005d00047202 */ /* 0x002fca0000000f00 */
[----:B------:R1:W-:Y:S04]  /*22b80*/  STL [R1+0x94], R4 ;  /* 0x0000940401007387 */ /* 0x0003e80000100800 */
[----:B------:R-:W-:Y:S01]  /*22b90*/  STL [R1+0xa8], R96 ;  /* 0x0000a86001007387 */ /* 0x000fe20000100800 */
[----:B-1----:R-:W-:-:S05]  /*22ba0*/  IMAD.MOV.U32 R4, RZ, RZ, R95 ;  /* 0x000000ffff047224 */ /* 0x002fca00078e005f */
        /* <DEDUP_REMOVED lines=14> */
[----:B-1----:R-:W-:-:S05]  /*22c90*/  MOV R4, R107 ;  /* 0x0000006b00047202 */ /* 0x002fca0000000f00 */
[----:B------:R1:W-:Y:S02]  /*22ca0*/  STL [R1+0xc4], R4 ;  /* 0x0000c40401007387 */ /* 0x0003e40000100800 */
[----:B-1----:R-:W-:-:S05]  /*22cb0*/  IMAD.MOV.U32 R4, RZ, RZ, R109 ;  /* 0x000000ffff047224 */ /* 0x002fca00078e006d */
[----:B------:R1:W-:Y:S04]  /*22cc0*/  STL [R1+0xcc], R4 ;  /* 0x0000cc0401007387 */ /* 0x0003e80000100800 */
[----:B------:R-:W-:Y:S01]  /*22cd0*/  STL [R1+0xd8], R114 ;  /* 0x0000d87201007387 */ /* 0x000fe20000100800 */
[----:B-1----:R-:W-:-:S05]  /*22ce0*/  IMAD.MOV.U32 R4, RZ, RZ, R115 ;  /* 0x000000ffff047224 */ /* 0x002fca00078e0073 */
[----:B------:R4:W-:Y:S01]  /*22cf0*/  STL [R1+0xd4], R4 ;  /* 0x0000d40401007387 */ /* 0x0009e20000100800 */
[----:B------:R-:W-:Y:S02]  /*22d00*/  IMAD.MOV.U32 R84, RZ, RZ, R102 ;  /* 0x000000ffff547224 */ /* 0x000fe400078e0066 */
[----:B------:R-:W-:Y:S02]  /*22d10*/  IMAD.MOV.U32 R85, RZ, RZ, R103 ;  /* 0x000000ffff557224 */ /* 0x000fe400078e0067 */
[----:B------:R-:W-:Y:S02]  /*22d20*/  IMAD.MOV.U32 R86, RZ, RZ, R110 ;  /* 0x000000ffff567224 */ /* 0x000fe400078e006e */
[----:B------:R-:W-:Y:S02]  /*22d30*/  IMAD.MOV.U32 R87, RZ, RZ, R111 ;  /* 0x000000ffff577224 */ /* 0x000fe400078e006f */
[----:B----4-:R-:W-:Y:S01]  /*22d40*/  IMAD.MOV.U32 R4, RZ, RZ, R127 ;  /* 0x000000ffff047224 */ /* 0x010fe200078e007f */
[----:B------:R-:W-:Y:S04]  /*22d50*/  STL [R1+0xe0], R126 ;  /* 0x0000e07e01007387 */ /* 0x000fe80000100800 */
[----:B------:R1:W-:Y:S01]  /*22d60*/  STL [R1+0xdc], R4 ;  /* 0x0000dc0401007387 */ /* 0x0003e20000100800 */
[----:B---3--:R-:W-:Y:S01]  /*22d70*/  MOV R88, R112 ;  /* 0x0000007000587202 */ /* 0x008fe20000000f00 */
[----:B------:R-:W-:Y:S01]  /*22d80*/  IMAD.MOV.U32 R89, RZ, RZ, R113 ;  /* 0x000000ffff597224 */ /* 0x000fe200078e0071 */
[----:B------:R-:W-:Y:S01]  /*22d90*/  MOV R91, R117 ;  /* 0x00000075005b7202 */ /* 0x000fe20000000f00 */
[----:B------:R-:W-:-:S02]  /*22da0*/  IMAD.MOV.U32 R90, RZ, RZ, R116 ;  /* 0x000000ffff5a7224 */ /* 0x000fc400078e0074 */
[----:B------:R-:W-:Y:S02]  /*22db0*/  IMAD.MOV.U32 R92, RZ, RZ, R118 ;  /* 0x000000ffff5c7224 */ /* 0x000fe400078e0076 */
[----:B------:R-:W-:Y:S02]  /*22dc0*/  IMAD.MOV.U32 R93, RZ, RZ, R119 ;  /* 0x000000ffff5d7224 */ /* 0x000fe400078e0077 */
[----:B------:R-:W-:Y:S01]  /*22dd0*/  IMAD.MOV.U32 R94, RZ, RZ, R120 ;  /* 0x000000ffff5e7224 */ /* 0x000fe200078e0078 */
[----:B------:R-:W-:Y:S01]  /*22de0*/  MOV R95, R121 ;  /* 0x00000079005f7202 */ /* 0x000fe20000000f00 */
[----:B------:R-:W-:Y:S02]  /*22df0*/  IMAD.MOV.U32 R96, RZ, RZ, R124 ;  /* 0x000000ffff607224 */ /* 0x000fe400078e007c */
[----:B------:R-:W-:Y:S01]  /*22e00*/  IMAD.MOV.U32 R97, RZ, RZ, R125 ;  /* 0x000000ffff617224 */ /* 0x000fe200078e007d */
[----:B--2---:R2:W-:Y:S01]  /*22e10*/  STL [R1+0xe8], R130 ;  /* 0x0000e88201007387 */ /* 0x0045e20000100800 */
[----:B-1----:R-:W-:-:S03]  /*22e20*/  IMAD.MOV.U32 R4, RZ, RZ, R131 ;  /* 0x000000ffff047224 */ /* 0x002fc600078e0083 */
[----:B------:R-:W3:Y:S04]  /*22e30*/  LDL.LU.64 R100, [R1+0x140] ;  /* 0x0001400001647983 */ /* 0x000ee80000300a00 */
[----:B------:R-:W4:Y:S04]  /*22e40*/  LDL.LU.64 R102, [R1+0x148] ;  /* 0x0001480001667983 */ /* 0x000f280000300a00 */
[----:B------:R-:W4:Y:S04]  /*22e50*/  LDL.LU.64 R104, [R1+0x158] ;  /* 0x0001580001687983 */ /* 0x000f280000300a00 */
[----:B------:R-:W4:Y:S04]  /*22e60*/  LDL.LU.64 R106, [R1+0x170] ;  /* 0x00017000016a7983 */ /* 0x000f280000300a00 */
[----:B------:R-:W4:Y:S04]  /*22e70*/  LDL.LU.64 R108, [R1+0x150] ;  /* 0x00015000016c7983 */ /* 0x000f280000300a00 */
[----:B------:R-:W4:Y:S04]  /*22e80*/  LDL.LU.64 R110, [R1+0x178] ;  /* 0x00017800016e7983 */ /* 0x000f280000300a00 */
[----:B------:R-:W4:Y:S04]  /*22e90*/  LDL.LU.64 R112, [R1+0x180] ;  /* 0x0001800001707983 */ /* 0x000f280000300a00 */
[----:B------:R-:W4:Y:S04]  /*22ea0*/  LDL.LU.64 R114, [R1+0x1c0] ;  /* 0x0001c00001727983 */ /* 0x000f280000300a00 */
[----:B------:R1:W-:Y:S04]  /*22eb0*/  STL [R1+0xe4], R4 ;  /* 0x0000e40401007387 */ /* 0x0003e80000100800 */
[----:B------:R-:W4:Y:S04]  /*22ec0*/  LDL.LU.64 R120, [R1+0x160] ;  /* 0x0001600001787983 */ /* 0x000f280000300a00 */
[----:B------:R-:W4:Y:S01]  /*22ed0*/  LDL.LU.64 R116, [R1+0x188] ;  /* 0x0001880001747983 */ /* 0x000f220000300a00 */
[----:B------:R-:W-:-:S03]  /*22ee0*/  MOV R98, R128 ;  /* 0x0000008000627202 */ /* 0x000fc60000000f00 */
[----:B------:R-:W4:Y:S01]  /*22ef0*/  LDL.LU.64 R118, [R1+0x190] ;  /* 0x0001900001767983 */ /* 0x000f220000300a00 */
[----:B------:R-:W-:-:S03]  /*22f00*/  IMAD.MOV.U32 R99, RZ, RZ, R129 ;  /* 0x000000ffff637224 */ /* 0x000fc600078e0081 */
[----:B------:R-:W-:Y:S04]  /*22f10*/  STL [R1+0xf0], R84 ;  /* 0x0000f05401007387 */ /* 0x000fe80000100800 */
[----:B------:R-:W4:Y:S04]  /*22f20*/  LDL.LU.64 R124, [R1+0x1c8] ;  /* 0x0001c800017c7983 */ /* 0x000f280000300a00 */
[----:B------:R-:W4:Y:S04]  /*22f30*/  LDL.LU.64 R126, [R1+0x198] ;  /* 0x00019800017e7983 */ /* 0x000f280000300a00 */
[----:B------:R-:W4:Y:S04]  /*22f40*/  LDL.LU.64 R128, [R1+0x1d0] ;  /* 0x0001d00001807983 */ /* 0x000f280000300a00 */
        /* <DEDUP_REMOVED lines=9> */
[----:B------:R1:W-:Y:S02]  /*22fe0*/  STL [R1+0xfc], R4 ;  /* 0x0000fc0401007387 */ /* 0x0003e40000100800 */
[----:B-1----:R-:W-:-:S05]  /*22ff0*/  IMAD.MOV.U32 R4, RZ, RZ, R91 ;  /* 0x000000ffff047224 */ /* 0x002fca00078e005b */
[----:B------:R1:W-:Y:S04]  /*23000*/  STL [R1+0x104], R4 ;  /* 0x0001040401007387 */ /* 0x0003e80000100800 */
[----:B------:R-:W-:Y:S01]  /*23010*/  STL [R1+0x110], R94 ;  /* 0x0001105e01007387 */ /* 0x000fe20000100800 */
[----:B-1----:R-:W-:-:S03]  /*23020*/  IMAD.MOV.U32 R4, RZ, RZ, R95 ;  /* 0x000000ffff047224 */ /* 0x002fc600078e005f */
[----:B------:R-:W-:Y:S04]  /*23030*/  STL [R1+0x118], R96 ;  /* 0x0001186001007387 */ /* 0x000fe80000100800 */
[----:B------:R1:W-:Y:S04]  /*23040*/  STL [R1+0x10c], R4 ;  /* 0x00010c0401007387 */ /* 0x0003e80000100800 */
[----:B------:R-:W-:Y:S01]  /*23050*/  STL [R1+0x120], R98 ;  /* 0x0001206201007387 */ /* 0x000fe20000100800 */
[----:B-1----:R-:W-:-:S05]  /*23060*/  IMAD.MOV.U32 R4, RZ, RZ, R97 ;  /* 0x000000ffff047224 */ /* 0x002fca00078e0061 */
[----:B------:R1:W-:Y:S02]  /*23070*/  STL [R1+0x114], R4 ;  /* 0x0001140401007387 */ /* 0x0003e40000100800 */
[----:B-1----:R-:W-:-:S05]  /*23080*/  IMAD.MOV.U32 R4, RZ, RZ, R99 ;  /* 0x000000ffff047224 */ /* 0x002fca00078e0063 */
[----:B------:R1:W-:Y:S01]  /*23090*/  STL [R1+0x11c], R4 ;  /* 0x00011c0401007387 */ /* 0x0003e20000100800 */
[----:B------:R-:W-:Y:S01]  /*230a0*/  IMAD.MOV.U32 R80, RZ, RZ, R92 ;  /* 0x000000ffff507224 */ /* 0x000fe200078e005c */
[----:B------:R-:W-:Y:S02]  /*230b0*/  MOV R81, R93 ;  /* 0x0000005d00517202 */ /* 0x000fe40000000f00 */
[----:B------:R-:W-:Y:S01]  /*230c0*/  STL [R1+0x128], R122 ;  /* 0x0001287a01007387 */ /* 0x000fe20000100800 */
[----:B-1----:R-:W-:-:S05]  /*230d0*/  IMAD.MOV.U32 R4, RZ, RZ, R123 ;  /* 0x000000ffff047224 */ /* 0x002fca00078e007b */
[----:B------:R1:W-:Y:S01]  /*230e0*/  STL [R1+0x124], R4 ;  /* 0x0001240401007387 */ /* 0x0003e20000100800 */
[----:B---3--:R-:W-:Y:S01]  /*230f0*/  MOV R82, R100 ;  /* 0x0000006400527202 */ /* 0x008fe20000000f00 */
[----:B------:R-:W-:Y:S02]  /*23100*/  IMAD.MOV.U32 R83, RZ, RZ, R101 ;  /* 0x000000ffff537224 */ /* 0x000fe400078e0065 */
[----:B----4-:R-:W-:Y:S02]  /*23110*/  IMAD.MOV.U32 R84, RZ, RZ, R102 ;  /* 0x000000ffff547224 */ /* 0x010fe400078e0066 */
[----:B------:R-:W-:Y:S02]  /*23120*/  IMAD.MOV.U32 R85, RZ, RZ, R103 ;  /* 0x000000ffff557224 */ /* 0x000fe400078e0067 */
[----:B------:R-:W-:Y:S02]  /*23130*/  IMAD.MOV.U32 R86, RZ, RZ, R108 ;  /* 0x000000ffff567224 */ /* 0x000fe400078e006c */
[----:B------:R-:W-:Y:S01]  /*23140*/  IMAD.MOV.U32 R87, RZ, RZ, R109 ;  /* 0x000000ffff577224 */ /* 0x000fe200078e006d */
[----:B------:R-:W-:Y:S01]  /*23150*/  MOV R90, R110 ;  /* 0x0000006e005a7202 */ /* 0x000fe20000000f00 */
[----:B------:R-:W-:-:S02]  /*23160*/  IMAD.MOV.U32 R91, RZ, RZ, R111 ;  /* 0x000000ffff5b7224 */ /* 0x000fc400078e006f */
[----:B------:R-:W-:Y:S02]  /*23170*/  IMAD.MOV.U32 R92, RZ, RZ, R112 ;  /* 0x000000ffff5c7224 */ /* 0x000fe400078e0070 */
[----:B------:R-:W-:Y:S01]  /*23180*/  IMAD.MOV.U32 R93, RZ, RZ, R113 ;  /* 0x000000ffff5d7224 */ /* 0x000fe200078e0071 */
[----:B------:R-:W-:Y:S01]  /*23190*/  MOV R94, R114 ;  /* 0x00000072005e7202 */ /* 0x000fe20000000f00 */
[----:B------:R-:W-:Y:S01]  /*231a0*/  IMAD.MOV.U32 R95, RZ, RZ, R115 ;  /* 0x000000ffff5f7224 */ /* 0x000fe200078e0073 */
[----:B------:R-:W-:Y:S01]  /*231b0*/  MOV R88, R106 ;  /* 0x0000006a00587202 */ /* 0x000fe20000000f00 */
[----:B------:R-:W-:Y:S02]  /*231c0*/  IMAD.MOV.U32 R89, RZ, RZ, R107 ;  /* 0x000000ffff597224 */ /* 0x000fe400078e006b */
[----:B------:R-:W-:Y:S02]  /*231d0*/  IMAD.MOV.U32 R96, RZ, RZ, R116 ;  /* 0x000000ffff607224 */ /* 0x000fe400078e0074 */
[----:B------:R-:W-:Y:S01]  /*231e0*/  IMAD.MOV.U32 R97, RZ, RZ, R117 ;  /* 0x000000ffff617224 */ /* 0x000fe200078e0075 */
[----:B------:R-:W-:Y:S01]  /*231f0*/  MOV R100, R118 ;  /* 0x0000007600647202 */ /* 0x000fe20000000f00 */
[----:B------:R-:W-:-:S02]  /*23200*/  IMAD.MOV.U32 R101, RZ, RZ, R119 ;  /* 0x000000ffff657224 */ /* 0x000fc400078e0077 */
[----:B------:R-:W-:Y:S01]  /*23210*/  IMAD.MOV.U32 R98, RZ, RZ, R124 ;  /* 0x000000ffff627224 */ /* 0x000fe200078e007c */
[----:B------:R-:W-:Y:S01]  /*23220*/  MOV R99, R125 ;  /* 0x0000007d00637202 */ /* 0x000fe20000000f00 */
[----:B--2---:R2:W-:Y:S01]  /*23230*/  STL [R1+0x130], R130 ;  /* 0x0001308201007387 */ /* 0x0045e20000100800 */
[----:B-1----:R-:W-:-:S03]  /*23240*/  IMAD.MOV.U32 R4, RZ, RZ, R131 ;  /* 0x000000ffff047224 */ /* 0x002fc600078e0083 */
[----:B------:R-:W3:Y:S04]  /*23250*/  LDL.LU.64 R108, [R1+0x1d8] ;  /* 0x0001d800016c7983 */ /* 0x000ee80000300a00 */
[----:B------:R-:W4:Y:S04]  /*23260*/  LDL.LU.64 R112, [R1+0x1a0] ;  /* 0x0001a00001707983 */ /* 0x000f280000300a00 */
[----:B------:R-:W4:Y:S04]  /*23270*/  LDL.LU.64 R110, [R1+0x1e0] ;  /* 0x0001e000016e7983 */ /* 0x000f280000300a00 */
[----:B------:R-:W4:Y:S04]  /*23280*/  LDL.LU.64 R114, [R1+0x1e8] ;  /* 0x0001e80001727983 */ /* 0x000f280000300a00 */
[----:B------:R1:W-:Y:S04]  /*23290*/  STL [R1+0x12c], R4 ;  /* 0x00012c0401007387 */ /* 0x0003e80000100800 */
[----:B------:R-:W4:Y:S01]  /*232a0*/  LDL.LU.64 R118, [R1+0x1a8] ;  /* 0x0001a80001767983 */ /* 0x000f220000300a00 */
[----:B------:R-:W-:-:S03]  /*232b0*/  IMAD.MOV.U32 R106, RZ, RZ, R126 ;  /* 0x000000ffff6a7224 */ /* 0x000fc600078e007e */
[----:B------:R-:W4:Y:S01]  /*232c0*/  LDL.LU.64 R116, [R1+0x1f0] ;  /* 0x0001f00001747983 */ /* 0x000f220000300a00 */
[----:B------:R-:W-:-:S03]  /*232d0*/  IMAD.MOV.U32 R107, RZ, RZ, R127 ;  /* 0x000000ffff6b7224 */ /* 0x000fc600078e007f */
[----:B------:R-:W-:Y:S01]  /*232e0*/  STL [R1+0x138], R80 ;  /* 0x0001385001007387 */ /* 0x000fe20000100800 */
[----:B------:R-:W-:Y:S01]  /*232f0*/  IMAD.MOV.U32 R102, RZ, RZ, R128 ;  /* 0x000000ffff667224 */ /* 0x000fe200078e0080 */
[----:B------:R-:W-:Y:S02]  /*23300*/  MOV R103, R129 ;  /* 0x0000008100677202 */ /* 0x000fe40000000f00 */
[----:B------:R-:W4:Y:S04]  /*23310*/  LDL.LU.64 R122, [R1+0x1f8] ;  /* 0x0001f800017a7983 */ /* 0x000f280000300a00 */
        /* <DEDUP_REMOVED lines=8> */
[----:B-1----:R-:W-:-:S05]  /*233a0*/  IMAD.MOV.U32 R4, RZ, RZ, R83 ;  /* 0x000000ffff047224 */ /* 0x002fca00078e0053 */
[----:B------:R1:W-:Y:S02]  /*233b0*/  STL [R1+0x13c], R4 ;  /* 0x00013c0401007387 */ /* 0x0003e40000100800 */
        /* <DEDUP_REMOVED lines=8> */
[----:B------:R3:W-:Y:S01]  /*23440*/  STL [R1+0x160], R120 ;  /* 0x0001607801007387 */ /* 0x0007e20000100800 */
[----:B-1----:R-:W-:-:S05]  /*23450*/  IMAD.MOV.U32 R4, RZ, RZ, R121 ;  /* 0x000000ffff047224 */ /* 0x002fca00078e0079 */
[----:B------:R2:W-:Y:S01]  /*23460*/  STL [R1+0x15c], R4 ;  /* 0x00015c0401007387 */ /* 0x0005e20000100800 */
[----:B---3--:R-:W-:Y:S01]  /*23470*/  IMAD.MOV.U32 R104, RZ, RZ, R108 ;  /* 0x000000ffff687224 */ /* 0x008fe200078e006c */
[----:B------:R-:W-:Y:S01]  /*23480*/  MOV R105, R109 ;  /* 0x0000006d00697202 */ /* 0x000fe20000000f00 */
[----:B----4-:R-:W-:Y:S02]  /*23490*/  IMAD.MOV.U32 R108, RZ, RZ, R110 ;  /* 0x000000ffff6c7224 */ /* 0x010fe400078e006e */
[----:B------:R-:W-:Y:S02]  /*234a0*/  IMAD.MOV.U32 R109, RZ, RZ, R111 ;  /* 0x000000ffff6d7224 */ /* 0x000fe400078e006f */
[----:B------:R-:W-:Y:S01]  /*234b0*/  IMAD.MOV.U32 R110, RZ, RZ, R114 ;  /* 0x000000ffff6e7224 */ /* 0x000fe200078e0072 */
[----:B------:R-:W-:Y:S01]  /*234c0*/  MOV R111, R115 ;  /* 0x00000073006f7202 */ /* 0x000fe20000000f00 */
[----:B------:R-:W-:Y:S02]  /*234d0*/  IMAD.MOV.U32 R114, RZ, RZ, R116 ;  /* 0x000000ffff727224 */ /* 0x000fe400078e0074 */
[----:B------:R-:W-:Y:S01]  /*234e0*/  IMAD.MOV.U32 R115, RZ, RZ, R117 ;  /* 0x000000ffff737224 */ /* 0x000fe200078e0075 */
[----:B------:R-:W-:Y:S01]  /*234f0*/  MOV R116, R122 ;  /* 0x0000007a00747202 */ /* 0x000fe20000000f00 */
[----:B------:R-:W-:-:S02]  /*23500*/  IMAD.MOV.U32 R117, RZ, RZ, R123 ;  /* 0x000000ffff757224 */ /* 0x000fc400078e007b */
[----:B------:R-:W-:Y:S02]  /*23510*/  IMAD.MOV.U32 R120, RZ, RZ, R126 ;  /* 0x000000ffff787224 */ /* 0x000fe400078e007e */
[----:B------:R-:W-:Y:S01]  /*23520*/  IMAD.MOV.U32 R121, RZ, RZ, R127 ;  /* 0x000000ffff797224 */ /* 0x000fe200078e007f */
[----:B------:R-:W-:Y:S01]  /*23530*/  MOV R122, R128 ;  /* 0x00000080007a7202 */ /* 0x000fe20000000f00 */
[----:B------:R-:W-:Y:S02]  /*23540*/  IMAD.MOV.U32 R123, RZ, RZ, R129 ;  /* 0x000000ffff7b7224 */ /* 0x000fe400078e0081 */
[----:B--2---:R-:W-:Y:S01]  /*23550*/  IMAD.MOV.U32 R4, RZ, RZ, R131 ;  /* 0x000000ffff047224 */ /* 0x004fe200078e0083 */
[----:B------:R1:W-:Y:S04]  /*23560*/  STL [R1+0x168], R130 ;  /* 0x0001688201007387 */ /* 0x0003e80000100800 */
[----:B------:R-:W2:Y:S04]  /*23570*/  LDL.LU.64 R126, [R1+0x248] ;  /* 0x00024800017e7983 */ /* 0x000ea80000300a00 */
[----:B------:R-:W3:Y:S04]  /*23580*/  LDL.LU.64 R128, [R1+0x210] ;  /* 0x0002100001807983 */ /* 0x000ee80000300a00 */
[----:B------:R4:W-:Y:S04]  /*23590*/  STL [R1+0x164], R4 ;  /* 0x0001640401007387 */ /* 0x0009e80000100800 */
[----:B-1----:R-:W2:Y:S01]  /*235a0*/  LDL.LU.64 R130, [R1+0x1b8] ;  /* 0x0001b80001827983 */ /* 0x002ea20000300a00 */
[----:B----4-:R-:W-:-:S03]  /*235b0*/  IMAD.MOV.U32 R4, RZ, RZ, R89 ;  /* 0x000000ffff047224 */ /* 0x010fc600078e0059 */
[----:B------:R-:W-:Y:S04]  /*235c0*/  STL [R1+0x170], R88 ;  /* 0x0001705801007387 */ /* 0x000fe80000100800 */
        /* <DEDUP_REMOVED lines=20> */
[----:B-1----:R-:W-:Y:S01]  /*23710*/  MOV R4, R119 ;  /* 0x0000007700047202 */ /* 0x002fe20000000f00 */
[----:B------:R-:W-:-:S04]  /*23720*/  IMAD.MOV.U32 R96, RZ, RZ, R98 ;  /* 0x000000ffff607224 */ /* 0x000fc800078e0062 */
[----:B------:R1:W-:Y:S01]  /*23730*/  STL [R1+0x1a4], R4 ;  /* 0x0001a40401007387 */ /* 0x0003e20000100800 */
[----:B------:R-:W-:Y:S01]  /*23740*/  MOV R97, R99 ;  /* 0x0000006300617202 */ /* 0x000fe20000000f00 */
[----:B------:R-:W-:Y:S02]  /*23750*/  IMAD.MOV.U32 R98, RZ, RZ, R102 ;  /* 0x000000ffff627224 */ /* 0x000fe400078e0066 */
[----:B------:R-:W-:Y:S01]  /*23760*/  IMAD.MOV.U32 R99, RZ, RZ, R103 ;  /* 0x000000ffff637224 */ /* 0x000fe200078e0067 */
[----:B------:R-:W-:Y:S01]  /*23770*/  STL [R1+0x1b0], R124 ;  /* 0x0001b07c01007387 */ /* 0x000fe20000100800 */
[----:B-1----:R-:W-:Y:S01]  /*23780*/  IMAD.MOV.U32 R4, RZ, RZ, R125 ;  /* 0x000000ffff047224 */ /* 0x002fe200078e007d */
[----:B------:R-:W-:Y:S01]  /*23790*/  MOV R103, R109 ;  /* 0x0000006d00677202 */ /* 0x000fe20000000f00 */
[----:B------:R-:W-:Y:S02]  /*237a0*/  IMAD.MOV.U32 R102, RZ, RZ, R108 ;  /* 0x000000ffff667224 */ /* 0x000fe400078e006c */
[----:B------:R-:W-:Y:S01]  /*237b0*/  IMAD.MOV.U32 R108, RZ, RZ, R116 ;  /* 0x000000ffff6c7224 */ /* 0x000fe200078e0074 */
[----:B------:R1:W-:Y:S01]  /*237c0*/  STL [R1+0x1ac], R4 ;  /* 0x0001ac0401007387 */ /* 0x0003e20000100800 */
[----:B------:R-:W-:Y:S01]  /*237d0*/  IMAD.MOV.U32 R109, RZ, RZ, R117 ;  /* 0x000000ffff6d7224 */ /* 0x000fe200078e0075 */
[----:B------:R-:W-:Y:S01]  /*237e0*/  MOV R100, R104 ;  /* 0x0000006800647202 */ /* 0x000fe20000000f00 */
[----:B------:R-:W-:Y:S01]  /*237f0*/  IMAD.MOV.U32 R101, RZ, RZ, R105 ;  /* 0x000000ffff657224 */ /* 0x000fe200078e0069 */
[----:B------:R-:W-:Y:S01]  /*23800*/  MOV R113, R123 ;  /* 0x0000007b00717202 */ /* 0x000fe20000000f00 */
[----:B------:R-:W-:-:S02]  /*23810*/  IMAD.MOV.U32 R112, RZ, RZ, R122 ;  /* 0x000000ffff707224 */ /* 0x000fc400078e007a */
[----:B------:R-:W-:Y:S02]  /*23820*/  IMAD.MOV.U32 R104, RZ, RZ, R110 ;  /* 0x000000ffff687224 */ /* 0x000fe400078e006e */
[----:B------:R-:W-:Y:S02]  /*23830*/  IMAD.MOV.U32 R105, RZ, RZ, R111 ;  /* 0x000000ffff697224 */ /* 0x000fe400078e006f */
[----:B------:R-:W-:Y:S02]  /*23840*/  IMAD.MOV.U32 R110, RZ, RZ, R120 ;  /* 0x000000ffff6e7224 */ /* 0x000fe400078e0078 */
[----:B------:R-:W-:Y:S01]  /*23850*/  IMAD.MOV.U32 R111, RZ, RZ, R121 ;  /* 0x000000ffff6f7224 */ /* 0x000fe200078e0079 */
[----:B------:R-:W-:Y:S01]  /*23860*/  MOV R106, R114 ;  /* 0x00000072006a7202 */ /* 0x000fe20000000f00 */
[----:B------:R-:W-:Y:S01]  /*23870*/  IMAD.MOV.U32 R107, RZ, RZ, R115 ;  /* 0x000000ffff6b7224 */ /* 0x000fe200078e0073 */
[----:B--2---:R2:W-:Y:S04]  /*23880*/  STL [R1+0x1b8], R130 ;  /* 0x0001b88201007387 */ /* 0x0045e80000100800 */
[----:B------:R-:W4:Y:S01]  /*23890*/  LDL.LU.64 R116, [R1+0x218] ;  /* 0x0002180001747983 */ /* 0x000f220000300a00 */
[----:B-1----:R-:W-:-:S03]  /*238a0*/  MOV R4, R131 ;  /* 0x0000008300047202 */ /* 0x002fc60000000f00 */
[----:B------:R-:W4:Y:S04]  /*238b0*/  LDL.LU.64 R122, [R1+0x220] ;  /* 0x00022000017a7983 */ /* 0x000f280000300a00 */
[----:B------:R-:W4:Y:S01]  /*238c0*/  LDL.LU.64 R118, [R1+0x258] ;  /* 0x0002580001767983 */ /* 0x000f220000300a00 */
[----:B---3--:R-:W-:-:S03]  /*238d0*/  IMAD.MOV.U32 R114, RZ, RZ, R128 ;  /* 0x000000ffff727224 */ /* 0x008fc600078e0080 */
[----:B------:R-:W3:Y:S01]  /*238e0*/  LDL.LU.64 R120, [R1+0x230] ;  /* 0x0002300001787983 */ /* 0x000ee20000300a00 */
[----:B------:R-:W-:-:S03]  /*238f0*/  IMAD.MOV.U32 R115, RZ, RZ, R129 ;  /* 0x000000ffff737224 */ /* 0x000fc600078e0081 */
[----:B------:R1:W-:Y:S04]  /*23900*/  STL [R1+0x1b4], R4 ;  /* 0x0001b40401007387 */ /* 0x0003e80000100800 */
[----:B------:R-:W-:Y:S04]  /*23910*/  STL [R1+0x1c0], R94 ;  /* 0x0001c05e01007387 */ /* 0x000fe80000100800 */
[----:B------:R-:W3:Y:S04]  /*23920*/  LDL.LU.64 R124, [R1+0x268] ;  /* 0x00026800017c7983 */ /* 0x000ee80000300a00 */
[----:B------:R-:W3:Y:S04]  /*23930*/  LDL.LU.64 R128, [R1+0x238] ;  /* 0x0002380001807983 */ /* 0x000ee80000300a00 */
[----:B--2---:R-:W2:Y:S01]  /*23940*/  LDL.LU.64 R130, [R1+0x228] ;  /* 0x0002280001827983 */ /* 0x004ea20000300a00 */
[----:B-1----:R-:W-:-:S03]  /*23950*/  IMAD.MOV.U32 R4, RZ, RZ, R95 ;  /* 0x000000ffff047224 */ /* 0x002fc600078e005f */
[----:B------:R-:W-:Y:S04]  /*23960*/  STL [R1+0x1c8], R96 ;  /* 0x0001c86001007387 */ /* 0x000fe80000100800 */
        /* <DEDUP_REMOVED lines=28> */
[----:B-1----:R-:W-:Y:S02]  /*23b30*/  IMAD.MOV.U32 R4, RZ, RZ, R115 ;  /* 0x000000ffff047224 */ /* 0x002fe400078e0073 */
[----:B----4-:R-:W-:Y:S04]  /*23b40*/  STL [R1+0x218], R116 ;  /* 0x0002187401007387 */ /* 0x010fe80000100800 */
[----:B------:R1:W-:Y:S02]  /*23b50*/  STL [R1+0x20c], R4 ;  /* 0x00020c0401007387 */ /* 0x0003e40000100800 */
[----:B-1----:R-:W-:-:S05]  /*23b60*/  MOV R4, R117 ;  /* 0x0000007500047202 */ /* 0x002fca0000000f00 */
[----:B------:R1:W-:Y:S04]  /*23b70*/  STL [R1+0x214], R4 ;  /* 0x0002140401007387 */ /* 0x0003e80000100800 */
[----:B------:R-:W-:Y:S01]  /*23b80*/  STL [R1+0x220], R122 ;  /* 0x0002207a01007387 */ /* 0x000fe20000100800 */
[----:B-1----:R-:W-:-:S05]  /*23b90*/  IMAD.MOV.U32 R4, RZ, RZ, R123 ;  /* 0x000000ffff047224 */ /* 0x002fca00078e007b */
[----:B------:R1:W-:Y:S04]  /*23ba0*/  STL [R1+0x21c], R4 ;  /* 0x00021c0401007387 */ /* 0x0003e80000100800 */
[----:B--2---:R2:W-:Y:S01]  /*23bb0*/  STL [R1+0x228], R130 ;  /* 0x0002288201007387 */ /* 0x0045e20000100800 */
[----:B---3--:R-:W-:-:S03]  /*23bc0*/  MOV R78, R128 ;  /* 0x00000080004e7202 */ /* 0x008fc60000000f00 */
[----:B------:R-:W3:Y:S01]  /*23bd0*/  LDL.LU.64 R104, [R1+0x358] ;  /* 0x0003580001687983 */ /* 0x000ee20000300a00 */
[----:B-1----:R-:W-:-:S03]  /*23be0*/  IMAD.MOV.U32 R4, RZ, RZ, R131 ;  /* 0x000000ffff047224 */ /* 0x002fc600078e0083 */
[----:B------:R-:W4:Y:S01]  /*23bf0*/  LDL.LU.64 R92, [R1+0x318] ;  /* 0x00031800015c7983 */ /* 0x000f220000300a00 */
[----:B------:R-:W-:-:S03]  /*23c00*/  IMAD.MOV.U32 R79, RZ, RZ, R129 ;  /* 0x000000ffff4f7224 */ /* 0x000fc600078e0081 */
[----:B------:R-:W3:Y:S04]  /*23c10*/  LDL.LU.64 R90, [R1+0x2e8] ;  /* 0x0002e800015a7983 */ /* 0x000ee80000300a00 */
[----:B------:R-:W3:Y:S04]  /*23c20*/  LDL.LU.64 R80, [R1+0x240] ;  /* 0x0002400001507983 */ /* 0x000ee80000300a00 */
[----:B------:R-:W4:Y:S04]  /*23c30*/  LDL.LU.64 R128, [R1+0x3a8] ;  /* 0x0003a80001807983 */ /* 0x000f280000300a00 */
[----:B------:R1:W-:Y:S04]  /*23c40*/  STL [R1+0x224], R4 ;  /* 0x0002240401007387 */ /* 0x0003e80000100800 */
[----:B------:R-:W4:Y:S04]  /*23c50*/  LDL.LU.64 R82, [R1+0x288] ;  /* 0x0002880001527983 */ /* 0x000f280000300a00 */
[----:B------:R-:W4:Y:S04]  /*23c60*/  LDL.LU.64 R86, [R1+0x2a8] ;  /* 0x0002a80001567983 */ /* 0x000f280000300a00 */
[----:B--2---:R-:W2:Y:S04]  /*23c70*/  LDL.LU.64 R130, [R1+0x368] ;  /* 0x0003680001827983 */ /* 0x004ea80000300a00 */
[----:B------:R-:W2:Y:S04]  /*23c80*/  LDL.LU.64 R106, [R1+0x328] ;  /* 0x00032800016a7983 */ /* 0x000ea80000300a00 */
[----:B------:R-:W2:Y:S04]  /*23c90*/  LDL.LU.64 R96, [R1+0x300] ;  /* 0x0003000001607983 */ /* 0x000ea80000300a00 */
[----:B------:R-:W2:Y:S04]  /*23ca0*/  LDL.LU.64 R98, [R1+0x450] ;  /* 0x0004500001627983 */ /* 0x000ea80000300a00 */
[----:B------:R-:W2:Y:S04]  /*23cb0*/  LDL.LU.64 R108, [R1+0x4d0] ;  /* 0x0004d000016c7983 */ /* 0x000ea80000300a00 */
[----:B------:R-:W2:Y:S04]  /*23cc0*/  LDL.LU.64 R112, [R1+0x4f8] ;  /* 0x0004f80001707983 */ /* 0x000ea80000300a00 */
[----:B------:R-:W2:Y:S01]  /*23cd0*/  LDL.LU.64 R100, [R1+0x460] ;  /* 0x0004600001647983 */ /* 0x000ea20000300a00 */
[----:B------:R-:W-:-:S03]  /*23ce0*/  IMAD.MOV.U32 R84, RZ, RZ, R124 ;  /* 0x000000ffff547224 */ /* 0x000fc600078e007c */
[----:B------:R-:W2:Y:S01]  /*23cf0*/  LDL.LU.64 R102, [R1+0x2d8] ;  /* 0x0002d80001667983 */ /* 0x000ea20000300a00 */
[----:B------:R-:W-:-:S03]  /*23d00*/  IMAD.MOV.U32 R85, RZ, RZ, R125 ;  /* 0x000000ffff557224 */ /* 0x000fc600078e007d */
[----:B------:R-:W2:Y:S04]  /*23d10*/  LDL.LU.64 R110, [R1+0x4d8] ;  /* 0x0004d800016e7983 */ /* 0x000ea80000300a00 */
[----:B------:R-:W2:Y:S01]  /*23d20*/  LDL.LU.64 R114, [R1+0x4a0] ;  /* 0x0004a00001727983 */ /* 0x000ea20000300a00 */
[----:B------:R-:W-:-:S03]  /*23d30*/  IMAD.MOV.U32 R76, RZ, RZ, R120 ;  /* 0x000000ffff4c7224 */ /* 0x000fc600078e0078 */
[----:B------:R-:W2:Y:S01]  /*23d40*/  LDL.LU.64 R94, [R1+0x298] ;  /* 0x00029800015e7983 */ /* 0x000ea20000300a00 */
[----:B------:R-:W-:-:S03]  /*23d50*/  MOV R77, R121 ;  /* 0x00000079004d7202 */ /* 0x000fc60000000f00 */
[----:B------:R-:W2:Y:S01]  /*23d60*/  LDL.LU.64 R124, [R1+0x470] ;  /* 0x00047000017c7983 */ /* 0x000ea20000300a00 */
[----:B------:R-:W-:-:S03]  /*23d70*/  IMAD.MOV.U32 R72, RZ, RZ, R118 ;  /* 0x000000ffff487224 */ /* 0x000fc600078e0076 */
[----:B------:R-:W2:Y:S01]  /*23d80*/  LDL.LU.64 R116, [R1+0x4a8] ;  /* 0x0004a80001747983 */ /* 0x000ea20000300a00 */
[----:B------:R-:W-:-:S03]  /*23d90*/  IMAD.MOV.U32 R73, RZ, RZ, R119 ;  /* 0x000000ffff497224 */ /* 0x000fc600078e0077 */
[----:B------:R-:W2:Y:S04]  /*23da0*/  LDL.LU.64 R122, [R1+0x3d8] ;  /* 0x0003d800017a7983 */ /* 0x000ea80000300a00 */
[----:B------:R-:W2:Y:S04]  /*23db0*/  LDL.LU.64 R120, [R1+0x4b0] ;  /* 0x0004b00001787983 */ /* 0x000ea80000300a00 */
[----:B------:R-:W2:Y:S04]  /*23dc0*/  LDL.LU.64 R118, [R1+0x3e8] ;  /* 0x0003e80001767983 */ /* 0x000ea80000300a00 */
[----:B------:R-:W2:Y:S04]  /*23dd0*/  LDL.LU.64 R88, [R1+0x3c0] ;  /* 0x0003c00001587983 */ /* 0x000ea80000300a00 */
[----:B------:R-:W2:Y:S01]  /*23de0*/  LDL.LU.64 R74, [R1+0x250] ;  /* 0x00025000014a7983 */ /* 0x000ea20000300a00 */
[----:B-1----:R-:W-:-:S03]  /*23df0*/  IMAD.MOV.U32 R4, RZ, RZ, R77 ;  /* 0x000000ffff047224 */ /* 0x002fc600078e004d */
[----:B------:R-:W-:Y:S04]  /*23e00*/  STL [R1+0x230], R76 ;  /* 0x0002304c01007387 */ /* 0x000fe80000100800 */
[----:B------:R1:W-:Y:S04]  /*23e10*/  STL [R1+0x22c], R4 ;  /* 0x00022c0401007387 */ /* 0x0003e80000100800 */
[----:B------:R-:W-:Y:S01]  /*23e20*/  STL [R1+0x238], R78 ;  /* 0x0002384e01007387 */ /* 0x000fe20000100800 */
[----:B-1----:R-:W-:-:S05]  /*23e30*/  MOV R4, R79 ;  /* 0x0000004f00047202 */ /* 0x002fca0000000f00 */
[----:B------:R3:W-:Y:S02]  /*23e40*/  STL [R1+0x234], R4 ;  /* 0x0002340401007387 */ /* 0x0007e40000100800 */
[----:B---3--:R-:W-:Y:S02]  /*23e50*/  IMAD.MOV.U32 R4, RZ, RZ, R81 ;  /* 0x000000ffff047224 */ /* 0x008fe400078e0051 */
[----:B------:R-:W-:Y:S04]  /*23e60*/  STL [R1+0x240], R80 ;  /* 0x0002405001007387 */ /* 0x000fe80000100800 */
[----:B------:R1:W-:Y:S04]  /*23e70*/  STL [R1+0x23c], R4 ;  /* 0x00023c0401007387 */ /* 0x0003e80000100800 */
[----:B------:R3:W-:Y:S04]  /*23e80*/  STL [R1+0x248], R126 ;  /* 0x0002487e01007387 */ /* 0x0007e80000100800 */
[----:B------:R-:W4:Y:S01]  /*23e90*/  LDL.LU.64 R76, [R1+0x308] ;  /* 0x00030800014c7983 */ /* 0x000f220000300a00 */
[----:B-1----:R-:W-:-:S03]  /*23ea0*/  IMAD.MOV.U32 R4, RZ, RZ, R127 ;  /* 0x000000ffff047224 */ /* 0x002fc600078e007f */
[----:B--2---:R-:W-:Y:S04]  /*23eb0*/  STL [R1+0x250], R74 ;  /* 0x0002504a01007387 */ /* 0x004fe80000100800 */
[----:B------:R1:W-:Y:S04]  /*23ec0*/  STL [R1+0x244], R4 ;  /* 0x0002440401007387 */ /* 0x0003e80000100800 */
[----:B---3--:R-:W2:Y:S04]  /*23ed0*/  LDL.LU.64 R126, [R1+0x510] ;  /* 0x00051000017e7983 */ /* 0x008ea80000300a00 */
[----:B------:R-:W3:Y:S01]  /*23ee0*/  LDL.LU.64 R78, [R1+0x260] ;  /* 0x00026000014e7983 */ /* 0x000ee20000300a00 */
[----:B-1----:R-:W-:-:S02]  /*23ef0*/  IMAD.MOV.U32 R4, RZ, RZ, R75 ;  /* 0x000000ffff047224 */ /* 0x002fc400078e004b */
[----:B----4-:R-:W-:Y:S01]  /*23f00*/  IMAD.MOV.U32 R80, RZ, RZ, R82 ;  /* 0x000000ffff507224 */ /* 0x010fe200078e0052 */
[----:B------:R-:W-:Y:S01]  /*23f10*/  MOV R82, R86 ;  /* 0x0000005600527202 */ /* 0x000fe20000000f00 */
[----:B------:R-:W-:Y:S02]  /*23f20*/  IMAD.MOV.U32 R81, RZ, RZ, R83 ;  /* 0x000000ffff517224 */ /* 0x000fe400078e0053 */
[----:B------:R-:W-:Y:S02]  /*23f30*/  IMAD.MOV.U32 R83, RZ, RZ, R87 ;  /* 0x000000ffff537224 */ /* 0x000fe400078e0057 */
[----:B------:R-:W4:Y:S04]  /*23f40*/  LDL.LU.64 R86, [R1+0x280] ;  /* 0x0002800001567983 */ /* 0x000f280000300a00 */
[----:B------:R1:W-:Y:S04]  /*23f50*/  STL [R1+0x24c], R4 ;  /* 0x00024c0401007387 */ /* 0x0003e80000100800 */
[----:B------:R-:W-:Y:S04]  /*23f60*/  STL [R1+0x258], R72 ;  /* 0x0002584801007387 */ /* 0x000fe80000100800 */
[----:B------:R-:W2:Y:S01]  /*23f70*/  LDL.LU.64 R74, [R1+0x270] ;  /* 0x00027000014a7983 */ /* 0x000ea20000300a00 */
[----:B-1----:R-:W-:-:S05]  /*23f80*/  MOV R4, R73 ;  /* 0x0000004900047202 */ /* 0x002fca0000000f00 */
[----:B------:R3:W-:Y:S02]  /*23f90*/  STL [R1+0x254], R4 ;  /* 0x0002540401007387 */ /* 0x0007e40000100800 */
[----:B---3--:R-:W-:Y:S02]  /*23fa0*/  IMAD.MOV.U32 R4, RZ, RZ, R79 ;  /* 0x000000ffff047224 */ /* 0x008fe400078e004f */
[----:B------:R-:W-:Y:S04]  /*23fb0*/  STL [R1+0x260], R78 ;  /* 0x0002604e01007387 */ /* 0x000fe80000100800 */
[----:B------:R1:W-:Y:S04]  /*23fc0*/  STL [R1+0x25c], R4 ;  /* 0x00025c0401007387 */ /* 0x0003e80000100800 */
[----:B------:R3:W-:Y:S01]  /*23fd0*/  STL [R1+0x268], R84 ;  /* 0x0002685401007387 */ /* 0x0007e20000100800 */
[----:B-1----:R-:W-:-:S05]  /*23fe0*/  MOV R4, R85 ;  /* 0x0000005500047202 */ /* 0x002fca0000000f00 */
[----:B------:R2:W-:Y:S01]  /*23ff0*/  STL [R1+0x264], R4 ;  /* 0x0002640401007387 */ /* 0x0005e20000100800 */
[----:B---3--:R-:W-:Y:S02]  /*24000*/  IMAD.MOV.U32 R84, RZ, RZ, R88 ;  /* 0x000000ffff547224 */ /* 0x008fe400078e0058 */
[----:B------:R-:W-:Y:S02]  /*24010*/  IMAD.MOV.U32 R85, RZ, RZ, R89 ;  /* 0x000000ffff557224 */ /* 0x000fe400078e0059 */
[----:B------:R-:W3:Y:S01]  /*24020*/  LDL.LU.64 R88, [R1+0x290] ;  /* 0x0002900001587983 */ /* 0x000ee20000300a00 */
[----:B------:R-:W-:Y:S02]  /*24030*/  IMAD.MOV.U32 R78, RZ, RZ, R80 ;  /* 0x000000ffff4e7224 */ /* 0x000fe400078e0050 */
[----:B------:R-:W-:Y:S02]  /*24040*/  IMAD.MOV.U32 R79, RZ, RZ, R81 ;  /* 0x000000ffff4f7224 */ /* 0x000fe400078e0051 */
[----:B------:R-:W3:Y:S01]  /*24050*/  LDL.LU.64 R80, [R1+0x2a0] ;  /* 0x0002a00001507983 */ /* 0x000ee20000300a00 */
[----:B--2---:R-:W-:-:S03]  /*24060*/  IMAD.MOV.U32 R4, RZ, RZ, R75 ;  /* 0x000000ffff047224 */ /* 0x004fc600078e004b */
[----:B------:R-:W-:Y:S04]  /*24070*/  STL [R1+0x270], R74 ;  /* 0x0002704a01007387 */ /* 0x000fe80000100800 */
[----:B------:R-:W-:Y:S04]  /*24080*/  STL [R1+0x278], R76 ;  /* 0x0002784c01007387 */ /* 0x000fe80000100800 */
[----:B------:R1:W-:Y:S02]  /*24090*/  STL [R1+0x26c], R4 ;  /* 0x00026c0401007387 */ /* 0x0003e40000100800 */
[----:B-1----:R-:W-:-:S05]  /*240a0*/  MOV R4, R77 ;  /* 0x0000004d00047202 */ /* 0x002fca0000000f00 */
[----:B------:R1:W-:Y:S04]  /*240b0*/  STL [R1+0x274], R4 ;  /* 0x0002740401007387 */ /* 0x0003e80000100800 */
[----:B----4-:R2:W-:Y:S01]  /*240c0*/  STL [R1+0x280], R86 ;  /* 0x0002805601007387 */ /* 0x0105e20000100800 */
[----:B-1----:R-:W-:-:S05]  /*240d0*/  IMAD.MOV.U32 R4, RZ, RZ, R87 ;  /* 0x000000ffff047224 */ /* 0x002fca00078e0057 */
[----:B------:R1:W-:Y:S01]  /*240e0*/  STL [R1+0x27c], R4 ;  /* 0x00027c0401007387 */ /* 0x0003e20000100800 */
[----:B--2---:R-:W-:Y:S02]  /*240f0*/  IMAD.MOV.U32 R86, RZ, RZ, R102 ;  /* 0x000000ffff567224 */ /* 0x004fe400078e0066 */
[----:B------:R-:W-:Y:S02]  /*24100*/  IMAD.MOV.U32 R87, RZ, RZ, R103 ;  /* 0x000000ffff577224 */ /* 0x000fe400078e0067 */
[----:B------:R-:W2:Y:S01]  /*24110*/  LDL.LU.64 R102, [R1+0x2b0] ;  /* 0x0002b00001667983 */ /* 0x000ea20000300a00 */
[----:B-1----:R-:W-:-:S03]  /*24120*/  MOV R4, R79 ;  /* 0x0000004f00047202 */ /* 0x002fc60000000f00 */
[----:B------:R-:W-:Y:S04]  /*24130*/  STL [R1+0x288], R78 ;  /* 0x0002884e01007387 */ /* 0x000fe80000100800 */
[----:B------:R3:W-:Y:S02]  /*24140*/  STL [R1+0x284], R4 ;  /* 0x0002840401007387 */ /* 0x0007e40000100800 */
[----:B---3--:R-:W-:Y:S02]  /*24150*/  IMAD.MOV.U32 R4, RZ, RZ, R89 ;  /* 0x000000ffff047224 */ /* 0x008fe400078e0059 */
[----:B------:R-:W-:Y:S04]  /*24160*/  STL [R1+0x290], R88 ;  /* 0x0002905801007387 */ /* 0x000fe80000100800 */
[----:B------:R-:W-:Y:S04]  /*24170*/  STL [R1+0x298], R94 ;  /* 0x0002985e01007387 */ /* 0x000fe80000100800 */
[----:B------:R1:W-:Y:S02]  /*24180*/  STL [R1+0x28c], R4 ;  /* 0x00028c0401007387 */ /* 0x0003e40000100800 */
[----:B-1----:R-:W-:-:S02]  /*24190*/  MOV R4, R95 ;  /* 0x0000005f00047202 */ /* 0x002fc40000000f00 */
[----:B------:R-:W3:Y:S01]  /*241a0*/  LDL.LU.64 R94, [R1+0x310] ;  /* 0x00031000015e7983 */ /* 0x000ee20000300a00 */
[----:B------:R-:W-:Y:S02]  /*241b0*/  IMAD.MOV.U32 R88, RZ, RZ, R90 ;  /* 0x000000ffff587224 */ /* 0x000fe400078e005a */
[----:B------:R-:W-:Y:S01]  /*241c0*/  IMAD.MOV.U32 R89, RZ, RZ, R91 ;  /* 0x000000ffff597224 */ /* 0x000fe200078e005b */
[----:B------:R1:W-:Y:S01]  /*241d0*/  STL [R1+0x294], R4 ;  /* 0x0002940401007387 */ /* 0x0003e20000100800 */
[----:B------:R-:W-:Y:S02]  /*241e0*/  IMAD.MOV.U32 R90, RZ, RZ, R98 ;  /* 0x000000ffff5a7224 */ /* 0x000fe400078e0062 */
[----:B------:R-:W-:Y:S01]  /*241f0*/  IMAD.MOV.U32 R91, RZ, RZ, R99 ;  /* 0x000000ffff5b7224 */ /* 0x000fe200078e0063 */
[----:B------:R-:W-:Y:S04]  /*24200*/  STL [R1+0x2a0], R80 ;  /* 0x0002a05001007387 */ /* 0x000fe80000100800 */
[----:B------:R-:W4:Y:S01]  /*24210*/  LDL.LU.64 R98, [R1+0x2d0] ;  /* 0x0002d00001627983 */ /* 0x000f220000300a00 */
[----:B-1----:R-:W-:-:S05]  /*24220*/  IMAD.MOV.U32 R4, RZ, RZ, R81 ;  /* 0x000000ffff047224 */ /* 0x002fca00078e0051 */
[----:B------:R1:W-:Y:S04]  /*24230*/  STL [R1+0x29c], R4 ;  /* 0x00029c0401007387 */ /* 0x0003e80000100800 */
[----:B------:R-:W-:Y:S01]  /*24240*/  STL [R1+0x2a8], R82 ;  /* 0x0002a85201007387 */ /* 0x000fe20000100800 */
[----:B-1----:R-:W-:-:S03]  /*24250*/  MOV R4, R83 ;  /* 0x0000005300047202 */ /* 0x002fc60000000f00 */
[----:B--2---:R-:W-:Y:S04]  /*24260*/  STL [R1+0x2b0], R102 ;  /* 0x0002b06601007387 */ /* 0x004fe80000100800 */
[----:B------:R1:W-:Y:S02]  /*24270*/  STL [R1+0x2a4], R4 ;  /* 0x0002a40401007387 */ /* 0x0003e40000100800 */
[----:B-1----:R-:W-:Y:S02]  /*24280*/  IMAD.MOV.U32 R4, RZ, RZ, R103 ;  /* 0x000000ffff047224 */ /* 0x002fe400078e0067 */
[----:B------:R-:W2:Y:S04]  /*24290*/  LDL.LU.64 R102, [R1+0x2e0] ;  /* 0x0002e00001667983 */ /* 0x000ea80000300a00 */
[----:B------:R1:W-:Y:S04]  /*242a0*/  STL [R1+0x2ac], R4 ;  /* 0x0002ac0401007387 */ /* 0x0003e80000100800 */
[----:B------:R-:W-:Y:S01]  /*242b0*/  STL [R1+0x2b8], R84 ;  /* 0x0002b85401007387 */ /* 0x000fe20000100800 */
[----:B-1----:R-:W-:-:S05]  /*242c0*/  IMAD.MOV.U32 R4, RZ, RZ, R85 ;  /* 0x000000ffff047224 */ /* 0x002fca00078e0055 */
[----:B------:R3:W-:Y:S02]  /*242d0*/  STL [R1+0x2b4], R4 ;  /* 0x0002b40401007387 */ /* 0x0007e40000100800 */
[----:B---3--:R-:W-:Y:S02]  /*242e0*/  IMAD.MOV.U32 R4, RZ, RZ, R95 ;  /* 0x000000ffff047224 */ /* 0x008fe400078e005f */
[----:B------:R1:W-:Y:S04]  /*242f0*/  STL [R1+0x2c0], R94 ;  /* 0x0002c05e01007387 */ /* 0x0003e80000100800 */
[----:B------:R3:W-:Y:S04]  /*24300*/  STL [R1+0x2bc], R4 ;  /* 0x0002bc0401007387 */ /* 0x0007e80000100800 */
[----:B-1----:R-:W2:Y:S01]  /*24310*/  LDL.LU.64 R94, [R1+0x2f0] ;  /* 0x0002f000015e7983 */ /* 0x002ea20000300a00 */
[----:B---3--:R-:W-:-:S03]  /*24320*/  MOV R4, R97 ;  /* 0x0000006100047202 */ /* 0x008fc60000000f00 */
[----:B------:R1:W-:Y:S04]  /*24330*/  STL [R1+0x2c8], R96 ;  /* 0x0002c86001007387 */ /* 0x0003e80000100800 */
[----:B------:R4:W-:Y:S04]  /*24340*/  STL [R1+0x2c4], R4 ;  /* 0x0002c40401007387 */ /* 0x0009e80000100800 */
[----:B-1----:R-:W3:Y:S01]  /*24350*/  LDL.LU.64 R96, [R1+0x410] ;  /* 0x0004100001607983 */ /* 0x002ee20000300a00 */
[----:B----4-:R-:W-:-:S03]  /*24360*/  IMAD.MOV.U32 R4, RZ, RZ, R99 ;  /* 0x000000ffff047224 */ /* 0x010fc600078e0063 */
[----:B------:R1:W-:Y:S04]  /*24370*/  STL [R1+0x2d0], R98 ;  /* 0x0002d06201007387 */ /* 0x0003e80000100800 */
[----:B------:R-:W-:Y:S04]  /*24380*/  STL [R1+0x2d8], R86 ;  /* 0x0002d85601007387 */ /* 0x000fe80000100800 */
[----:B------:R4:W-:Y:S01]  /*24390*/  STL [R1+0x2cc], R4 ;  /* 0x0002cc0401007387 */ /* 0x0009e20000100800 */
[----:B-1----:R-:W-:Y:S02]  /*243a0*/  IMAD.MOV.U32 R98, RZ, RZ, R100 ;  /* 0x000000ffff627224 */ /* 0x002fe400078e0064 */
[----:B------:R-:W-:-:S02]  /*243b0*/  IMAD.MOV.U32 R99, RZ, RZ, R101 ;  /* 0x000000ffff637224 */ /* 0x000fc400078e0065 */
[----:B------:R-:W3:Y:S01]  /*243c0*/  LDL.LU.64 R100, [R1+0x348] ;  /* 0x0003480001647983 */ /* 0x000ee20000300a00 */
[----:B----4-:R-:W-:-:S05]  /*243d0*/  MOV R4, R87 ;  /* 0x0000005700047202 */ /* 0x010fca0000000f00 */
[----:B------:R1:W-:Y:S04]  /*243e0*/  STL [R1+0x2d4], R4 ;  /* 0x0002d40401007387 */ /* 0x0003e80000100800 */
[----:B--2---:R2:W-:Y:S01]  /*243f0*/  STL [R1+0x2e0], R102 ;  /* 0x0002e06601007387 */ /* 0x0045e20000100800 */
[----:B-1----:R-:W-:-:S05]  /*24400*/  IMAD.MOV.U32 R4, RZ, RZ, R103 ;  /* 0x000000ffff047224 */ /* 0x002fca00078e0067 */
[----:B------:R1:W-:Y:S01]  /*24410*/  STL [R1+0x2dc], R4 ;  /* 0x0002dc0401007387 */ /* 0x0003e20000100800 */
[----:B--2---:R-:W-:Y:S02]  /*24420*/  IMAD.MOV.U32 R102, RZ, RZ, R104 ;  /* 0x000000ffff667224 */ /* 0x004fe400078e0068 */
[----:B------:R-:W-:Y:S01]  /*24430*/  IMAD.MOV.U32 R103, RZ, RZ, R105 ;  /* 0x000000ffff677224 */ /* 0x000fe200078e0069 */
[----:B------:R-:W-:Y:S04]  /*24440*/  STL [R1+0x2e8], R88 ;  /* 0x0002e85801007387 */ /* 0x000fe80000100800 */
[----:B------:R-:W2:Y:S01]  /*24450*/  LDL.LU.64 R104, [R1+0x320] ;  /* 0x0003200001687983 */ /* 0x000ea20000300a00 */
[----:B-1----:R-:W-:-:S05]  /*24460*/  MOV R4, R89 ;  /* 0x0000005900047202 */ /* 0x002fca0000000f00 */
[----:B------:R1:W-:Y:S02]  /*24470*/  STL [R1+0x2e4], R4 ;  /* 0x0002e40401007387 */ /* 0x0003e40000100800 */
[----:B-1----:R-:W-:Y:S02]  /*24480*/  IMAD.MOV.U32 R4, RZ, RZ, R95 ;  /* 0x000000ffff047224 */ /* 0x002fe400078e005f */
[----:B------:R1:W-:Y:S04]  /*24490*/  STL [R1+0x2f0], R94 ;  /* 0x0002f05e01007387 */ /* 0x0003e80000100800 */
[----:B------:R4:W-:Y:S04]  /*244a0*/  STL [R1+0x2ec], R4 ;  /* 0x0002ec0401007387 */ /* 0x0009e80000100800 */
[----:B------:R-:W-:Y:S04]  /*244b0*/  STL [R1+0x2f8], R90 ;  /* 0x0002f85a01007387 */ /* 0x000fe80000100800 */
[----:B-1----:R-:W2:Y:S01]  /*244c0*/  LDL.LU.64 R94, [R1+0x330] ;  /* 0x00033000015e7983 */ /* 0x002ea20000300a00 */
[----:B----4-:R-:W-:-:S05]  /*244d0*/  IMAD.MOV.U32 R4, RZ, RZ, R91 ;  /* 0x000000ffff047224 */ /* 0x010fca00078e005b */
[----:B------:R1:W-:Y:S04]  /*244e0*/  STL [R1+0x2f4], R4 ;  /* 0x0002f40401007387 */ /* 0x0003e80000100800 */
[----:B---3--:R3:W-:Y:S01]  /*244f0*/  STL [R1+0x300], R96 ;  /* 0x0003006001007387 */ /* 0x0087e20000100800 */
[----:B-1----:R-:W-:-:S03]  /*24500*/  IMAD.MOV.U32 R4, RZ, RZ, R97 ;  /* 0x000000ffff047224 */ /* 0x002fc600078e0061 */
[----:B---3--:R-:W3:Y:S04]  /*24510*/  LDL.LU.64 R96, [R1+0x488] ;  /* 0x0004880001607983 */ /* 0x008ee80000300a00 */
[----:B------:R1:W-:Y:S04]  /*24520*/  STL [R1+0x2fc], R4 ;  /* 0x0002fc0401007387 */ /* 0x0003e80000100800 */
[----:B------:R4:W-:Y:S01]  /*24530*/  STL [R1+0x308], R122 ;  /* 0x0003087a01007387 */ /* 0x0009e20000100800 */
[----:B-1----:R-:W-:-:S05]  /*24540*/  MOV R4, R123 ;  /* 0x0000007b00047202 */ /* 0x002fca0000000f00 */
[----:B------:R1:W-:Y:S01]  /*24550*/  STL [R1+0x304], R4 ;  /* 0x0003040401007387 */ /* 0x0003e20000100800 */
[----:B----4-:R-:W-:Y:S02]  /*24560*/  IMAD.MOV.U32 R122, RZ, RZ, R126 ;  /* 0x000000ffff7a7224 */ /* 0x010fe400078e007e */
[----:B------:R-:W-:Y:S01]  /*24570*/  IMAD.MOV.U32 R123, RZ, RZ, R127 ;  /* 0x000000ffff7b7224 */ /* 0x000fe200078e007f */
[----:B------:R4:W-:Y:S04]  /*24580*/  STL [R1+0x310], R100 ;  /* 0x0003106401007387 */ /* 0x0009e80000100800 */
[----:B------:R-:W3:Y:S01]  /*24590*/  LDL.LU.64 R126, [R1+0x420] ;  /* 0x00042000017e7983 */ /* 0x000ee20000300a00 */
[----:B-1----:R-:W-:-:S03]  /*245a0*/  IMAD.MOV.U32 R4, RZ, RZ, R101 ;  /* 0x000000ffff047224 */ /* 0x002fc600078e0065 */
[----:B------:R-:W-:Y:S04]  /*245b0*/  STL [R1+0x318], R92 ;  /* 0x0003185c01007387 */ /* 0x000fe80000100800 */
[----:B------:R1:W-:Y:S01]  /*245c0*/  STL [R1+0x30c], R4 ;  /* 0x00030c0401007387 */ /* 0x0003e20000100800 */
[----:B----4-:R-:W-:Y:S01]  /*245d0*/  MOV R100, R102 ;  /* 0x0000006600647202 */ /* 0x010fe20000000f00 */
[----:B------:R-:W-:Y:S02]  /*245e0*/  IMAD.MOV.U32 R101, RZ, RZ, R103 ;  /* 0x000000ffff657224 */ /* 0x000fe400078e0067 */
[----:B------:R-:W4:Y:S01]  /*245f0*/  LDL.LU.64 R102, [R1+0x360] ;  /* 0x0003600001667983 */ /* 0x000f220000300a00 */
[----:B-1----:R-:W-:-:S05]  /*24600*/  IMAD.MOV.U32 R4, RZ, RZ, R93 ;  /* 0x000000ffff047224 */ /* 0x002fca00078e005d */
[----:B------:R1:W-:Y:S04]  /*24610*/  STL [R1+0x314], R4 ;  /* 0x0003140401007387 */ /* 0x0003e80000100800 */
[----:B--2---:R2:W-:Y:S01]  /*24620*/  STL [R1+0x320], R104 ;  /* 0x0003206801007387 */ /* 0x0045e20000100800 */
[----:B-1----:R-:W-:-:S03]  /*24630*/  IMAD.MOV.U32 R4, RZ, RZ, R105 ;  /* 0x000000ffff047224 */ /* 0x002fc600078e0069 */
[----:B------:R-:W-:Y:S04]  /*24640*/  STL [R1+0x328], R106 ;  /* 0x0003286a01007387 */ /* 0x000fe80000100800 */
[----:B------:R1:W-:Y:S04]  /*24650*/  STL [R1+0x31c], R4 ;  /* 0x00031c0401007387 */ /* 0x0003e80000100800 */
[----:B--2---:R-:W2:Y:S01]  /*24660*/  LDL.LU.64 R104, [R1+0x370] ;  /* 0x0003700001687983 */ /* 0x004ea20000300a00 */
[----:B-1----:R-:W-:Y:S01]  /*24670*/  MOV R4, R107 ;  /* 0x0000006b00047202 */ /* 0x002fe20000000f00 */
[----:B------:R-:W-:-:S02]  /*24680*/  IMAD.MOV.U32 R106, RZ, RZ, R112 ;  /* 0x000000ffff6a7224 */ /* 0x000fc400078e0070 */
[----:B------:R-:W-:Y:S02]  /*24690*/  IMAD.MOV.U32 R107, RZ, RZ, R113 ;  /* 0x000000ffff6b7224 */ /* 0x000fe400078e0071 */
[----:B------:R1:W-:Y:S04]  /*246a0*/  STL [R1+0x324], R4 ;  /* 0x0003240401007387 */ /* 0x0003e80000100800 */
[----:B------:R-:W-:Y:S04]  /*246b0*/  STL [R1+0x330], R94 ;  /* 0x0003305e01007387 */ /* 0x000fe80000100800 */
[----:B------:R-:W2:Y:S01]  /*246c0*/  LDL.LU.64 R112, [R1+0x4b8] ;  /* 0x0004b80001707983 */ /* 0x000ea20000300a00 */
[----:B-1----:R-:W-:-:S05]  /*246d0*/  IMAD.MOV.U32 R4, RZ, RZ, R95 ;  /* 0x000000ffff047224 */ /* 0x002fca00078e005f */
[----:B------:R1:W-:Y:S04]  /*246e0*/  STL [R1+0x32c], R4 ;  /* 0x00032c0401007387 */ /* 0x0003e80000100800 */
[----:B------:R3:W-:Y:S01]  /*246f0*/  STL [R1+0x338], R114 ;  /* 0x0003387201007387 */ /* 0x0007e20000100800 */
[----:B-1----:R-:W-:-:S05]  /*24700*/  MOV R4, R115 ;  /* 0x0000007300047202 */ /* 0x002fca0000000f00 */
[----:B------:R1:W-:Y:S01]  /*24710*/  STL [R1+0x334], R4 ;  /* 0x0003340401007387 */ /* 0x0003e20000100800 */
[----:B---3--:R-:W-:Y:S02]  /*24720*/  IMAD.MOV.U32 R114, RZ, RZ, R120 ;  /* 0x000000ffff727224 */ /* 0x008fe400078e0078 */
[----:B------:R-:W-:Y:S01]  /*24730*/  IMAD.MOV.U32 R115, RZ, RZ, R121 ;  /* 0x000000ffff737224 */ /* 0x000fe200078e0079 */
[----:B------:R-:W-:Y:S04]  /*24740*/  STL [R1+0x340], R96 ;  /* 0x0003406001007387 */ /* 0x000fe80000100800 */
[----:B------:R-:W3:Y:S01]  /*24750*/  LDL.LU.64 R120, [R1+0x490] ;  /* 0x0004900001787983 */ /* 0x000ee20000300a00 */
[----:B-1----:R-:W-:-:S05]  /*24760*/  IMAD.MOV.U32 R4, RZ, RZ, R97 ;  /* 0x000000ffff047224 */ /* 0x002fca00078e0061 */
[----:B------:R1:W-:Y:S04]  /*24770*/  STL [R1+0x33c], R4 ;  /* 0x00033c0401007387 */ /* 0x0003e80000100800 */
[----:B------:R-:W-:Y:S01]  /*24780*/  STL [R1+0x348], R98 ;  /* 0x0003486201007387 */ /* 0x000fe20000100800 */
[----:B-1----:R-:W-:-:S05]  /*24790*/  MOV R4, R99 ;  /* 0x0000006300047202 */ /* 0x002fca0000000f00 */
[----:B------:R1:W-:Y:S04]  /*247a0*/  STL [R1+0x344], R4 ;  /* 0x0003440401007387 */ /* 0x0003e80000100800 */
[----:B------:R4:W-:Y:S01]  /*247b0*/  STL [R1+0x350], R126 ;  /* 0x0003507e01007387 */ /* 0x0009e20000100800 */
[----:B-1----:R-:W-:-:S03]  /*247c0*/  IMAD.MOV.U32 R4, RZ, RZ, R127 ;  /* 0x000000ffff047224 */ /* 0x002fc600078e007f */
[----:B----4-:R-:W4:Y:S04]  /*247d0*/  LDL.LU.64 R126, [R1+0x3a0] ;  /* 0x0003a000017e7983 */ /* 0x010f280000300a00 */
        /* <DEDUP_REMOVED lines=8> */
[----:B-1----:R-:W-:Y:S02]  /*24860*/  MOV R4, R131 ;  /* 0x0000008300047202 */ /* 0x002fe40000000f00 */
[----:B------:R-:W4:Y:S04]  /*24870*/  LDL.LU.64 R130, [R1+0x3b0] ;  /* 0x0003b00001827983 */ /* 0x000f280000300a00 */
[----:B------:R1:W-:Y:S04]  /*24880*/  STL [R1+0x364], R4 ;  /* 0x0003640401007387 */ /* 0x0003e80000100800 */
[----:B--2---:R-:W-:Y:S01]  /*24890*/  STL [R1+0x370], R104 ;  /* 0x0003706801007387 */ /* 0x004fe20000100800 */
[----:B-1----:R-:W-:-:S03]  /*248a0*/  IMAD.MOV.U32 R4, RZ, RZ, R105 ;  /* 0x000000ffff047224 */ /* 0x002fc600078e0069 */
[----:B------:R-:W-:Y:S04]  /*248b0*/  STL [R1+0x378], R108 ;  /* 0x0003786c01007387 */ /* 0x000fe80000100800 */
[----:B------:R1:W-:Y:S04]  /*248c0*/  STL [R1+0x36c], R4 ;  /* 0x00036c0401007387 */ /* 0x0003e80000100800 */
[----:B------:R-:W2:Y:S01]  /*248d0*/  LDL.LU.64 R102, [R1+0x4e8] ;  /* 0x0004e80001667983 */ /* 0x000ea20000300a00 */
[----:B-1----:R-:W-:Y:S01]  /*248e0*/  MOV R4, R109 ;  /* 0x0000006d00047202 */ /* 0x002fe20000000f00 */
[----:B------:R-:W-:-:S02]  /*248f0*/  IMAD.MOV.U32 R100, RZ, RZ, R106 ;  /* 0x000000ffff647224 */ /* 0x000fc400078e006a */
[----:B------:R-:W-:Y:S02]  /*24900*/  IMAD.MOV.U32 R101, RZ, RZ, R107 ;  /* 0x000000ffff657224 */ /* 0x000fe400078e006b */
[----:B------:R1:W-:Y:S01]  /*24910*/  STL [R1+0x374], R4 ;  /* 0x0003740401007387 */ /* 0x0003e20000100800 */
[----:B------:R-:W-:Y:S02]  /*24920*/  IMAD.MOV.U32 R104, RZ, RZ, R110 ;  /* 0x000000ffff687224 */ /* 0x000fe400078e006e */
[----:B------:R-:W-:Y:S01]  /*24930*/  IMAD.MOV.U32 R105, RZ, RZ, R111 ;  /* 0x000000ffff697224 */ /* 0x000fe200078e006f */
[----:B------:R-:W-:Y:S01]  /*24940*/  MOV R108, R114 ;  /* 0x00000072006c7202 */ /* 0x000fe20000000f00 */
[----:B------:R-:W-:Y:S01]  /*24950*/  IMAD.MOV.U32 R109, RZ, RZ, R115 ;  /* 0x000000ffff6d7224 */ /* 0x000fe200078e0073 */
[----:B------:R-:W-:Y:S04]  /*24960*/  STL [R1+0x380], R112 ;  /* 0x0003807001007387 */ /* 0x000fe80000100800 */
[----:B------:R-:W2:Y:S01]  /*24970*/  LDL.LU.64 R106, [R1+0x4c0] ;  /* 0x0004c000016a7983 */ /* 0x000ea20000300a00 */
[----:B-1----:R-:W-:-:S05]  /*24980*/  IMAD.MOV.U32 R4, RZ, RZ, R113 ;  /* 0x000000ffff047224 */ /* 0x002fca00078e0071 */
[----:B------:R1:W-:Y:S04]  /*24990*/  STL [R1+0x37c], R4 ;  /* 0x00037c0401007387 */ /* 0x0003e80000100800 */
[----:B------:R-:W-:Y:S04]  /*249a0*/  STL [R1+0x388], R116 ;  /* 0x0003887401007387 */ /* 0x000fe80000100800 */
[----:B------:R-:W2:Y:S01]  /*249b0*/  LDL.LU.64 R110, [R1+0x498] ;  /* 0x00049800016e7983 */ /* 0x000ea20000300a00 */
[----:B-1----:R-:W-:-:S05]  /*249c0*/  IMAD.MOV.U32 R4, RZ, RZ, R117 ;  /* 0x000000ffff047224 */ /* 0x002fca00078e0075 */
[----:B------:R1:W-:Y:S04]  /*249d0*/  STL [R1+0x384], R4 ;  /* 0x0003840401007387 */ /* 0x0003e80000100800 */
[----:B---3--:R-:W-:Y:S04]  /*249e0*/  STL [R1+0x390], R120 ;  /* 0x0003907801007387 */ /* 0x008fe80000100800 */
[----:B------:R-:W3:Y:S01]  /*249f0*/  LDL.LU.64 R114, [R1+0x3f0] ;  /* 0x0003f00001727983 */ /* 0x000ee20000300a00 */
[----:B-1----:R-:W-:Y:S01]  /*24a00*/  IMAD.MOV.U32 R4, RZ, RZ, R121 ;  /* 0x000000ffff047224 */ /* 0x002fe200078e0079 */
[----:B------:R-:W-:Y:S01]  /*24a10*/  MOV R113, R119 ;  /* 0x0000007700717202 */ /* 0x000fe20000000f00 */
[----:B------:R-:W-:-:S03]  /*24a20*/  IMAD.MOV.U32 R112, RZ, RZ, R118 ;  /* 0x000000ffff707224 */ /* 0x000fc600078e0076 */
[----:B------:R1:W-:Y:S04]  /*24a30*/  STL [R1+0x38c], R4 ;  /* 0x00038c0401007387 */ /* 0x0003e80000100800 */
[----:B------:R-:W-:Y:S04]  /*24a40*/  STL [R1+0x398], R124 ;  /* 0x0003987c01007387 */ /* 0x000fe80000100800 */
[----:B------:R-:W3:Y:S01]  /*24a50*/  LDL.LU.64 R118, [R1+0x508] ;  /* 0x0005080001767983 */ /* 0x000ee20000300a00 */
[----:B-1----:R-:W-:-:S05]  /*24a60*/  MOV R4, R125 ;  /* 0x0000007d00047202 */ /* 0x002fca0000000f00 */
[----:B------:R1:W-:Y:S01]  /*24a70*/  STL [R1+0x394], R4 ;  /* 0x0003940401007387 */ /* 0x0003e20000100800 */
[----:B------:R-:W-:Y:S02]  /*24a80*/  IMAD.MOV.U32 R116, RZ, RZ, R122 ;  /* 0x000000ffff747224 */ /* 0x000fe400078e007a */
[----:B------:R-:W-:Y:S01]  /*24a90*/  IMAD.MOV.U32 R117, RZ, RZ, R123 ;  /* 0x000000ffff757224 */ /* 0x000fe200078e007b */
[----:B----4-:R-:W-:Y:S04]  /*24aa0*/  STL [R1+0x3a0], R126 ;  /* 0x0003a07e01007387 */ /* 0x010fe80000100800 */
[----:B------:R-:W4:Y:S01]  /*24ab0*/  LDL.LU.64 R120, [R1+0x500] ;  /* 0x0005000001787983 */ /* 0x000f220000300a00 */
[----:B-1----:R-:W-:-:S03]  /*24ac0*/  IMAD.MOV.U32 R4, RZ, RZ, R127 ;  /* 0x000000ffff047224 */ /* 0x002fc600078e007f */
[----:B------:R-:W4:Y:S04]  /*24ad0*/  LDL.LU.64 R122, [R1+0x4f0] ;  /* 0x0004f000017a7983 */ /* 0x000f280000300a00 */
[----:B------:R1:W-:Y:S04]  /*24ae0*/  STL [R1+0x39c], R4 ;  /* 0x00039c0401007387 */ /* 0x0003e80000100800 */
[----:B------:R1:W-:Y:S04]  /*24af0*/  STL [R1+0x3a8], R128 ;  /* 0x0003a88001007387 */ /* 0x0003e80000100800 */
        /* <DEDUP_REMOVED lines=9> */
[----:B------:R-:W-:Y:S01]  /*24b90*/  STL [R1+0x3b8], R100 ;  /* 0x0003b86401007387 */ /* 0x000fe20000100800 */
[----:B-1----:R-:W-:-:S03]  /*24ba0*/  MOV R4, R101 ;  /* 0x0000006500047202 */ /* 0x002fc60000000f00 */
[----:B--2---:R-:W-:Y:S04]  /*24bb0*/  STL [R1+0x3c0], R102 ;  /* 0x0003c06601007387 */ /* 0x004fe80000100800 */
[----:B------:R1:W-:Y:S04]  /*24bc0*/  STL [R1+0x3b4], R4 ;  /* 0x0003b40401007387 */ /* 0x0003e80000100800 */
[----:B------:R-:W-:Y:S01]  /*24bd0*/  STL [R1+0x3c8], R104 ;  /* 0x0003c86801007387 */ /* 0x000fe20000100800 */
[----:B-1----:R-:W-:-:S05]  /*24be0*/  IMAD.MOV.U32 R4, RZ, RZ, R103 ;  /* 0x000000ffff047224 */ /* 0x002fca00078e0067 */
[----:B------:R1:W-:Y:S02]  /*24bf0*/  STL [R1+0x3bc], R4 ;  /* 0x0003bc0401007387 */ /* 0x0003e40000100800 */
[----:B-1----:R-:W-:Y:S02]  /*24c00*/  IMAD.MOV.U32 R4, RZ, RZ, R105 ;  /* 0x000000ffff047224 */ /* 0x002fe400078e0069 */
[----:B------:R-:W-:Y:S01]  /*24c10*/  IMAD.MOV.U32 R250, RZ, RZ, RZ ;  /* 0x000000fffffa7224 */ /* 0x000fe200078e00ff */
[----:B------:R-:W-:Y:S01]  /*24c20*/  UMOV UR13, 0x1 ;  /* 0x00000001000d7882 */ /* 0x000fe20000000000 */
[----:B------:R-:W-:Y:S01]  /*24c30*/  UMOV UR14, 0x6 ;  /* 0x00000006000e7882 */ /* 0x000fe20000000000 */
[----:B------:R-:W-:Y:S01]  /*24c40*/  UMOV UR7, URZ ;  /* 0x000000ff00077c82 */ /* 0x000fe20008000000 */
[----:B------:R-:W-:Y:S01]  /*24c50*/  UMOV UR8, URZ ;  /* 0x000000ff00087c82 */ /* 0x000fe20008000000 */
[----:B------:R-:W-:Y:S01]  /*24c60*/  UMOV UR5, URZ ;  /* 0x000000ff00057c82 */ /* 0x000fe20008000000 */
[----:B------:R-:W-:Y:S04]  /*24c70*/  STL [R1+0x3d0], R106 ;  /* 0x0003d06a01007387 */ /* 0x000fe80000100800 */
        /* <DEDUP_REMOVED lines=10> */
[----:B---3--:R-:W-:Y:S01]  /*24d20*/  STL [R1+0x3f0], R114 ;  /* 0x0003f07201007387 */ /* 0x008fe20000100800 */
        /* <DEDUP_REMOVED lines=8> */
[----:B----4-:R-:W-:Y:S01]  /*24db0*/  STL [R1+0x408], R120 ;  /* 0x0004087801007387 */ /* 0x010fe20000100800 */
        /* <DEDUP_REMOVED lines=13> */
[----:B------:R1:W-:Y:S01]  /*24e90*/  STL [R1+0x41c], R4 ;  /* 0x00041c0401007387 */ /* 0x0003e20000100800 */
[----:B------:R-:W-:-:S03]  /*24ea0*/  IMAD.MOV.U32 R5, RZ, RZ, R131 ;  /* 0x000000ffff057224 */ /* 0x000fc600078e0083 */
[----:B------:R-:W-:Y:S01]  /*24eb0*/  STL [R1+0x430], R130 ;  /* 0x0004308201007387 */ /* 0x000fe20000100800 */
[----:B-1----:R-:W-:-:S05]  /*24ec0*/  IMAD.MOV.U32 R4, RZ, RZ, R129 ;  /* 0x000000ffff047224 */ /* 0x002fca00078e0081 */
[----:B------:R1:W-:Y:S04]  /*24ed0*/  STL [R1+0x424], R4 ;  /* 0x0004240401007387 */ /* 0x0003e80000100800 */
[----:B------:R2:W-:Y:S01]  /*24ee0*/  STL [R1+0x42c], R5 ;  /* 0x00042c0501007387 */ /* 0x0005e20000100800 */
[----:B-1----:R-:W-:-:S04]  /*24ef0*/  SHF.R.S32.HI R4, RZ, 0x7, R249 ;  /* 0x00000007ff047819 */ /* 0x002fc800000114f9 */
[----:B--2---:R-:W-:-:S05]  /*24f00*/  VIMNMX R5, PT, PT, R4, 0x2, !PT ;  /* 0x0000000204057848 */ /* 0x004fca0007fe0100 */
[----:B------:R-:W-:-:S05]  /*24f10*/  VIADD R5, R5, 0xfffffffe ;  /* 0xfffffffe05057836 */ /* 0x000fca0000000000 */
[----:B------:R1:W-:Y:S01]  /*24f20*/  STL [R1+0x434], R5 ;  /* 0x0004340501007387 */ /* 0x0003e20000100800 */
[----:B------:R-:W-:Y:S01]  /*24f30*/  IADD3 R6, PT, PT, R4, -0x7, RZ ;  /* 0xfffffff904067810 */ /* 0x000fe20007ffe0ff */
[----:B------:R-:W-:-:S07]  /*24f40*/  IMAD.MOV.U32 R4, RZ, RZ, RZ ;  /* 0x000000ffff047224 */ /* 0x000fce00078e00ff */
.L_x_11:
[----:B------:R-:W-:Y:S01]  /*24f50*/  SHF.L.U32 R4, R4, 0x1f, RZ ;  /* 0x0000001f04047819 */ /* 0x000fe200000006ff */
[----:B------:R-:W-:-:S03]  /*24f60*/  UIADD3 UR8, UPT, UPT, UR8, 0x1, URZ ;  /* 0x0000000108087890 */ /* 0x000fc6000fffe0ff */
[----:B------:R-:W2:Y:S01]  /*24f70*/  SYNCS.PHASECHK.TRANS64.TRYWAIT P1, [UR4], R4 ;  /* 0x00000004ff0075a7 */ /* 0x000ea20008021104 */
[----:B------:R-:W-:-:S04]  /*24f80*/  UISETP.GT.AND UP1, UPT, UR8, 0x5, UPT ;  /* 0x000000050800788c */ /* 0x000fc8000bf24270 */
[----:B------:R-:W-:-:S04]  /*24f90*/  USEL UR8, UR8, URZ, !UP1 ;  /* 0x000000ff08087287 */ /* 0x000fc8000c800000 */
[----:B------:R-:W-:Y:S01]  /*24fa0*/  ULEA UR6, UR8, UR9, 0x10 ;  /* 0x0000000908067291 */ /* 0x000fe2000f8e80ff */
[----:B--2---:R-:W-:Y:S11]  /*24fb0*/  @!P1 BRA `(.L_x_9) ;  /* 0x000000a400549947 */ /* 0x004ff60003800000 */
.L_x_17:
[----:B------:R-:W-:-:S04]  /*24fc0*/  DEPBAR.LE SB0, 0xa ;  /* 0x000082800000791a */ /* 0x000fc80000000000 */
[----:B------:R-:W-:Y:S01]  /*24fd0*/  LEA R249, R0, UR6, 0x9 ;  /* 0x0000000600f97c11 */ /* 0x000fe2000f8e48ff */
[----:B------:R-:W-:Y:S01]  /*24fe0*/  BAR.SYNC.DEFER_BLOCKING 0x0 ;  /* 0x0000000000007b1d */ /* 0x000fe20000010000 */
[----:B------:R-:W-:Y:S02]  /*24ff0*/  UIADD3 UR7, UPT, UPT, UR7, 0x1, URZ ;  /* 0x0000000107077890 */ /* 0x000fe4000fffe0ff */
[----:B------:R-:W-:Y:S02]  /*25000*/  ULEA UR4, UR13, UR9, 0x3 ;  /* 0x000000090d047291 */ /* 0x000fe4000f8e18ff */
[----:B------:R-:W-:Y:S02]  /*25010*/  UISETP.GT.AND UP1, UPT, UR7, 0x6, UPT ;  /* 0x000000060700788c */ /* 0x000fe4000bf24270 */
[----:B------:R-:W-:Y:S02]  /*25020*/  UIADD3 UR4, UPT, UPT, UR4, 0x98000, URZ ;  /* 0x0009800004047890 */ /* 0x000fe4000fffe0ff */
[----:B------:R-:W-:Y:S01]  /*25030*/  USEL UR7, UR7, URZ, !UP1 ;  /* 0x000000ff07077287 */ /* 0x000fe2000c800000 */
[----:B------:R-:W-:Y:S01]  /*25040*/  UMOV UR6, UR5 ;  /* 0x0000000500067c82 */ /* 0x000fe20008000000 */
[----:B-1----:R-:W-:Y:S04]  /*25050*/  LDS.128 R4, [R249] ;  /* 0x00000000f9047984 */ /* 0x002fe80000000c00 */
        /* <DEDUP_REMOVED lines=31> */
[----:B-1----:R1:W-:Y:S01]  /*25250*/  STTM.x128 tmem[UR11+0x40], R4 ;  /* 0x00004004000079ed */ /* 0x0023e200083c000b */
[----:B------:R-:W2:Y:S02]  /*25260*/  FENCE.VIEW.ASYNC.T ;  /* 0x00000000000073c6 */ /* 0x000ea40000000200 */
[----:B--2---:R-:W-:Y:S06]  /*25270*/  BAR.SYNC.DEFER_BLOCKING 0x0 ;  /* 0x0000000000007b1d */ /* 0x004fec0000010000 */
[----:B------:R-:W-:Y:S05]  /*25280*/  @P0 BRA `(.L_x_10) ;  /* 0x0000000400740947 */ /* 0x000fea0003800000 */
[----:B------:R-:W-:Y:S01]  /*25290*/  ULEA UR21, UR7, UR9, 0xf ;  /* 0x0000000907157291 */ /* 0x000fe2000f8e78ff */
[----:B------:R-:W-:Y:S01]  /*252a0*/  UMOV UR28, URZ ;  /* 0x000000ff001c7c82 */ /* 0x000fe20008000000 */
[----:B------:R-:W-:Y:S02]  /*252b0*/  UIADD3 UR47, UPT, UPT, UR10, 0x48, URZ ;  /* 0x000000480a2f7890 */ /* 0x000fe4000fffe0ff */
[----:B------:R-:W-:Y:S02]  /*252c0*/  UIADD3 UR24, UPT, UPT, UR21, 0x60000, URZ ;  /* 0x0006000015187890 */ /* 0x000fe4000fffe0ff */
[----:B------:R-:W-:Y:S02]  /*252d0*/  UIADD3 UR73, UPT, UPT, UR10, 0x50, URZ ;  /* 0x000000500a497890 */ /* 0x000fe4000fffe0ff */
[----:B------:R-:W-:Y:S02]  /*252e0*/  USHF.R.U32.HI UR24, URZ, 0x4, UR24 ;  /* 0x00000004ff187899 */ /* 0x000fe40008011618 */
[----:B------:R-:W-:-:S02]  /*252f0*/  UIADD3 UR5, UPT, UPT, UR10, 0x58, URZ ;  /* 0x000000580a057890 */ /* 0x000fc4000fffe0ff */
[----:B------:R-:W-:Y:S02]  /*25300*/  USGXT.U32 UR52, UR24, 0xe ;  /* 0x0000000e1834789a */ /* 0x000fe40008000000 */
[----:B------:R-:W-:Y:S02]  /*25310*/  UIADD3 UR15, UPT, UPT, UR10, 0x60, URZ ;  /* 0x000000600a0f7890 */ /* 0x000fe4000fffe0ff */
[----:B------:R-:W-:Y:S02]  /*25320*/  UIADD3 UR56, UP1, UPT, UR52, 0x2, URZ ;  /* 0x0000000234387890 */ /* 0x000fe4000ff3e0ff */
[----:B------:R-:W-:Y:S02]  /*25330*/  UIADD3 UR16, UPT, UPT, UR10, 0x68, URZ ;  /* 0x000000680a107890 */ /* 0x000fe4000fffe0ff */
[----:B------:R-:W-:Y:S02]  /*25340*/  UIADD3.X UR57, UPT, UPT, UR28, 0x40004040, URZ, UP1, !UPT ;  /* 0x400040401c397890 */ /* 0x000fe40008ffe4ff */
[----:B------:R-:W-:-:S02]  /*25350*/  UIADD3 UR62, UP3, UPT, UR56, 0x2, URZ ;  /* 0x00000002383e7890 */ /* 0x000fc4000ff7e0ff */
[----:B------:R-:W-:Y:S02]  /*25360*/  UIADD3 UR58, UP4, UPT, UR56, 0x4, URZ ;  /* 0x00000004383a7890 */ /* 0x000fe4000ff9e0ff */
[----:B------:R-:W-:Y:S02]  /*25370*/  UIADD3 UR32, UP5, UPT, UR56, 0x1fe, URZ ;  /* 0x000001fe38207890 */ /* 0x000fe4000ffbe0ff */
[----:B------:R-:W-:Y:S02]  /*25380*/  UIADD3 UR34, UP6, UPT, UR56, 0x200, URZ ;  /* 0x0000020038227890 */ /* 0x000fe4000ffde0ff */
[----:B------:R-:W-:Y:S02]  /*25390*/  UIADD3 UR36, UP1, UPT, UR56, 0x202, URZ ;  /* 0x0000020238247890 */ /* 0x000fe4000ff3e0ff */
[----:B------:R-:W-:Y:S02]  /*253a0*/  UIADD3.X UR63, UPT, UPT, UR57, URZ, URZ, UP3, !UPT ;  /* 0x000000ff393f7290 */ /* 0x000fe40009ffe4ff */
[----:B------:R-:W-:-:S02]  /*253b0*/  UIADD3 UR38, UP2, UPT, UR56, 0x204, URZ ;  /* 0x0000020438267890 */ /* 0x000fc4000ff5e0ff */
[----:B------:R-:W-:Y:S02]  /*253c0*/  UIADD3.X UR59, UPT, UPT, UR57, URZ, URZ, UP4, !UPT ;  /* 0x000000ff393b7290 */ /* 0x000fe4000a7fe4ff */
[----:B------:R-:W-:Y:S02]  /*253d0*/  UIADD3 UR40, UP3, UPT, UR56, 0x3fe, URZ ;  /* 0x000003fe38287890 */ /* 0x000fe4000ff7e0ff */
[----:B------:R-:W-:Y:S02]  /*253e0*/  UIADD3.X UR33, UPT, UPT, UR57, URZ, URZ, UP5, !UPT ;  /* 0x000000ff39217290 */ /* 0x000fe4000affe4ff */
[----:B------:R-:W-:Y:S02]  /*253f0*/  UIADD3 UR42, UP4, UPT, UR56, 0x400, URZ ;  /* 0x00000400382a7890 */ /* 0x000fe4000ff9e0ff */
[----:B------:R-:W-:Y:S02]  /*25400*/  UIADD3.X UR35, UPT, UPT, UR57, URZ, URZ, UP6, !UPT ;  /* 0x000000ff39237290 */ /* 0x000fe4000b7fe4ff */
[----:B------:R-:W-:-:S02]  /*25410*/  UIADD3 UR17, UPT, UPT, UR10, 0x70, URZ ;  /* 0x000000700a117890 */ /* 0x000fc4000fffe0ff */
[----:B------:R-:W-:Y:S02]  /*25420*/  UIADD3 UR44, UP5, UPT, UR56, 0x402, URZ ;  /* 0x00000402382c7890 */ /* 0x000fe4000ffbe0ff */
[----:B------:R-:W-:Y:S01]  /*25430*/  UIADD3.X UR37, UPT, UPT, UR57, URZ, URZ, UP1, !UPT ;  /* 0x000000ff39257290 */ /* 0x000fe20008ffe4ff */
[----:B------:R-:W-:Y:S01]  /*25440*/  UMOV UR64, 0x0 ;  /* 0x0000000000407882 */ /* 0x000fe20000000000 */
[----:B------:R-:W-:Y:S01]  /*25450*/  UMOV UR65, 0x8100910 ;  /* 0x0810091000417882 */ /* 0x000fe20000000000 */
[----:B------:R-:W-:Y:S01]  /*25460*/  UIADD3 UR18, UPT, UPT, UR10, 0x78, URZ ;  /* 0x000000780a127890 */ /* 0x000fe2000fffe0ff */
[----:B------:R-:W-:Y:S01]  /*25470*/  UMOV UR53, 0x40004040 ;  /* 0x4000404000357882 */ /* 0x000fe20000000000 */
[----:B------:R-:W-:Y:S01]  /*25480*/  UIADD3 UR46, UP6, UPT, UR56, 0x404, URZ ;  /* 0x00000404382e7890 */ /* 0x000fe2000ffde0ff */
[----:B------:R2:W-:Y:S01]  /*25490*/  UTCHMMA tmem[UR12], gdesc[UR52], tmem[UR10], tmem[UR64], idesc[UR65], UPT ;  /* 0x00ff40340c0079ea */ /* 0x0005e2000b80000a */
[----:B------:R-:W-:Y:S01]  /*254a0*/  UIADD3.X UR39, UPT, UPT, UR57, URZ, URZ, UP2, !UPT ;  /* 0x000000ff39277290 */ /* 0x000fe200097fe4ff */
[----:B------:R-:W-:Y:S01]  /*254b0*/  UMOV UR68, 0x0 ;  /* 0x0000000000447882 */ /* 0x000fe20000000000 */
[----:B------:R-:W-:Y:S01]  /*254c0*/  UMOV UR69, 0x8100910 ;  /* 0x0810091000457882 */ /* 0x000fe20000000000 */
[----:B------:R-:W-:-:S02]  /*254d0*/  UIADD3 UR19, UPT, UPT, UR10, 0x80, URZ ;  /* 0x000000800a137890 */ /* 0x000fc4000fffe0ff */
[----:B------:R3:W-:Y:S01]  /*254e0*/  UTCHMMA tmem[UR47], gdesc[UR56], tmem[UR10], tmem[UR68], idesc[UR69], UPT ;  /* 0x00ff44382f0079ea */ /* 0x0007e2000b80000a */
[----:B------:R-:W-:Y:S02]  /*254f0*/  UIADD3 UR48, UP1, UPT, UR56, 0x5fe, URZ ;  /* 0x000005fe38307890 */ /* 0x000fe4000ff3e0ff */
[----:B------:R-:W-:Y:S01]  /*25500*/  UIADD3.X UR41, UPT, UPT, UR57, URZ, URZ, UP3, !UPT ;  /* 0x000000ff39297290 */ /* 0x000fe20009ffe4ff */
[----:B------:R-:W-:Y:S01]  /*25510*/  UMOV UR60, 0x0 ;  /* 0x00000000003c7882 */ /* 0x000fe20000000000 */
[----:B------:R-:W-:Y:S01]  /*25520*/  UMOV UR61, 0x8100910 ;  /* 0x08100910003d7882 */ /* 0x000fe20000000000 */
[----:B------:R-:W-:Y:S02]  /*25530*/  UIADD3 UR20, UPT, UPT, UR10, 0x88, URZ ;  /* 0x000000880a147890 */ /* 0x000fe4000fffe0ff */
[----:B------:R4:W-:Y:S01]  /*25540*/  UTCHMMA tmem[UR73], gdesc[UR62], tmem[UR10], tmem[UR60], idesc[UR61], UPT ;  /* 0x00ff3c3e490079ea */ /* 0x0009e2000b80000a */
[----:B------:R-:W-:Y:S02]  /*25550*/  UIADD3 UR50, UP2, UPT, UR56, 0x600, URZ ;  /* 0x0000060038327890 */ /* 0x000fe4000ff5e0ff */
[----:B------:R-:W-:Y:S01]  /*25560*/  UIADD3.X UR43, UPT, UPT, UR57, URZ, URZ, UP4, !UPT ;  /* 0x000000ff392b7290 */ /* 0x000fe2000a7fe4ff */
[----:B------:R-:W-:Y:S01]  /*25570*/  UMOV UR54, 0x0 ;  /* 0x0000000000367882 */ /* 0x000fe20000000000 */
[----:B------:R-:W-:Y:S01]  /*25580*/  UMOV UR55, 0x8100910 ;  /* 0x0810091000377882 */ /* 0x000fe20000000000 */
[----:B------:R-:W-:-:S02]  /*25590*/  UIADD3 UR21, UPT, UPT, UR10, 0x90, URZ ;  /* 0x000000900a157890 */ /* 0x000fc4000fffe0ff */
[----:B------:R1:W-:Y:S01]  /*255a0*/  UTCHMMA tmem[UR5], gdesc[UR58], tmem[UR10], tmem[UR54], idesc[UR55], UPT ;  /* 0x00ff363a050079ea */ /* 0x0003e2000b80000a */
[----:B--2---:R-:W-:Y:S01]  /*255b0*/  UIADD3 UR52, UP3, UPT, UR56, 0x602, URZ ;  /* 0x0000060238347890 */ /* 0x004fe2000ff7e0ff */
[----:B------:R2:W-:Y:S01]  /*255c0*/  UTCHMMA tmem[UR15], gdesc[UR32], tmem[UR10], tmem[UR60], idesc[UR61], UPT ;  /* 0x00ff3c200f0079ea */ /* 0x0005e2000b80000a */
[----:B------:R-:W-:Y:S01]  /*255d0*/  UIADD3.X UR45, UPT, UPT, UR57, URZ, URZ, UP5, !UPT ;  /* 0x000000ff392d7290 */ /* 0x000fe2000affe4ff */
[----:B------:R2:W-:Y:S01]  /*255e0*/  UTCHMMA tmem[UR16], gdesc[UR34], tmem[UR10], tmem[UR68], idesc[UR69], UPT ;  /* 0x00ff4422100079ea */ /* 0x0005e2000b80000a */
[----:B------:R-:W-:Y:S02]  /*255f0*/  UIADD3 UR66, UPT, UPT, UR10, 0x98, URZ ;  /* 0x000000980a427890 */ /* 0x000fe4000fffe0ff */
[----:B------:R2:W-:Y:S01]  /*25600*/  UTCHMMA tmem[UR17], gdesc[UR36], tmem[UR10], tmem[UR54], idesc[UR55], UPT ;  /* 0x00ff3624110079ea */ /* 0x0005e2000b80000a */
[----:B------:R-:W-:Y:S02]  /*25610*/  UIADD3 UR64, UP4, UPT, UR56, 0x604, URZ ;  /* 0x0000060438407890 */ /* 0x000fe4000ff9e0ff */
[----:B---3--:R-:W-:-:S02]  /*25620*/  UIADD3.X UR47, UPT, UPT, UR57, URZ, URZ, UP6, !UPT ;  /* 0x000000ff392f7290 */ /* 0x008fc4000b7fe4ff */
[----:B------:R-:W-:Y:S02]  /*25630*/  UIADD3 UR67, UPT, UPT, UR10, 0xa0, URZ ;  /* 0x000000a00a437890 */ /* 0x000fe4000fffe0ff */
[----:B------:R-:W-:Y:S02]  /*25640*/  UIADD3.X UR49, UPT, UPT, UR57, URZ, URZ, UP1, !UPT ;  /* 0x000000ff39317290 */ /* 0x000fe40008ffe4ff */
[----:B------:R-:W-:Y:S02]  /*25650*/  UIADD3 UR70, UPT, UPT, UR10, 0xa8, URZ ;  /* 0x000000a80a467890 */ /* 0x000fe4000fffe0ff */
[----:B------:R-:W-:Y:S02]  /*25660*/  UIADD3.X UR51, UPT, UPT, UR57, URZ, URZ, UP2, !UPT ;  /* 0x000000ff39337290 */ /* 0x000fe400097fe4ff */
[----:B------:R-:W-:Y:S02]  /*25670*/  UIADD3 UR71, UPT, UPT, UR10, 0xb0, URZ ;  /* 0x000000b00a477890 */ /* 0x000fe4000fffe0ff */
[----:B------:R-:W-:Y:S01]  /*25680*/  UIADD3.X UR53, UPT, UPT, UR57, URZ, URZ, UP3, !UPT ;  /* 0x000000ff39357290 */ /* 0x000fe20009ffe4ff */
[----:B----4-:R-:W-:Y:S01]  /*25690*/  UMOV UR62, 0x0 ;  /* 0x00000000003e7882 */ /* 0x010fe20000000000 */
[----:B------:R-:W-:Y:S01]  /*256a0*/  UMOV UR63, 0x8100910 ;  /* 0x08100910003f7882 */ /* 0x000fe20000000000 */
[----:B------:R-:W-:-:S02]  /*256b0*/  UIADD3 UR72, UPT, UPT, UR10, 0xb8, URZ ;  /* 0x000000b80a487890 */ /* 0x000fc4000fffe0ff */
[----:B------:R2:W-:Y:S01]  /*256c0*/  UTCHMMA tmem[UR18], gdesc[UR38], tmem[UR10], tmem[UR62], idesc[UR63], UPT ;  /* 0x00ff3e26120079ea */ /* 0x0005e2000b80000a */
[----:B------:R-:W-:Y:S01]  /*256d0*/  UIADD3.X UR65, UPT, UPT, UR57, URZ, URZ, UP4, !UPT ;  /* 0x000000ff39417290 */ /* 0x000fe2000a7fe4ff */
[----:B------:R2:W-:Y:S01]  /*256e0*/  UTCHMMA tmem[UR19], gdesc[UR40], tmem[UR10], tmem[UR60], idesc[UR61], UPT ;  /* 0x00ff3c28130079ea */ /* 0x0005e2000b80000a */
        /* <DEDUP_REMOVED lines=13> */
[----:B-1----:R-:W-:Y:S01]  /*257c0*/  UMOV UR5, URZ ;  /* 0x000000ff00057c82 */ /* 0x002fe20008000000 */
[----:B------:R2:W-:Y:S01]  /*257d0*/  UTCHMMA tmem[UR67], gdesc[UR48], tmem[UR10], tmem[UR24], idesc[UR25], UPT ;  /* 0x00ff1830430079ea */ /* 0x0005e2000b80000a */
[----:B------:R-:W-:Y:S01]  /*257e0*/  UMOV UR30, 0x0 ;  /* 0x00000000001e7882 */ /* 0x000fe20000000000 */
[----:B------:R-:W-:Y:S01]  /*257f0*/  UMOV UR31, 0x8100910 ;  /* 0x08100910001f7882 */ /* 0x000fe20000000000 */
[----:B------:R2:W-:Y:S01]  /*25800*/  UTCHMMA tmem[UR70], gdesc[UR50], tmem[UR10], tmem[UR26], idesc[UR27], UPT ;  /* 0x00ff1a32460079ea */ /* 0x0005e2000b80000a */
[----:B------:R-:W-:Y:S01]  /*25810*/  UMOV UR56, UR4 ;  /* 0x0000000400387c82 */ /* 0x000fe20008000000 */
[----:B------:R2:W-:Y:S01]  /*25820*/  UTCHMMA tmem[UR71], gdesc[UR52], tmem[UR10], tmem[UR28], idesc[UR29], UPT ;  /* 0x00ff1c34470079ea */ /* 0x0005e2000b80000a */
[----:B------:R2:W-:Y:S01]  /*25830*/  UTCHMMA tmem[UR72], gdesc[UR64], tmem[UR10], tmem[UR30], idesc[UR31], UPT ;  /* 0x00ff1e40480079ea */ /* 0x0005e2000b80000a */
[----:B------:R2:W-:Y:S01]  /*25840*/  UTCBAR [UR56], URZ ;  /* 0x000000ff380073e9 */ /* 0x0005e200080000ff */
[----:B------:R-:W-:Y:S01]  /*25850*/  NOP ;  /* 0x0000000000007918 */ /* 0x000fe20000000000 */
.L_x_10:
[----:B-1----:R-:W1:Y:S01]  /*25860*/  LDC R4, c[0x0][0x3a0] ;  /* 0x0000e800ff047b82 */ /* 0x002e620000000800 */
[----:B------:R-:W3:Y:S07]  /*25870*/  LDL.LU R12, [R1] ;  /* 0x00000000010c7983 */ /* 0x000eee0000300800 */
[----:B------:R-:W4:Y:S08]  /*25880*/  LDC R9, c[0x0][0x3a0] ;  /* 0x0000e800ff097b82 */ /* 0x000f300000000800 */
[----:B------:R-:W-:Y:S01]  /*25890*/  BAR.SYNC.DEFER_BLOCKING 0x0 ;  /* 0x0000000000007b1d */ /* 0x000fe20000010000 */
[----:B------:R-:W-:-:S05]  /*258a0*/  IADD3 R136, P4, PT, R136, R132, RZ ;  /* 0x0000008488887210 */ /* 0x000fca0007f9e0ff */
[----:B--2---:R-:W2:Y:S01]  /*258b0*/  LDL.LU R14, [R1+0x4] ;  /* 0x00000400010e7983 */ /* 0x004ea20000300800 */
[----:B-1----:R-:W-:Y:S02]  /*258c0*/  VIADD R4, R4, 0x7f ;  /* 0x0000007f04047836 */ /* 0x002fe40000000000 */
[----:B----4-:R-:W-:-:S03]  /*258d0*/  VIADD R9, R9, 0xfffffc80 ;  /* 0xfffffc8009097836 */ /* 0x010fc60000000000 */
[----:B------:R-:W-:Y:S01]  /*258e0*/  SHF.R.S32.HI R5, RZ, 0x1f, R4 ;  /* 0x0000001fff057819 */ /* 0x000fe20000011404 */
[----:B------:R-:W-:Y:S01]  /*258f0*/  IMAD.MOV.U32 R6, RZ, RZ, R136 ;  /* 0x000000ffff067224 */ /* 0x000fe200078e0088 */
[----:B------:R-:W-:Y:S01]  /*25900*/  IADD3.X R137, PT, PT, R137, R133, RZ, P4, !PT ;  /* 0x0000008589897210 */ /* 0x000fe200027fe4ff */
[----:B------:R-:W4:Y:S01]  /*25910*/  LDL.LU R11, [R1+0x8] ;  /* 0x00000800010b7983 */ /* 0x000f220000300800 */
[----:B------:R-:W-:Y:S01]  /*25920*/  LEA.HI R5, R5, R4, RZ, 0x7 ;  /* 0x0000000405057211 */ /* 0x000fe200078f38ff */
[----:B------:R-:W-:Y:S02]  /*25930*/  IMAD R4, R250, -0x80, R9 ;  /* 0xffffff80fa047824 */ /* 0x000fe400078e0209 */
[----:B------:R-:W-:Y:S01]  /*25940*/  IMAD.MOV.U32 R7, RZ, RZ, R137 ;  /* 0x000000ffff077224 */ /* 0x000fe200078e0089 */
[----:B------:R-:W-:Y:S01]  /*25950*/  SHF.R.S32.HI R5, RZ, 0x7, R5 ;  /* 0x00000007ff057819 */ /* 0x000fe20000011405 */
[----:B------:R-:W2:Y:S01]  /*25960*/  LDL.LU R10, [R1+0xc] ;  /* 0x00000c00010a7983 */ /* 0x000ea20000300800 */
[----:B------:R-:W-:-:S03]  /*25970*/  ISETP.GT.AND P3, PT, R4, RZ, PT ;  /* 0x000000ff0400720c */ /* 0x000fc60003f64270 */
[----:B------:R-:W-:Y:S01]  /*25980*/  VIADD R5, R5, 0xfffffff9 ;  /* 0xfffffff905057836 */ /* 0x000fe20000000000 */
[----:B------:R-:W-:Y:S01]  /*25990*/  IADD3 R251, P4, PT, R251, R132, RZ ;  /* 0x00000084fbfb7210 */ /* 0x000fe20007f9e0ff */
[----:B------:R-:W2:Y:S03]  /*259a0*/  LDL.LU R8, [R1+0x10] ;  /* 0x0000100001087983 */ /* 0x000ea60000300800 */
[----:B------:R-:W-:Y:S01]  /*259b0*/  ISETP.GE.AND P1, PT, R250, R5, PT ;  /* 0x00000005fa00720c */ /* 0x000fe20003f26270 */
[----:B------:R-:W-:Y:S01]  /*259c0*/  IMAD.X R138, R138, 0x1, R133, P4 ;  /* 0x000000018a8a7824 */ /* 0x000fe200020e0685 */
[----:B------:R-:W-:Y:S01]  /*259d0*/  SEL R5, RZ, 0x4, !P3 ;  /* 0x00000004ff057807 */ /* 0x000fe20005800000 */
[----:B------:R-:W2:Y:S03]  /*259e0*/  LDL.LU R16, [R1+0x14] ;  /* 0x0000140001107983 */ /* 0x000ea60000300800 */
[----:B------:R-:W-:Y:S01]  /*259f0*/  SEL R5, R5, RZ, !P1 ;  /* 0x000000ff05057207 */ /* 0x000fe20004800000 */
[----:B------:R-:W2:Y:S03]  /*25a00*/  LDL.LU R15, [R1+0x18] ;  /* 0x00001800010f7983 */ /* 0x000ea60000300800 */
[----:B------:R-:W-:-:S13]  /*25a10*/  ISETP.NE.U32.AND P3, PT, R5, RZ, PT ;  /* 0x000000ff0500720c */ /* 0x000fda0003f65070 */
[----:B------:R-:W-:Y:S01]  /*25a20*/  @!PT LDS RZ, [RZ] ;  /* 0x00000000fffff984 */ /* 0x000fe20000000800 */
[----:B------:R-:W-:Y:S01]  /*25a30*/  @!PT LDS RZ, [RZ] ;  /* 0x00000000fffff984 */ /* 0x000fe20000000800 */
[----:B------:R-:W-:Y:S01]  /*25a40*/  @!PT LDS RZ, [RZ] ;  /* 0x00000000fffff984 */ /* 0x000fe20000000800 */
[----:B------:R1:W-:Y:S01]  /*25a50*/  LDGSTS.E [R249], desc[UR22][R6.64], P3 ;  /* 0x0000000006f97fae */ /* 0x0003e200099a1016 */
[----:B------:R-:W-:-:S04]  /*25a60*/  ISETP.GT.AND P3, PT, R4, 0x1, PT ;  /* 0x000000010400780c */ /* 0x000fc80003f64270 */
[----:B------:R-:W-:-:S04]  /*25a70*/  SEL R5, RZ, 0x4, !P3 ;  /* 0x00000004ff057807 */ /* 0x000fc80005800000 */
[----:B------:R-:W-:-:S04]  /*25a80*/  SEL R5, R5, RZ, !P1 ;  /* 0x000000ff05057207 */ /* 0x000fc80004800000 */
[----:B------:R-:W-:Y:S01]  /*25a90*/  ISETP.NE.U32.AND P3, PT, R5, RZ, PT ;  /* 0x000000ff0500720c */ /* 0x000fe20003f65070 */
[----:B-1----:R-:W-:Y:S01]  /*25aa0*/  IMAD.MOV.U32 R7, RZ, RZ, R138 ;  /* 0x000000ffff077224 */ /* 0x002fe200078e008a */
[----:B------:R-:W-:-:S11]  /*25ab0*/  MOV R6, R251 ;  /* 0x000000fb00067202 */ /* 0x000fd60000000f00 */
[----:B------:R1:W-:Y:S01]  /*25ac0*/  LDGSTS.E [R249+0x4], desc[UR22][R6.64], P3 ;  /* 0x0000400006f97fae */ /* 0x0003e200099a1016 */
[----:B------:R-:W-:-:S04]  /*25ad0*/  ISETP.GT.AND P3, PT, R4, 0x2, PT ;  /* 0x000000020400780c */ /* 0x000fc80003f64270 */
[----:B------:R-:W-:Y:S02]  /*25ae0*/  SEL R5, RZ, 0x4, !P3 ;  /* 0x00000004ff057807 */ /* 0x000fe40005800000 */
[----:B------:R-:W-:Y:S02]  /*25af0*/  IADD3 R139, P4, PT, R139, R132, RZ ;  /* 0x000000848b8b7210 */ /* 0x000fe40007f9e0ff */
[----:B------:R-:W-:-:S04]  /*25b00*/  SEL R5, R5, RZ, !P1 ;  /* 0x000000ff05057207 */ /* 0x000fc80004800000 */
[----:B------:R-:W-:Y:S01]  /*25b10*/  ISETP.NE.U32.AND P3, PT, R5, RZ, PT ;  /* 0x000000ff0500720c */ /* 0x000fe20003f65070 */
[----:B------:R-:W-:Y:S02]  /*25b20*/  IMAD.X R140, R140, 0x1, R133, P4 ;  /* 0x000000018c8c7824 */ /* 0x000fe400020e0685 */
[----:B-1----:R-:W-:-:S03]  /*25b30*/  IMAD.MOV.U32 R6, RZ, RZ, R139 ;  /* 0x000000ffff067224 */ /* 0x002fc600078e008b */
[----:B------:R-:W-:-:S07]  /*25b40*/  MOV R7, R140 ;  /* 0x0000008c00077202 */ /* 0x000fce0000000f00 */
[----:B------:R1:W-:Y:S01]  /*25b50*/  LDGSTS.E [R249+0x8], desc[UR22][R6.64], P3 ;  /* 0x0000800006f97fae */ /* 0x0003e200099a1016 */
[----:B------:R-:W-:-:S04]  /*25b60*/  ISETP.GT.AND P3, PT, R4, 0x3, PT ;  /* 0x000000030400780c */ /* 0x000fc80003f64270 */
[----:B------:R-:W-:-:S04]  /*25b70*/  SEL R5, RZ, 0x4, !P3 ;  /* 0x00000004ff057807 */ /* 0x000fc80005800000 */
[----:B------:R-:W-:Y:S02]  /*25b80*/  SEL R5, R5, RZ, !P1 ;  /* 0x000000ff05057207 */ /* 0x000fe40004800000 */
[----:B------:R-:W-:Y:S02]  /*25b90*/  IADD3 R141, P4, PT, R141, R132, RZ ;  /* 0x000000848d8d7210 */ /* 0x000fe40007f9e0ff */
[----:B------:R-:W-:-:S03]  /*25ba0*/  ISETP.NE.U32.AND P3, PT, R5, RZ, PT ;  /* 0x000000ff0500720c */ /* 0x000fc60003f65070 */
[----:B------:R-:W-:Y:S02]  /*25bb0*/  IMAD.X R142, R142, 0x1, R133, P4 ;  /* 0x000000018e8e7824 */ /* 0x000fe400020e0685 */
[----:B-1----:R-:W-:Y:S02]  /*25bc0*/  IMAD.MOV.U32 R6, RZ, RZ, R141 ;  /* 0x000000ffff067224 */ /* 0x002fe400078e008d */
[----:B------:R-:W-:-:S06]  /*25bd0*/  IMAD.MOV.U32 R7, RZ, RZ, R142 ;  /* 0x000000ffff077224 */ /* 0x000fcc00078e008e */
[----:B------:R1:W-:Y:S01]  /*25be0*/  LDGSTS.E [R249+0xc], desc[UR22][R6.64], P3 ;  /* 0x0000c00006f97fae */ /* 0x0003e200099a1016 */
[----:B------:R-:W-:-:S04]  /*25bf0*/  ISETP.GT.AND P3, PT, R4, 0x4, PT ;  /* 0x000000040400780c */ /* 0x000fc80003f64270 */
[----:B------:R-:W-:-:S04]  /*25c00*/  SEL R5, RZ, 0x4, !P3 ;  /* 0x00000004ff057807 */ /* 0x000fc80005800000 */
[----:B------:R-:W-:Y:S02]  /*25c10*/  SEL R5, R5, RZ, !P1 ;  /* 0x000000ff05057207 */ /* 0x000fe40004800000 */
[----:B------:R-:W-:Y:S02]  /*25c20*/  IADD3 R143, P4, PT, R143, R132, RZ ;  /* 0x000000848f8f7210 */ /* 0x000fe40007f9e0ff */
[----:B------:R-:W-:Y:S02]  /*25c30*/  ISETP.NE.U32.AND P3, PT, R5, RZ, PT ;  /* 0x000000ff0500720c */ /* 0x000fe40003f65070 */
[----:B------:R-:W-:Y:S01]  /*25c40*/  IADD3.X R144, PT, PT, R144, R133, RZ, P4, !PT ;  /* 0x0000008590907210 */ /* 0x000fe200027fe4ff */
[----:B-1----:R-:W-:-:S04]  /*25c50*/  IMAD.MOV.U32 R6, RZ, RZ, R143 ;  /* 0x000000ffff067224 */ /* 0x002fc800078e008f */
[----:B------:R-:W-:-:S06]  /*25c60*/  IMAD.MOV.U32 R7, RZ, RZ, R144 ;  /* 0x000000ffff077224 */ /* 0x000fcc00078e0090 */
[----:B------:R1:W-:Y:S01]  /*25c70*/  LDGSTS.E [R249+0x10], desc[UR22][R6.64], P3 ;  /* 0x0001000006f97fae */ /* 0x0003e200099a1016 */
[----:B------:R-:W-:-:S04]  /*25c80*/  ISETP.GT.AND P3, PT, R4, 0x5, PT ;  /* 0x000000050400780c */ /* 0x000fc80003f64270 */
[----:B------:R-:W-:-:S04]  /*25c90*/  SEL R5, RZ, 0x4, !P3 ;  /* 0x00000004ff057807 */ /* 0x000fc80005800000 */
[----:B------:R-:W-:Y:S02]  /*25ca0*/  SEL R5, R5, RZ, !P1 ;  /* 0x000000ff05057207 */ /* 0x000fe40004800000 */
[----:B------:R-:W-:Y:S02]  /*25cb0*/  IADD3 R145, P4, PT, R145, R132, RZ ;  /* 0x0000008491917210 */ /* 0x000fe40007f9e0ff */
[----:B------:R-:W-:-:S03]  /*25cc0*/  ISETP.NE.U32.AND P3, PT, R5, RZ, PT ;  /* 0x000000ff0500720c */ /* 0x000fc60003f65070 */
[----:B------:R-:W-:Y:S01]  /*25cd0*/  IMAD.X R146, R146, 0x1, R133, P4 ;  /* 0x0000000192927824 */ /* 0x000fe200020e0685 */
[----:B-1----:R-:W-:-:S03]  /*25ce0*/  MOV R6, R145 ;  /* 0x0000009100067202 */ /* 0x002fc60000000f00 */
[----:B------:R-:W-:-:S06]  /*25cf0*/  IMAD.MOV.U32 R7, RZ, RZ, R146 ;  /* 0x000000ffff077224 */ /* 0x000fcc00078e0092 */
        /* <DEDUP_REMOVED lines=463> */
[----:B---3--:R-:W-:Y:S02]  /*279f0*/  IADD3 R12, P4, PT, R12, R132, RZ ;  /* 0x000000840c0c7210 */ /* 0x008fe40007f9e0ff */
[----:B------:R-:W-:-:S03]  /*27a00*/  ISETP.NE.U32.AND P3, PT, R5, RZ, PT ;  /* 0x000000ff0500720c */ /* 0x000fc60003f65070 */
[----:B------:R-:W-:Y:S01]  /*27a10*/  IMAD.X R252, R252, 0x1, R133, P4 ;  /* 0x00000001fcfc7824 */ /* 0x000fe200020e0685 */
[----:B-1----:R-:W-:Y:S01]  /*27a20*/  MOV R6, R12 ;  /* 0x0000000c00067202 */ /* 0x002fe20000000f00 */
[----:B------:R1:W-:Y:S02]  /*27a30*/  STL [R1], R12 ;  /* 0x0000000c01007387 */ /* 0x0003e40000100800 */
[----:B------:R-:W-:Y:S02]  /*27a40*/  IMAD.MOV.U32 R7, RZ, RZ, R252 ;  /* 0x000000ffff077224 */ /* 0x000fe400078e00fc */
[----:B------:R-:W3:Y:S04]  /*27a50*/  LDL.LU R13, [R1+0x1c] ;  /* 0x00001c00010d7983 */ /* 0x000ee80000300800 */
[----:B------:R2:W-:Y:S01]  /*27a60*/  LDGSTS.E [R249+0xe4], desc[UR22][R6.64], P3 ;  /* 0x000e400006f97fae */ /* 0x0005e200099a1016 */
[----:B------:R-:W-:-:S03]  /*27a70*/  ISETP.GT.AND P3, PT, R4, 0x3a, PT ;  /* 0x0000003a0400780c */ /* 0x000fc60003f64270 */
[----:B-1----:R-:W3:Y:S01]  /*27a80*/  LDL.LU R12, [R1+0x20] ;  /* 0x00002000010c7983 */ /* 0x002ee20000300800 */
[----:B------:R-:W-:Y:S02]  /*27a90*/  SEL R5, RZ, 0x4, !P3 ;  /* 0x00000004ff057807 */ /* 0x000fe40005800000 */
[----:B----4-:R-:W-:Y:S02]  /*27aa0*/  IADD3 R11, P4, PT, R11, R132, RZ ;  /* 0x000000840b0b7210 */ /* 0x010fe40007f9e0ff */
[----:B------:R-:W-:-:S04]  /*27ab0*/  SEL R5, R5, RZ, !P1 ;  /* 0x000000ff05057207 */ /* 0x000fc80004800000 */
[----:B------:R-:W-:Y:S01]  /*27ac0*/  ISETP.NE.U32.AND P3, PT, R5, RZ, PT ;  /* 0x000000ff0500720c */ /* 0x000fe20003f65070 */
[----:B--2---:R-:W-:Y:S01]  /*27ad0*/  IMAD.X R14, R14, 0x1, R133, P4 ;  /* 0x000000010e0e7824 */ /* 0x004fe200020e0685 */
[----:B------:R-:W-:Y:S01]  /*27ae0*/  IADD3 R8, P4, PT, R8, R132, RZ ;  /* 0x0000008408087210 */ /* 0x000fe20007f9e0ff */
[----:B------:R-:W-:Y:S01]  /*27af0*/  STL [R1+0x8], R11 ;  /* 0x0000080b01007387 */ /* 0x000fe20000100800 */
[----:B------:R-:W-:Y:S02]  /*27b00*/  IMAD.MOV.U32 R6, RZ, RZ, R11 ;  /* 0x000000ffff067224 */ /* 0x000fe400078e000b */
[----:B------:R-:W-:Y:S01]  /*27b10*/  MOV R7, R14 ;  /* 0x0000000e00077202 */ /* 0x000fe20000000f00 */
[----:B------:R1:W-:Y:S01]  /*27b20*/  STL [R1+0x4], R14 ;  /* 0x0000040e01007387 */ /* 0x0003e20000100800 */
[----:B------:R-:W-:-:S05]  /*27b30*/  IMAD.X R10, R10, 0x1, R133, P4 ;  /* 0x000000010a0a7824 */ /* 0x000fca00020e0685 */
[----:B------:R2:W-:Y:S04]  /*27b40*/  LDGSTS.E [R249+0xe8], desc[UR22][R6.64], P3 ;  /* 0x000e800006f97fae */ /* 0x0005e800099a1016 */
[----:B-1----:R-:W4:Y:S04]  /*27b50*/  LDL.LU R14, [R1+0x24] ;  /* 0x00002400010e7983 */ /* 0x002f280000300800 */
[----:B------:R-:W4:Y:S04]  /*27b60*/  LDL.LU R11, [R1+0x28] ;  /* 0x00002800010b7983 */ /* 0x000f280000300800 */
[----:B------:R-:W-:Y:S01]  /*27b70*/  STL [R1+0x10], R8 ;  /* 0x0000100801007387 */ /* 0x000fe20000100800 */
[----:B--2---:R-:W-:-:S02]  /*27b80*/  IMAD.MOV.U32 R7, RZ, RZ, R10 ;  /* 0x000000ffff077224 */ /* 0x004fc400078e000a */
[----:B------:R-:W-:Y:S01]  /*27b90*/  IMAD.MOV.U32 R6, RZ, RZ, R8 ;  /* 0x000000ffff067224 */ /* 0x000fe200078e0008 */
[----:B------:R1:W-:Y:S04]  /*27ba0*/  STL [R1+0xc], R10 ;  /* 0x00000c0a01007387 */ /* 0x0003e80000100800 */
[----:B-1----:R-:W2:Y:S04]  /*27bb0*/  LDL.LU R10, [R1+0x2c] ;  /* 0x00002c00010a7983 */ /* 0x002ea80000300800 */
[----:B------:R-:W2:Y:S01]  /*27bc0*/  LDL.LU R8, [R1+0x30] ;  /* 0x0000300001087983 */ /* 0x000ea20000300800 */
[----:B------:R-:W-:-:S04]  /*27bd0*/  ISETP.GT.AND P3, PT, R4, 0x3b, PT ;  /* 0x0000003b0400780c */ /* 0x000fc80003f64270 */
[----:B------:R-:W-:-:S04]  /*27be0*/  SEL R5, RZ, 0x4, !P3 ;  /* 0x00000004ff057807 */ /* 0x000fc80005800000 */
[----:B------:R-:W-:-:S04]  /*27bf0*/  SEL R5, R5, RZ, !P1 ;  /* 0x000000ff05057207 */ /* 0x000fc80004800000 */
[----:B------:R-:W-:-:S13]  /*27c00*/  ISETP.NE.U32.AND P3, PT, R5, RZ, PT ;  /* 0x000000ff0500720c */ /* 0x000fda0003f65070 */
[----:B------:R1:W-:Y:S01]  /*27c10*/  LDGSTS.E [R249+0xec], desc[UR22][R6.64], P3 ;  /* 0x000ec00006f97fae */ /* 0x0003e200099a1016 */
[----:B------:R-:W-:-:S04]  /*27c20*/  ISETP.GT.AND P3, PT, R4, 0x3c, PT ;  /* 0x0000003c0400780c */ /* 0x000fc80003f64270 */
[----:B------:R-:W-:-:S04]  /*27c30*/  SEL R5, RZ, 0x4, !P3 ;  /* 0x00000004ff057807 */ /* 0x000fc80005800000 */
[----:B------:R-:W-:Y:S02]  /*27c40*/  SEL R5, R5, RZ, !P1 ;  /* 0x000000ff05057207 */ /* 0x000fe40004800000 */
[----:B------:R-:W-:Y:S02]  /*27c50*/  IADD3 R15, P4, PT, R15, R132, RZ ;  /* 0x000000840f0f7210 */ /* 0x000fe40007f9e0ff */
[----:B------:R-:W-:Y:S02]  /*27c60*/  ISETP.NE.U32.AND P3, PT, R5, RZ, PT ;  /* 0x000000ff0500720c */ /* 0x000fe40003f65070 */
[----:B------:R-:W-:Y:S01]  /*27c70*/  IADD3.X R16, PT, PT, R16, R133, RZ, P4, !PT ;  /* 0x0000008510107210 */ /* 0x000fe200027fe4ff */
[----:B------:R-:W-:Y:S01]  /*27c80*/  STL [R1+0x18], R15 ;  /* 0x0000180f01007387 */ /* 0x000fe20000100800 */
[----:B-1----:R-:W-:-:S03]  /*27c90*/  IMAD.MOV.U32 R6, RZ, RZ, R15 ;  /* 0x000000ffff067224 */ /* 0x002fc600078e000f */
[----:B------:R-:W-:Y:S01]  /*27ca0*/  IMAD.MOV.U32 R7, RZ, RZ, R16 ;  /* 0x000000ffff077224 */ /* 0x000fe200078e0010 */
[----:B------:R1:W-:Y:S05]  /*27cb0*/  STL [R1+0x14], R16 ;  /* 0x0000141001007387 */ /* 0x0003ea0000100800 */
[----:B------:R3:W-:Y:S01]  /*27cc0*/  LDGSTS.E [R249+0xf0], desc[UR22][R6.64], P3 ;  /* 0x000f000006f97fae */ /* 0x0007e200099a1016 */
[----:B------:R-:W-:-:S03]  /*27cd0*/  ISETP.GT.AND P3, PT, R4, 0x3d, PT ;  /* 0x0000003d0400780c */ /* 0x000fc60003f64270 */
[----:B-1----:R-:W2:Y:S04]  /*27ce0*/  LDL.LU R16, [R1+0x34] ;  /* 0x0000340001107983 */ /* 0x002ea80000300800 */
[----:B------:R-:W2:Y:S01]  /*27cf0*/  LDL.LU R15, [R1+0x38] ;  /* 0x00003800010f7983 */ /* 0x000ea20000300800 */
[----:B------:R-:W-:-:S04]  /*27d00*/  SEL R5, RZ, 0x4, !P3 ;  /* 0x00000004ff057807 */ /* 0x000fc80005800000 */
[----:B------:R-:W-:-:S04]  /*27d10*/  SEL R5, R5, RZ, !P1 ;  /* 0x000000ff05057207 */ /* 0x000fc80004800000 */
[----:B------:R-:W-:Y:S02]  /*27d20*/  ISETP.NE.U32.AND P3, PT, R5, RZ, PT ;  /* 0x000000ff0500720c */ /* 0x000fe40003f65070 */
[----:B---3--:R-:W-:-:S05]  /*27d30*/  IADD3 R12, P4, PT, R12, R132, RZ ;  /* 0x000000840c0c7210 */ /* 0x008fca0007f9e0ff */
[----:B------:R-:W-:Y:S01]  /*27d40*/  IMAD.X R13, R13, 0x1, R133, P4 ;  /* 0x000000010d0d7824 */ /* 0x000fe200020e0685 */
[----:B------:R-:W-:Y:S01]  /*27d50*/  STL [R1+0x20], R12 ;  /* 0x0000200c01007387 */ /* 0x000fe20000100800 */
[----:B------:R-:W-:Y:S02]  /*27d60*/  MOV R6, R12 ;  /* 0x0000000c00067202 */ /* 0x000fe40000000f00 */
[----:B------:R-:W-:Y:S01]  /*27d70*/  IMAD.MOV.U32 R7, RZ, RZ, R13 ;  /* 0x000000ffff077224 */ /* 0x000fe200078e000d */
[----:B------:R1:W-:Y:S04]  /*27d80*/  STL [R1+0x1c], R13 ;  /* 0x00001c0d01007387 */ /* 0x0003e80000100800 */
[----:B------:R3:W-:Y:S01]  /*27d90*/  LDGSTS.E [R249+0xf4], desc[UR22][R6.64], P3 ;  /* 0x000f400006f97fae */ /* 0x0007e200099a1016 */
[----:B------:R-:W-:-:S03]  /*27da0*/  ISETP.GT.AND P3, PT, R4, 0x3e, PT ;  /* 0x0000003e0400780c */ /* 0x000fc60003f64270 */
[----:B-1----:R-:W2:Y:S04]  /*27db0*/  LDL.LU R13, [R1+0x3c] ;  /* 0x00003c00010d7983 */ /* 0x002ea80000300800 */
[----:B------:R-:W2:Y:S01]  /*27dc0*/  LDL.LU R12, [R1+0x40] ;  /* 0x00004000010c7983 */ /* 0x000ea20000300800 */
[----:B------:R-:W-:-:S04]  /*27dd0*/  SEL R5, RZ, 0x4, !P3 ;  /* 0x00000004ff057807 */ /* 0x000fc80005800000 */
[----:B------:R-:W-:Y:S02]  /*27de0*/  SEL R5, R5, RZ, !P1 ;  /* 0x000000ff05057207 */ /* 0x000fe40004800000 */
[----:B----4-:R-:W-:Y:S02]  /*27df0*/  IADD3 R11, P4, PT, R11, R132, RZ ;  /* 0x000000840b0b7210 */ /* 0x010fe40007f9e0ff */
[----:B------:R-:W-:-:S03]  /*27e00*/  ISETP.NE.U32.AND P3, PT, R5, RZ, PT ;  /* 0x000000ff0500720c */ /* 0x000fc60003f65070 */
[----:B------:R-:W-:Y:S01]  /*27e10*/  IMAD.X R14, R14, 0x1, R133, P4 ;  /* 0x000000010e0e7824 */ /* 0x000fe200020e0685 */
[----:B------:R-:W-:Y:S01]  /*27e20*/  STL [R1+0x28], R11 ;  /* 0x0000280b01007387 */ /* 0x000fe20000100800 */
[----:B---3--:R-:W-:-:S03]  /*27e30*/  IMAD.MOV.U32 R6, RZ, RZ, R11 ;  /* 0x000000ffff067224 */ /* 0x008fc600078e000b */
[----:B------:R1:W-:Y:S01]  /*27e40*/  STL [R1+0x24], R14 ;  /* 0x0000240e01007387 */ /* 0x0003e20000100800 */
[----:B------:R-:W-:-:S05]  /*27e50*/  MOV R7, R14 ;  /* 0x0000000e00077202 */ /* 0x000fca0000000f00 */
[----:B------:R3:W-:Y:S04]  /*27e60*/  LDGSTS.E [R249+0xf8], desc[UR22][R6.64], P3 ;  /* 0x000f800006f97fae */ /* 0x0007e800099a1016 */
[----:B-1----:R-:W4:Y:S01]  /*27e70*/  LDL.LU R14, [R1+0x44] ;  /* 0x00004400010e7983 */ /* 0x002f220000300800 */
[----:B--2---:R-:W-:-:S03]  /*27e80*/  IADD3 R8, P4, PT, R8, R132, RZ ;  /* 0x0000008408087210 */ /* 0x004fc60007f9e0ff */
[----:B------:R-:W2:Y:S02]  /*27e90*/  LDL.LU R11, [R1+0x48] ;  /* 0x00004800010b7983 */ /* 0x000ea40000300800 */
[----:B------:R-:W-:Y:S02]  /*27ea0*/  IMAD.X R10, R10, 0x1, R133, P4 ;  /* 0x000000010a0a7824 */ /* 0x000fe400020e0685 */
[----:B------:R-:W-:Y:S01]  /*27eb0*/  STL [R1+0x30], R8 ;  /* 0x0000300801007387 */ /* 0x000fe20000100800 */
[----:B---3--:R-:W-:Y:S02]  /*27ec0*/  IMAD.MOV.U32 R6, RZ, RZ, R8 ;  /* 0x000000ffff067224 */ /* 0x008fe400078e0008 */
[----:B------:R-:W-:Y:S01]  /*27ed0*/  IMAD.MOV.U32 R7, RZ, RZ, R10 ;  /* 0x000000ffff077224 */ /* 0x000fe200078e000a */
[----:B------:R1:W-:Y:S04]  /*27ee0*/  STL [R1+0x2c], R10 ;  /* 0x00002c0a01007387 */ /* 0x0003e80000100800 */
[----:B-1----:R-:W3:Y:S04]  /*27ef0*/  LDL.LU R10, [R1+0x4c] ;  /* 0x00004c00010a7983 */ /* 0x002ee80000300800 */
[----:B------:R-:W3:Y:S01]  /*27f00*/  LDL.LU R8, [R1+0x50] ;  /* 0x0000500001087983 */ /* 0x000ee20000300800 */
        /* <DEDUP_REMOVED lines=17> */
[----:B-1----:R-:W3:Y:S04]  /*28020*/  LDL.LU R16, [R1+0x54] ;  /* 0x0000540001107983 */ /* 0x002ee80000300800 */
[----:B------:R-:W3:Y:S01]  /*28030*/  LDL.LU R15, [R1+0x58] ;  /* 0x00005800010f7983 */ /* 0x000ee20000300800 */
[----:B------:R-:W-:-:S04]  /*28040*/  SEL R5, RZ, 0x4, !P3 ;  /* 0x00000004ff057807 */ /* 0x000fc80005800000 */
[----:B------:R-:W-:-:S04]  /*28050*/  SEL R5, R5, RZ, !P1 ;  /* 0x000000ff05057207 */ /* 0x000fc80004800000 */
[----:B------:R-:W-:Y:S02]  /*28060*/  ISETP.NE.U32.AND P3, PT, R5, RZ, PT ;  /* 0x000000ff0500720c */ /* 0x000fe40003f65070 */
[----:B------:R-:W-:-:S05]  /*28070*/  IADD3 R12, P4, PT, R12, R132, RZ ;  /* 0x000000840c0c7210 */ /* 0x000fca0007f9e0ff */
[----:B------:R-:W-:Y:S01]  /*28080*/  IMAD.X R13, R13, 0x1, R133, P4 ;  /* 0x000000010d0d7824 */ /* 0x000fe200020e0685 */
[----:B------:R-:W-:Y:S01]  /*28090*/  STL [R1+0x40], R12 ;  /* 0x0000400c01007387 */ /* 0x000fe20000100800 */
[----:B------:R-:W-:Y:S02]  /*280a0*/  MOV R6, R12 ;  /* 0x0000000c00067202 */ /* 0x000fe40000000f00 */
[----:B------:R-:W-:Y:S01]  /*280b0*/  IMAD.MOV.U32 R7, RZ, RZ, R13 ;  /* 0x000000ffff077224 */ /* 0x000fe200078e000d */
[----:B------:R1:W-:Y:S04]  /*280c0*/  STL [R1+0x3c], R13 ;  /* 0x00003c0d01007387 */ /* 0x0003e80000100800 */
[----:B------:R2:W-:Y:S01]  /*280d0*/  LDGSTS.E [R249+0x104], desc[UR22][R6.64], P3 ;  /* 0x0010400006f97fae */ /* 0x0005e200099a1016 */
[----:B------:R-:W-:-:S03]  /*280e0*/  ISETP.GT.AND P3, PT, R4, 0x42, PT ;  /* 0x000000420400780c */ /* 0x000fc60003f64270 */
[----:B-1----:R-:W3:Y:S04]  /*280f0*/  LDL.LU R13, [R1+0x5c] ;  /* 0x00005c00010d7983 */ /* 0x002ee80000300800 */
[----:B------:R-:W3:Y:S01]  /*28100*/  LDL.LU R12, [R1+0x60] ;  /* 0x00006000010c7983 */ /* 0x000ee20000300800 */
[----:B------:R-:W-:-:S04]  /*28110*/  SEL R5, RZ, 0x4, !P3 ;  /* 0x00000004ff057807 */ /* 0x000fc80005800000 */
[----:B------:R-:W-:Y:S02]  /*28120*/  SEL R5, R5, RZ, !P1 ;  /* 0x000000ff05057207 */ /* 0x000fe40004800000 */
[----:B--2---:R-:W-:Y:S02]  /*28130*/  IADD3 R11, P4, PT, R11, R132, RZ ;  /* 0x000000840b0b7210 */ /* 0x004fe40007f9e0ff */
[----:B------:R-:W-:-:S03]  /*28140*/  ISETP.NE.U32.AND P3, PT, R5, RZ, PT ;  /* 0x000000ff0500720c */ /* 0x000fc60003f65070 */
[----:B----4-:R-:W-:Y:S01]  /*28150*/  IMAD.X R14, R14, 0x1, R133, P4 ;  /* 0x000000010e0e7824 */ /* 0x010fe200020e0685 */
[----:B------:R-:W-:Y:S01]  /*28160*/  STL [R1+0x48], R11 ;  /* 0x0000480b01007387 */ /* 0x000fe20000100800 */
[----:B------:R-:W-:-:S03]  /*28170*/  IMAD.MOV.U32 R6, RZ, RZ, R11 ;  /* 0x000000ffff067224 */ /* 0x000fc600078e000b */
[----:B------:R1:W-:Y:S01]  /*28180*/  STL [R1+0x44], R14 ;  /* 0x0000440e01007387 */ /* 0x0003e20000100800 */
[----:B------:R-:W-:-:S05]  /*28190*/  MOV R7, R14 ;  /* 0x0000000e00077202 */ /* 0x000fca0000000f00 */
[----:B------:R2:W-:Y:S04]  /*281a0*/  LDGSTS.E [R249+0x108], desc[UR22][R6.64], P3 ;  /* 0x0010800006f97fae */ /* 0x0005e800099a1016 */
[----:B-1----:R-:W4:Y:S01]  /*281b0*/  LDL.LU R14, [R1+0x64] ;  /* 0x00006400010e7983 */ /* 0x002f220000300800 */
[----:B---3--:R-:W-:-:S03]  /*281c0*/  IADD3 R8, P4, PT, R8, R132, RZ ;  /* 0x0000008408087210 */ /* 0x008fc60007f9e0ff */
[----:B------:R-:W3:Y:S02]  /*281d0*/  LDL.LU R11, [R1+0x68] ;  /* 0x00006800010b7983 */ /* 0x000ee40000300800 */
[----:B------:R-:W-:Y:S02]  /*281e0*/  IMAD.X R10, R10, 0x1, R133, P4 ;  /* 0x000000010a0a7824 */ /* 0x000fe400020e0685 */
[----:B------:R-:W-:Y:S01]  /*281f0*/  STL [R1+0x50], R8 ;  /* 0x0000500801007387 */ /* 0x000fe20000100800 */
[----:B--2---:R-:W-:Y:S02]  /*28200*/  IMAD.MOV.U32 R6, RZ, RZ, R8 ;  /* 0x000000ffff067224 */ /* 0x004fe400078e0008 */
        /* <DEDUP_REMOVED lines=38> */
[----:B---3--:R-:W-:Y:S02]  /*28470*/  IADD3 R11, P4, PT, R11, R132, RZ ;  /* 0x000000840b0b7210 */ /* 0x008fe40007f9e0ff */
        /* <DEDUP_REMOVED lines=601> */
[----:B------:R-:W-:Y:S01]  /*2aa10*/  IMAD.MOV.U32 R7, RZ, RZ, R16 ;  /* 0x000000ffff077224 */ /* 0x000fe200078e0010 */
[----:B------:R-:W-:Y:S05]  /*2aa20*/  STL [R1+0x1d8], R15 ;  /* 0x0001d80f01007387 */ /* 0x000fea0000100800 */
[----:B------:R1:W-:Y:S01]  /*2aa30*/  LDGSTS.E [R249+0x1d0], desc[UR22][R6.64], P3 ;  /* 0x001d000006f97fae */ /* 0x0003e200099a1016 */
[----:B------:R-:W-:-:S03]  /*2aa40*/  ISETP.GT.AND P3, PT, R4, 0x75, PT ;  /* 0x000000750400780c */ /* 0x000fc60003f64270 */
[----:B------:R1:W-:Y:S01]  /*2aa50*/  STL [R1+0x1d4], R16 ;  /* 0x0001d41001007387 */ /* 0x0003e20000100800 */
[----:B------:R-:W-:-:S03]  /*2aa60*/  SEL R5, RZ, 0x4, !P3 ;  /* 0x00000004ff057807 */ /* 0x000fc60005800000 */
[----:B-1----:R-:W2:Y:S04]  /*2aa70*/  LDL.LU R16, [R1+0x1f4] ;  /* 0x0001f40001107983 */ /* 0x002ea80000300800 */
[----:B------:R-:W2:Y:S01]  /*2aa80*/  LDL.LU R15, [R1+0x1f8] ;  /* 0x0001f800010f7983 */ /* 0x000ea20000300800 */
[----:B------:R-:W-:-:S04]  /*2aa90*/  SEL R5, R5, RZ, !P1 ;  /* 0x000000ff05057207 */ /* 0x000fc80004800000 */
[----:B------:R-:W-:Y:S02]  /*2aaa0*/  ISETP.NE.U32.AND P3, PT, R5, RZ, PT ;  /* 0x000000ff0500720c */ /* 0x000fe40003f65070 */
[----:B------:R-:W-:-:S05]  /*2aab0*/  IADD3 R12, P4, PT, R12, R132, RZ ;  /* 0x000000840c0c7210 */ /* 0x000fca0007f9e0ff */
[----:B------:R-:W-:Y:S01]  /*2aac0*/  IMAD.X R13, R13, 0x1, R133, P4 ;  /* 0x000000010d0d7824 */ /* 0x000fe200020e0685 */
[----:B------:R-:W-:-:S03]  /*2aad0*/  MOV R6, R12 ;  /* 0x0000000c00067202 */ /* 0x000fc60000000f00 */
[----:B------:R-:W-:Y:S01]  /*2aae0*/  IMAD.MOV.U32 R7, RZ, RZ, R13 ;  /* 0x000000ffff077224 */ /* 0x000fe200078e000d */
[----:B------:R-:W-:Y:S04]  /*2aaf0*/  STL [R1+0x1e0], R12 ;  /* 0x0001e00c01007387 */ /* 0x000fe80000100800 */
[----:B------:R1:W-:Y:S01]  /*2ab00*/  LDGSTS.E [R249+0x1d4], desc[UR22][R6.64], P3 ;  /* 0x001d400006f97fae */ /* 0x0003e200099a1016 */
[----:B------:R-:W-:-:S03]  /*2ab10*/  ISETP.GT.AND P3, PT, R4, 0x76, PT ;  /* 0x000000760400780c */ /* 0x000fc60003f64270 */
[----:B------:R1:W-:Y:S01]  /*2ab20*/  STL [R1+0x1dc], R13 ;  /* 0x0001dc0d01007387 */ /* 0x0003e20000100800 */
[----:B------:R-:W-:-:S03]  /*2ab30*/  SEL R5, RZ, 0x4, !P3 ;  /* 0x00000004ff057807 */ /* 0x000fc60005800000 */
[----:B-1----:R-:W2:Y:S04]  /*2ab40*/  LDL.LU R13, [R1+0x1fc] ;  /* 0x0001fc00010d7983 */ /* 0x002ea80000300800 */
[----:B------:R-:W2:Y:S01]  /*2ab50*/  LDL.LU R12, [R1+0x200] ;  /* 0x00020000010c7983 */ /* 0x000ea20000300800 */
        /* <DEDUP_REMOVED lines=8> */
[----:B------:R3:W-:Y:S01]  /*2abe0*/  LDGSTS.E [R249+0x1d8], desc[UR22][R6.64], P3 ;  /* 0x001d800006f97fae */ /* 0x0007e200099a1016 */
[----:B--2---:R-:W-:-:S03]  /*2abf0*/  IADD3 R8, P4, PT, R8, R132, RZ ;  /* 0x0000008408087210 */ /* 0x004fc60007f9e0ff */
[----:B-1----:R-:W2:Y:S02]  /*2ac00*/  LDL.LU R14, [R1+0x204] ;  /* 0x00020400010e7983 */ /* 0x002ea40000300800 */
[----:B------:R-:W-:Y:S02]  /*2ac10*/  IMAD.X R10, R10, 0x1, R133, P4 ;  /* 0x000000010a0a7824 */ /* 0x000fe400020e0685 */
[----:B------:R-:W4:Y:S04]  /*2ac20*/  LDL.LU R11, [R1+0x208] ;  /* 0x00020800010b7983 */ /* 0x000f280000300800 */
        /* <DEDUP_REMOVED lines=13> */
[----:B------:R-:W-:-:S04]  /*2ad00*/  SEL R5, R5, RZ, !P1 ;  /* 0x000000ff05057207 */ /* 0x000fc80004800000 */
[----:B------:R-:W-:Y:S02]  /*2ad10*/  ISETP.NE.U32.AND P3, PT, R5, RZ, PT ;  /* 0x000000ff0500720c */ /* 0x000fe40003f65070 */
[----:B------:R-:W-:-:S04]  /*2ad20*/  IADD3 R15, P4, PT, R15, R132, RZ ;  /* 0x000000840f0f7210 */ /* 0x000fc80007f9e0ff */
[----:B------:R-:W-:Y:S01]  /*2ad30*/  IADD3.X R16, PT, PT, R16, R133, RZ, P4, !PT ;  /* 0x0000008510107210 */ /* 0x000fe200027fe4ff */
[----:B-1----:R-:W-:-:S04]  /*2ad40*/  IMAD.MOV.U32 R6, RZ, RZ, R15 ;  /* 0x000000ffff067224 */ /* 0x002fc800078e000f */
[----:B------:R-:W-:Y:S01]  /*2ad50*/  IMAD.MOV.U32 R7, RZ, RZ, R16 ;  /* 0x000000ffff077224 */ /* 0x000fe200078e0010 */
[----:B------:R-:W-:Y:S04]  /*2ad60*/  STL [R1+0x1f8], R15 ;  /* 0x0001f80f01007387 */ /* 0x000fe80000100800 */
[----:B------:R1:W-:Y:S04]  /*2ad70*/  STL [R1+0x1f4], R16 ;  /* 0x0001f41001007387 */ /* 0x0003e80000100800 */
[----:B------:R1:W-:Y:S01]  /*2ad80*/  LDGSTS.E [R249+0x1e0], desc[UR22][R6.64], P3 ;  /* 0x001e000006f97fae */ /* 0x0003e200099a1016 */
[----:B------:R-:W-:-:S03]  /*2ad90*/  ISETP.GT.AND P3, PT, R4, 0x79, PT ;  /* 0x000000790400780c */ /* 0x000fc60003f64270 */
[----:B-1----:R-:W3:Y:S01]  /*2ada0*/  LDL.LU R16, [R1+0x214] ;  /* 0x0002140001107983 */ /* 0x002ee20000300800 */
[----:B------:R-:W-:-:S03]  /*2adb0*/  SEL R5, RZ, 0x4, !P3 ;  /* 0x00000004ff057807 */ /* 0x000fc60005800000 */
[----:B------:R-:W3:Y:S01]  /*2adc0*/  LDL.LU R15, [R1+0x218] ;  /* 0x00021800010f7983 */ /* 0x000ee20000300800 */
[----:B------:R-:W-:-:S04]  /*2add0*/  SEL R5, R5, RZ, !P1 ;  /* 0x000000ff05057207 */ /* 0x000fc80004800000 */
[----:B------:R-:W-:Y:S02]  /*2ade0*/  ISETP.NE.U32.AND P3, PT, R5, RZ, PT ;  /* 0x000000ff0500720c */ /* 0x000fe40003f65070 */
[----:B------:R-:W-:-:S05]  /*2adf0*/  IADD3 R12, P4, PT, R12, R132, RZ ;  /* 0x000000840c0c7210 */ /* 0x000fca0007f9e0ff */
[----:B------:R-:W-:Y:S01]  /*2ae00*/  IMAD.X R13, R13, 0x1, R133, P4 ;  /* 0x000000010d0d7824 */ /* 0x000fe200020e0685 */
[----:B------:R-:W-:Y:S01]  /*2ae10*/  MOV R6, R12 ;  /* 0x0000000c00067202 */ /* 0x000fe20000000f00 */
[----:B------:R-:W-:Y:S02]  /*2ae20*/  STL [R1+0x200], R12 ;  /* 0x0002000c01007387 */ /* 0x000fe40000100800 */
[----:B------:R-:W-:Y:S02]  /*2ae30*/  IMAD.MOV.U32 R7, RZ, RZ, R13 ;  /* 0x000000ffff077224 */ /* 0x000fe400078e000d */
[----:B------:R1:W-:Y:S04]  /*2ae40*/  STL [R1+0x1fc], R13 ;  /* 0x0001fc0d01007387 */ /* 0x0003e80000100800 */
[----:B------:R2:W-:Y:S01]  /*2ae50*/  LDGSTS.E [R249+0x1e4], desc[UR22][R6.64], P3 ;  /* 0x001e400006f97fae */ /* 0x0005e200099a1016 */
[----:B------:R-:W-:-:S03]  /*2ae60*/  ISETP.GT.AND P3, PT, R4, 0x7a, PT ;  /* 0x0000007a0400780c */ /* 0x000fc60003f64270 */
[----:B-1----:R-:W3:Y:S04]  /*2ae70*/  LDL.LU R13, [R1+0x21c] ;  /* 0x00021c00010d7983 */ /* 0x002ee80000300800 */
[----:B------:R-:W3:Y:S01]  /*2ae80*/  LDL.LU R12, [R1+0x220] ;  /* 0x00022000010c7983 */ /* 0x000ee20000300800 */
[----:B------:R-:W-:Y:S02]  /*2ae90*/  SEL R5, RZ, 0x4, !P3 ;  /* 0x00000004ff057807 */ /* 0x000fe40005800000 */
[----:B----4-:R-:W-:Y:S02]  /*2aea0*/  IADD3 R11, P4, PT, R11, R132, RZ ;  /* 0x000000840b0b7210 */ /* 0x010fe40007f9e0ff */
[----:B------:R-:W-:-:S03]  /*2aeb0*/  SEL R5, R5, RZ, !P1 ;  /* 0x000000ff05057207 */ /* 0x000fc60004800000 */
[----:B--2---:R-:W-:Y:S01]  /*2aec0*/  IMAD.X R14, R14, 0x1, R133, P4 ;  /* 0x000000010e0e7824 */ /* 0x004fe200020e0685 */
[----:B------:R-:W-:Y:S01]  /*2aed0*/  ISETP.NE.U32.AND P3, PT, R5, RZ, PT ;  /* 0x000000ff0500720c */ /* 0x000fe20003f65070 */
[----:B------:R-:W-:Y:S01]  /*2aee0*/  STL [R1+0x208], R11 ;  /* 0x0002080b01007387 */ /* 0x000fe20000100800 */
[----:B------:R-:W-:-:S03]  /*2aef0*/  IMAD.MOV.U32 R6, RZ, RZ, R11 ;  /* 0x000000ffff067224 */ /* 0x000fc600078e000b */
[----:B------:R1:W-:Y:S01]  /*2af00*/  STL [R1+0x204], R14 ;  /* 0x0002040e01007387 */ /* 0x0003e20000100800 */
[----:B---3--:R-:W-:-:S05]  /*2af10*/  IADD3 R8, P4, PT, R8, R132, RZ ;  /* 0x0000008408087210 */ /* 0x008fca0007f9e0ff */
[----:B------:R-:W-:Y:S01]  /*2af20*/  IMAD.X R10, R10, 0x1, R133, P4 ;  /* 0x000000010a0a7824 */ /* 0x000fe200020e0685 */
[----:B------:R-:W-:Y:S01]  /*2af30*/  STL [R1+0x210], R8 ;  /* 0x0002100801007387 */ /* 0x000fe20000100800 */
[----:B------:R-:W-:-:S03]  /*2af40*/  MOV R7, R14 ;  /* 0x0000000e00077202 */ /* 0x000fc60000000f00 */
[----:B------:R2:W-:Y:S04]  /*2af50*/  STL [R1+0x20c], R10 ;  /* 0x00020c0a01007387 */ /* 0x0005e80000100800 */
[----:B-1----:R-:W3:Y:S04]  /*2af60*/  LDL.LU R14, [R1+0x224] ;  /* 0x00022400010e7983 */ /* 0x002ee80000300800 */
[----:B------:R-:W4:Y:S04]  /*2af70*/  LDL.LU R11, [R1+0x228] ;  /* 0x00022800010b7983 */ /* 0x000f280000300800 */
[----:B------:R1:W-:Y:S02]  /*2af80*/  LDGSTS.E [R249+0x1e8], desc[UR22][R6.64], P3 ;  /* 0x001e800006f97fae */ /* 0x0003e400099a1016 */
[----:B-1----:R-:W-:-:S02]  /*2af90*/  IMAD.MOV.U32 R7, RZ, RZ, R10 ;  /* 0x000000ffff077224 */ /* 0x002fc400078e000a */
[----:B------:R-:W-:Y:S01]  /*2afa0*/  IMAD.MOV.U32 R6, RZ, RZ, R8 ;  /* 0x000000ffff067224 */ /* 0x000fe200078e0008 */
[----:B--2---:R-:W2:Y:S04]  /*2afb0*/  LDL.LU R10, [R1+0x22c] ;  /* 0x00022c00010a7983 */ /* 0x004ea80000300800 */
        /* <DEDUP_REMOVED lines=14> */
[----:B------:R-:W-:Y:S01]  /*2b0a0*/  LDGSTS.E [R249+0x1f0], desc[UR22][R6.64], P3 ;  /* 0x001f000006f97fae */ /* 0x000fe200099a1016 */
[----:B------:R-:W-:-:S04]  /*2b0b0*/  ISETP.GT.AND P3, PT, R4, 0x7d, PT ;  /* 0x0000007d0400780c */ /* 0x000fc80003f64270 */
[----:B------:R-:W-:-:S04]  /*2b0c0*/  SEL R5, RZ, 0x4, !P3 ;  /* 0x00000004ff057807 */ /* 0x000fc80005800000 */
[----:B------:R-:W-:-:S04]  /*2b0d0*/  SEL R5, R5, RZ, !P1 ;  /* 0x000000ff05057207 */ /* 0x000fc80004800000 */
[----:B------:R-:W-:Y:S01]  /*2b0e0*/  ISETP.NE.U32.AND P3, PT, R5, RZ, PT ;  /* 0x000000ff0500720c */ /* 0x000fe20003f65070 */
[----:B------:R-:W-:Y:S01]  /*2b0f0*/  STL [R1+0x218], R15 ;  /* 0x0002180f01007387 */ /* 0x000fe20000100800 */
[----:B------:R-:W-:-:S03]  /*2b100*/  ISETP.GT.AND P6, PT, R4, 0x7f, PT ;  /* 0x0000007f0400780c */ /* 0x000fc60003fc4270 */
[----:B------:R-:W-:Y:S01]  /*2b110*/  STL [R1+0x214], R16 ;  /* 0x0002141001007387 */ /* 0x000fe20000100800 */
[----:B------:R-:W-:-:S05]  /*2b120*/  IADD3 R12, P4, PT, R12, R132, RZ ;  /* 0x000000840c0c7210 */ /* 0x000fca0007f9e0ff */
[----:B------:R-:W-:Y:S01]  /*2b130*/  IMAD.X R13, R13, 0x1, R133, P4 ;  /* 0x000000010d0d7824 */ /* 0x000fe200020e0685 */
[----:B------:R-:W-:Y:S01]  /*2b140*/  STL [R1+0x220], R12 ;  /* 0x0002200c01007387 */ /* 0x000fe20000100800 */
[----:B------:R-:W-:Y:S02]  /*2b150*/  ISETP.GT.AND P4, PT, R4, 0x7e, PT ;  /* 0x0000007e0400780c */ /* 0x000fe40003f84270 */
[----:B------:R-:W-:Y:S01]  /*2b160*/  IMAD.MOV.U32 R5, RZ, RZ, R13 ;  /* 0x000000ffff057224 */ /* 0x000fe200078e000d */
[----:B------:R1:W-:Y:S01]  /*2b170*/  STL [R1+0x21c], R13 ;  /* 0x00021c0d01007387 */ /* 0x0003e20000100800 */
[----:B------:R-:W-:-:S05]  /*2b180*/  MOV R4, R12 ;  /* 0x0000000c00047202 */ /* 0x000fca0000000f00 */
[----:B------:R1:W-:Y:S04]  /*2b190*/  LDGSTS.E [R249+0x1f4], desc[UR22][R4.64], P3 ;  /* 0x001f400004f97fae */ /* 0x0003e800099a1016 */
[----:B-1----:R-:W2:Y:S04]  /*2b1a0*/  LDL.LU R13, [R1+0x234] ;  /* 0x00023400010d7983 */ /* 0x002ea80000300800 */
[----:B------:R-:W2:Y:S04]  /*2b1b0*/  LDL.LU R12, [R1+0x238] ;  /* 0x00023800010c7983 */ /* 0x000ea80000300800 */
[----:B------:R-:W2:Y:S01]  /*2b1c0*/  LDL.LU R20, [R1+0x274] ;  /* 0x0002740001147983 */ /* 0x000ea20000300800 */
[----:B------:R-:W-:-:S03]  /*2b1d0*/  SEL R5, RZ, 0x4, !P4 ;  /* 0x00000004ff057807 */ /* 0x000fc60006000000 */
[----:B------:R-:W2:Y:S01]  /*2b1e0*/  LDL.LU R19, [R1+0x278] ;  /* 0x0002780001137983 */ /* 0x000ea20000300800 */
[----:B------:R-:W-:Y:S02]  /*2b1f0*/  SEL R5, R5, RZ, !P1 ;  /* 0x000000ff05057207 */ /* 0x000fe40004800000 */
[----:B------:R-:W-:Y:S02]  /*2b200*/  SEL R4, RZ, 0x4, !P6 ;  /* 0x00000004ff047807 */ /* 0x000fe40007000000 */
[----:B------:R-:W-:Y:S02]  /*2b210*/  ISETP.NE.U32.AND P4, PT, R5, RZ, PT ;  /* 0x000000ff0500720c */ /* 0x000fe40003f85070 */
[----:B----4-:R-:W-:Y:S02]  /*2b220*/  IADD3 R11, P6, PT, R11, R132, RZ ;  /* 0x000000840b0b7210 */ /* 0x010fe40007fde0ff */
[----:B------:R-:W-:-:S03]  /*2b230*/  SEL R4, R4, RZ, !P1 ;  /* 0x000000ff04047207 */ /* 0x000fc60004800000 */
[----:B---3--:R-:W-:Y:S01]  /*2b240*/  IMAD.X R14, R14, 0x1, R133, P6 ;  /* 0x000000010e0e7824 */ /* 0x008fe200030e0685 */
[----:B------:R-:W-:Y:S02]  /*2b250*/  ISETP.NE.U32.AND P3, PT, R4, RZ, PT ;  /* 0x000000ff0400720c */ /* 0x000fe40003f65070 */
[----:B------:R-:W-:Y:S01]  /*2b260*/  MOV R4, R11 ;  /* 0x0000000b00047202 */ /* 0x000fe20000000f00 */
[----:B------:R-:W-:Y:S01]  /*2b270*/  IMAD.MOV.U32 R5, RZ, RZ, R14 ;  /* 0x000000ffff057224 */ /* 0x000fe200078e000e */
[----:B------:R-:W-:Y:S04]  /*2b280*/  STL [R1+0x228], R11 ;  /* 0x0002280b01007387 */ /* 0x000fe80000100800 */
[----:B------:R-:W-:Y:S04]  /*2b290*/  STL [R1+0x224], R14 ;  /* 0x0002240e01007387 */ /* 0x000fe80000100800 */
[----:B------:R1:W-:Y:S01]  /*2b2a0*/  LDGSTS.E [R249+0x1f8], desc[UR22][R4.64], P4 ;  /* 0x001f800004f97fae */ /* 0x0003e2000a1a1016 */
[----:B--2---:R-:W-:-:S05]  /*2b2b0*/  IADD3 R8, P6, PT, R8, R132, RZ ;  /* 0x0000008408087210 */ /* 0x004fca0007fde0ff */
[----:B------:R-:W-:Y:S01]  /*2b2c0*/  IMAD.X R10, R10, 0x1, R133, P6 ;  /* 0x000000010a0a7824 */ /* 0x000fe200030e0685 */
[----:B------:R2:W-:Y:S01]  /*2b2d0*/  STL [R1+0x230], R8 ;  /* 0x0002300801007387 */ /* 0x0005e20000100800 */
[----:B-1----:R-:W-:-:S03]  /*2b2e0*/  IMAD.MOV.U32 R4, RZ, RZ, R8 ;  /* 0x000000ffff047224 */ /* 0x002fc600078e0008 */
[----:B------:R1:W-:Y:S04]  /*2b2f0*/  STL [R1+0x22c], R10 ;  /* 0x00022c0a01007387 */ /* 0x0003e80000100800 */
[----:B--2---:R-:W2:Y:S04]  /*2b300*/  LDL.LU R8, [R1+0x2b8] ;  /* 0x0002b80001087983 */ /* 0x004ea80000300800 */
[----:B------:R-:W3:Y:S04]  /*2b310*/  LDL.LU R14, [R1+0x2f8] ;  /* 0x0002f800010e7983 */ /* 0x000ee80000300800 */
[----:B------:R-:W4:Y:S04]  /*2b320*/  LDL.LU R18, [R1+0x2b4] ;  /* 0x0002b40001127983 */ /* 0x000f280000300800 */
[----:B------:R-:W4:Y:S01]  /*2b330*/  LDL.LU R17, [R1+0x2f4] ;  /* 0x0002f40001117983 */ /* 0x000f220000300800 */
[----:B------:R-:W-:-:S03]  /*2b340*/  IMAD.MOV.U32 R5, RZ, RZ, R10 ;  /* 0x000000ffff057224 */ /* 0x000fc600078e000a */
[----:B-1----:R-:W4:Y:S04]  /*2b350*/  LDL.LU R10, [R1+0x334] ;  /* 0x00033400010a7983 */ /* 0x002f280000300800 */
[----:B------:R1:W-:Y:S01]  /*2b360*/  LDGSTS.E [R249+0x1fc], desc[UR22][R4.64], P3 ;  /* 0x001fc00004f97fae */ /* 0x0003e200099a1016 */
[----:B------:R-:W-:-:S03]  /*2b370*/  UIADD3 UR14, UPT, UPT, UR14, 0x1, URZ ;  /* 0x000000010e0e7890 */ /* 0x000fc6000fffe0ff */
[----:B------:R-:W0:Y:S01]  /*2b380*/  LDGDEPBAR ;  /* 0x00000000000079af */ /* 0x000e220000000000 */
[----:B-1----:R-:W-:-:S03]  /*2b390*/  IMAD R4, R250, -0x80, R9 ;  /* 0xffffff80fa047824 */ /* 0x002fc600078e0209 */
[----:B------:R-:W4:Y:S02]  /*2b3a0*/  LDL.LU R9, [R1+0x338] ;  /* 0x0003380001097983 */ /* 0x000f240000300800 */
[----:B------:R-:W-:Y:S02]  /*2b3b0*/  ISETP.GE.AND P3, PT, R0, R4, PT ;  /* 0x000000040000720c */ /* 0x000fe40003f66270 */
[----:B------:R-:W4:Y:S02]  /*2b3c0*/  LDL.LU R16, [R1+0x374] ;  /* 0x0003740001107983 */ /* 0x000f240000300800 */
[----:B------:R-:W-:Y:S02]  /*2b3d0*/  SEL R4, RZ, 0x4, P3 ;  /* 0x00000004ff047807 */ /* 0x000fe40001800000 */
[----:B------:R-:W4:Y:S04]  /*2b3e0*/  LDL.LU R15, [R1+0x378] ;  /* 0x00037800010f7983 */ /* 0x000f280000300800 */
[----:B------:R-:W4:Y:S04]  /*2b3f0*/  LDL.LU R11, [R1+0x3b8] ;  /* 0x0003b800010b7983 */ /* 0x000f280000300800 */
[----:B------:R-:W4:Y:S01]  /*2b400*/  LDL.LU R7, [R1+0x3f8] ;  /* 0x0003f80001077983 */ /* 0x000f220000300800 */
[----:B------:R-:W-:Y:S01]  /*2b410*/  SEL R4, R4, RZ, !P1 ;  /* 0x000000ff04047207 */ /* 0x000fe20004800000 */
[----:B------:R-:W-:-:S03]  /*2b420*/  UISETP.GT.AND UP1, UPT, UR14, 0x6, UPT ;  /* 0x000000060e00788c */ /* 0x000fc6000bf24270 */
[----:B------:R-:W-:Y:S01]  /*2b430*/  ISETP.NE.U32.AND P1, PT, R4, RZ, PT ;  /* 0x000000ff0400720c */ /* 0x000fe20003f25070 */
[----:B------:R-:W-:-:S04]  /*2b440*/  USEL UR14, UR14, URZ, !UP1 ;  /* 0x000000ff0e0e7287 */ /* 0x000fc8000c800000 */
[----:B------:R-:W-:-:S06]  /*2b450*/  ULEA UR5, UR14, UR9, 0xf ;  /* 0x000000090e057291 */ /* 0x000fcc000f8e78ff */
[----:B-----5:R-:W-:Y:S01]  /*2b460*/  VIADD R6, R2, UR5 ;  /* 0x0000000502067c36 */ /* 0x020fe20008000000 */
[----:B------:R-:W-:-:S04]  /*2b470*/  IADD3 R12, P3, PT, R12, R135, RZ ;  /* 0x000000870c0c7210 */ /* 0x000fc80007f7e0ff */
[----:B------:R-:W-:Y:S02]  /*2b480*/  IADD3.X R13, PT, PT, R13, R134, RZ, P3, !PT ;  /* 0x000000860d0d7210 */ /* 0x000fe40001ffe4ff */
[----:B------:R-:W-:Y:S01]  /*2b490*/  IADD3 R19, P4, PT, R19, R135, RZ ;  /* 0x0000008713137210 */ /* 0x000fe20007f9e0ff */
[----:B------:R-:W-:Y:S04]  /*2b4a0*/  STL [R1+0x238], R12 ;  /* 0x0002380c01007387 */ /* 0x000fe80000100800 */
[----:B------:R-:W-:Y:S01]  /*2b4b0*/  IMAD.X R20, R20, 0x1, R134, P4 ;  /* 0x0000000114147824 */ /* 0x000fe200020e0686 */
[----:B------:R1:W-:Y:S01]  /*2b4c0*/  STL [R1+0x234], R13 ;  /* 0x0002340d01007387 */ /* 0x0003e20000100800 */
[----:B------:R-:W-:-:S03]  /*2b4d0*/  MOV R5, R13 ;  /* 0x0000000d00057202 */ /* 0x000fc60000000f00 */
[----:B------:R-:W-:Y:S04]  /*2b4e0*/  STL [R1+0x278], R19 ;  /* 0x0002781301007387 */ /* 0x000fe80000100800 */
[----:B------:R-:W-:Y:S04]  /*2b4f0*/  STL [R1+0x274], R20 ;  /* 0x0002741401007387 */ /* 0x000fe80000100800 */
[----:B-1----:R-:W4:Y:S01]  /*2b500*/  LDL.LU R13, [R1+0x3b4] ;  /* 0x0003b400010d7983 */ /* 0x002f220000300800 */
[----:B------:R-:W-:-:S03]  /*2b510*/  IMAD.MOV.U32 R4, RZ, RZ, R12 ;  /* 0x000000ffff047224 */ /* 0x000fc600078e000c */
[----:B------:R-:W4:Y:S04]  /*2b520*/  LDL.LU R12, [R1+0x3f4] ;  /* 0x0003f400010c7983 */ /* 0x000f280000300800 */
[----:B------:R1:W-:Y:S02]  /*2b530*/  LDGSTS.E [R6+0x60000], desc[UR22][R4.64], P1 ;  /* 0x6000000004067fae */ /* 0x0003e400089a1016 */
[----:B-1----:R-:W-:Y:S02]  /*2b540*/  IMAD.MOV.U32 R4, RZ, RZ, R19 ;  /* 0x000000ffff047224 */ /* 0x002fe400078e0013 */
[----:B------:R-:W-:-:S05]  /*2b550*/  IMAD.MOV.U32 R5, RZ, RZ, R20 ;  /* 0x000000ffff057224 */ /* 0x000fca00078e0014 */
[----:B------:R1:W-:Y:S01]  /*2b560*/  LDGSTS.E [R6+0x60400], desc[UR22][R4.64], P1 ;  /* 0x6040000004067fae */ /* 0x0003e200089a1016 */
[-C--:B--2---:R-:W-:Y:S02]  /*2b570*/  IADD3 R8, P3, PT, R8, R135.reuse, RZ ;  /* 0x0000008708087210 */ /* 0x084fe40007f7e0ff */
[----:B---3--:R-:W-:-:S03]  /*2b580*/  IADD3 R14, P4, PT, R14, R135, RZ ;  /* 0x000000870e0e7210 */ /* 0x008fc60007f9e0ff */
[----:B----4-:R-:W-:Y:S01]  /*2b590*/  IMAD.X R18, R18, 0x1, R134, P3 ;  /* 0x0000000112127824 */ /* 0x010fe200018e0686 */
[----:B------:R2:W-:Y:S01]  /*2b5a0*/  STL [R1+0x2b8], R8 ;  /* 0x0002b80801007387 */ /* 0x0005e20000100800 */
[----:B-1----:R-:W-:Y:S01]  /*2b5b0*/  IMAD.MOV.U32 R4, RZ, RZ, R8 ;  /* 0x000000ffff047224 */ /* 0x002fe200078e0008 */
[----:B------:R-:W-:Y:S02]  /*2b5c0*/  IADD3.X R17, PT, PT, R17, R134, RZ, P4, !PT ;  /* 0x0000008611117210 */ /* 0x000fe400027fe4ff */
[----:B------:R-:W-:Y:S01]  /*2b5d0*/  STL [R1+0x2b4], R18 ;  /* 0x0002b41201007387 */ /* 0x000fe20000100800 */
[----:B------:R-:W-:-:S03]  /*2b5e0*/  IMAD.MOV.U32 R5, RZ, RZ, R18 ;  /* 0x000000ffff057224 */ /* 0x000fc600078e0012 */
[----:B------:R1:W-:Y:S04]  /*2b5f0*/  STL [R1+0x2f8], R14 ;  /* 0x0002f80e01007387 */ /* 0x0003e80000100800 */
[----:B--2---:R-:W2:Y:S04]  /*2b600*/  LDL.LU R8, [R1+0x240] ;  /* 0x0002400001087983 */ /* 0x004ea80000300800 */
[----:B------:R-:W-:Y:S04]  /*2b610*/  STL [R1+0x2f4], R17 ;  /* 0x0002f41101007387 */ /* 0x000fe80000100800 */
[----:B------:R3:W-:Y:S04]  /*2b620*/  LDGSTS.E [R6+0x60800], desc[UR22][R4.64], P1 ;  /* 0x6080000004067fae */ /* 0x0007e800089a1016 */
[----:B------:R-:W4:Y:S01]  /*2b630*/  LDL.LU R19, [R1+0x280] ;  /* 0x0002800001137983 */ /* 0x000f220000300800 */
[----:B---3--:R-:W-:-:S03]  /*2b640*/  IMAD.MOV.U32 R4, RZ, RZ, R14 ;  /* 0x000000ffff047224 */ /* 0x008fc600078e000e */
[----:B-1----:R-:W3:Y:S01]  /*2b650*/  LDL.LU R14, [R1+0x23c] ;  /* 0x00023c00010e7983 */ /* 0x002ee20000300800 */
[----:B------:R-:W-:Y:S02]  /*2b660*/  IADD3 R9, P3, PT, R9, R135, RZ ;  /* 0x0000008709097210 */ /* 0x000fe40007f7e0ff */
[----:B------:R-:W-:Y:S01]  /*2b670*/  MOV R5, R17 ;  /* 0x0000001100057202 */ /* 0x000fe20000000f00 */
[----:B------:R-:W3:Y:S01]  /*2b680*/  LDL.LU R20, [R1+0x27c] ;  /* 0x00027c0001147983 */ /* 0x000ee20000300800 */
[----:B------:R-:W-:Y:S01]  /*2b690*/  IADD3 R15, P4, PT, R15, R135, RZ ;  /* 0x000000870f0f7210 */ /* 0x000fe20007f9e0ff */
[--C-:B------:R-:W-:Y:S02]  /*2b6a0*/  IMAD.X R10, R10, 0x1, R134.reuse, P3 ;  /* 0x000000010a0a7824 */ /* 0x100fe400018e0686 */
[----:B------:R1:W-:Y:S02]  /*2b6b0*/  LDGSTS.E [R6+0x60c00], desc[UR22][R4.64], P1 ;  /* 0x60c0000004067fae */ /* 0x0003e400089a1016 */
[----:B------:R-:W-:-:S02]  /*2b6c0*/  IMAD.X R16, R16, 0x1, R134, P4 ;  /* 0x0000000110107824 */ /* 0x000fc400020e0686 */
[----:B------:R1:W-:Y:S01]  /*2b6d0*/  STL [R1+0x338], R9 ;  /* 0x0003380901007387 */ /* 0x0003e20000100800 */
[----:B------:R-:W-:-:S03]  /*2b6e0*/  IADD3 R11, P3, PT, R11, R135, RZ ;  /* 0x000000870b0b7210 */ /* 0x000fc60007f7e0ff */
[----:B------:R1:W-:Y:S02]  /*2b6f0*/  STL [R1+0x334], R10 ;  /* 0x0003340a01007387 */ /* 0x0003e40000100800 */
[----:B-1----:R-:W-:Y:S01]  /*2b700*/  IMAD.MOV.U32 R4, RZ, RZ, R9 ;  /* 0x000000ffff047224 */ /* 0x002fe200078e0009 */
[----:B------:R-:W-:Y:S01]  /*2b710*/  MOV R5, R10 ;  /* 0x0000000a00057202 */ /* 0x000fe20000000f00 */
[----:B------:R-:W-:Y:S04]  /*2b720*/  STL [R1+0x378], R15 ;  /* 0x0003780f01007387 */ /* 0x000fe80000100800 */
[----:B------:R-:W3:Y:S04]  /*2b730*/  LDL.LU R9, [R1+0x2c0] ;  /* 0x0002c00001097983 */ /* 0x000ee80000300800 */
[----:B------:R-:W-:Y:S01]  /*2b740*/  STL [R1+0x374], R16 ;  /* 0x0003741001007387 */ /* 0x000fe20000100800 */
[----:B------:R-:W-:-:S03]  /*2b750*/  IADD3 R7, P4, PT, R7, R135, RZ ;  /* 0x0000008707077210 */ /* 0x000fc60007f9e0ff */
[----:B------:R-:W3:Y:S04]  /*2b760*/  LDL.LU R10, [R1+0x300] ;  /* 0x00030000010a7983 */ /* 0x000ee80000300800 */
[----:B------:R1:W-:Y:S04]  /*2b770*/  LDGSTS.E [R6+0x61000], desc[UR22][R4.64], P1 ;  /* 0x6100000004067fae */ /* 0x0003e800089a1016 */
[----:B------:R-:W3:Y:S04]  /*2b780*/  LDL.LU R18, [R1+0x2bc] ;  /* 0x0002bc0001127983 */ /* 0x000ee80000300800 */
[----:B------:R-:W3:Y:S01]  /*2b790*/  LDL.LU R17, [R1+0x2fc] ;  /* 0x0002fc0001117983 */ /* 0x000ee20000300800 */
[----:B-1----:R-:W-:-:S02]  /*2b7a0*/  IMAD.MOV.U32 R4, RZ, RZ, R15 ;  /* 0x000000ffff047224 */ /* 0x002fc400078e000f */
[----:B------:R-:W-:Y:S01]  /*2b7b0*/  IMAD.MOV.U32 R5, RZ, RZ, R16 ;  /* 0x000000ffff057224 */ /* 0x000fe200078e0010 */
[----:B------:R1:W-:Y:S04]  /*2b7c0*/  STL [R1+0x3b8], R11 ;  /* 0x0003b80b01007387 */ /* 0x0003e80000100800 */
[----:B------:R1:W-:Y:S02]  /*2b7d0*/  LDGSTS.E [R6+0x61400], desc[UR22][R4.64], P1 ;  /* 0x6140000004067fae */ /* 0x0003e400089a1016 */
[----:B-1----:R-:W-:Y:S02]  /*2b7e0*/  IMAD.MOV.U32 R4, RZ, RZ, R11 ;  /* 0x000000ffff047224 */ /* 0x002fe400078e000b */
[----:B------:R-:W-:Y:S01]  /*2b7f0*/  IMAD.X R13, R13, 0x1, R134, P3 ;  /* 0x000000010d0d7824 */ /* 0x000fe200018e0686 */
[----:B------:R-:W-:-:S04]  /*2b800*/  IADD3.X R12, PT, PT, R12, R134, RZ, P4, !PT ;  /* 0x000000860c0c7210 */ /* 0x000fc800027fe4ff */
[----:B------:R-:W-:Y:S01]  /*2b810*/  STL [R1+0x3b4], R13 ;  /* 0x0003b40d01007387 */ /* 0x000fe20000100800 */
[----:B------:R-:W-:-:S03]  /*2b820*/  IMAD.MOV.U32 R5, RZ, RZ, R13 ;  /* 0x000000ffff057224 */ /* 0x000fc600078e000d */
[----:B------:R-:W-:Y:S04]  /*2b830*/  STL [R1+0x3f8], R7 ;  /* 0x0003f80701007387 */ /* 0x000fe80000100800 */
[----:B------:R-:W3:Y:S04]  /*2b840*/  LDL.LU R11, [R1+0x340] ;  /* 0x00034000010b7983 */ /* 0x000ee80000300800 */
[----:B------:R1:W-:Y:S04]  /*2b850*/  STL [R1+0x3f4], R12 ;  /* 0x0003f40c01007387 */ /* 0x0003e80000100800 */
[----:B------:R1:W-:Y:S04]  /*2b860*/  LDGSTS.E [R6+0x61800], desc[UR22][R4.64], P1 ;  /* 0x6180000004067fae */ /* 0x0003e800089a1016 */
[----:B------:R-:W3:Y:S01]  /*2b870*/  LDL.LU R15, [R1+0x380] ;  /* 0x00038000010f7983 */ /* 0x000ee20000300800 */
[----:B-1----:R-:W-:-:S03]  /*2b880*/  MOV R5, R12 ;  /* 0x0000000c00057202 */ /* 0x002fc60000000f00 */
[----:B------:R-:W3:Y:S04]  /*2b890*/  LDL.LU R12, [R1+0x33c] ;  /* 0x00033c00010c7983 */ /* 0x000ee80000300800 */
[----:B------:R-:W3:Y:S01]  /*2b8a0*/  LDL.LU R16, [R1+0x37c] ;  /* 0x00037c0001107983 */ /* 0x000ee20000300800 */
[----:B------:R-:W-:-:S03]  /*2b8b0*/  IMAD.MOV.U32 R4, RZ, RZ, R7 ;  /* 0x000000ffff047224 */ /* 0x000fc600078e0007 */
[----:B------:R-:W3:Y:S04]  /*2b8c0*/  LDL.LU R13, [R1+0x3c0] ;  /* 0x0003c000010d7983 */ /* 0x000ee80000300800 */
[----:B------:R-:W3:Y:S04]  /*2b8d0*/  LDL.LU R7, [R1+0x400] ;  /* 0x0004000001077983 */ /* 0x000ee80000300800 */
[----:B------:R1:W-:Y:S01]  /*2b8e0*/  LDGSTS.E [R6+0x61c00], desc[UR22][R4.64], P1 ;  /* 0x61c0000004067fae */ /* 0x0003e200089a1016 */
[----:B--2---:R-:W-:-:S05]  /*2b8f0*/  IADD3 R8, P3, PT, R8, R135, RZ ;  /* 0x0000008708087210 */ /* 0x004fca0007f7e0ff */
[----:B------:R-:W-:Y:S01]  /*2b900*/  STL [R1+0x240], R8 ;  /* 0x0002400801007387 */ /* 0x000fe20000100800 */
[----:B----4-:R-:W-:-:S05]  /*2b910*/  IADD3 R19, P4, PT, R19, R135, RZ ;  /* 0x0000008713137210 */ /* 0x010fca0007f9e0ff */
[----:B------:R-:W-:Y:S01]  /*2b920*/  STL [R1+0x280], R19 ;  /* 0x0002801301007387 */ /* 0x000fe20000100800 */
[----:B---3--:R-:W-:-:S04]  /*2b930*/  IMAD.X R14, R14, 0x1, R134, P3 ;  /* 0x000000010e0e7824 */ /* 0x008fc800018e0686 */
[----:B-1----:R-:W-:Y:S01]  /*2b940*/  IMAD.MOV.U32 R5, RZ, RZ, R14 ;  /* 0x000000ffff057224 */ /* 0x002fe200078e000e */
[----:B------:R1:W-:Y:S01]  /*2b950*/  STL [R1+0x23c], R14 ;  /* 0x00023c0e01007387 */ /* 0x0003e20000100800 */
[----:B------:R-:W-:-:S03]  /*2b960*/  MOV R4, R8 ;  /* 0x0000000800047202 */ /* 0x000fc60000000f00 */
[----:B-1----:R-:W2:Y:S04]  /*2b970*/  LDL.LU R14, [R1+0x3bc] ;  /* 0x0003bc00010e7983 */ /* 0x002ea80000300800 */
[----:B------:R-:W3:Y:S01]  /*2b980*/  LDL.LU R8, [R1+0x3fc] ;  /* 0x0003fc0001087983 */ /* 0x000ee20000300800 */
[----:B------:R-:W-:Y:S01]  /*2b990*/  LOP3.LUT R6, R2, 0x10, RZ, 0x3c, !PT ;  /* 0x0000001002067812 */ /* 0x000fe200078e3cff */
[----:B------:R-:W-:-:S04]  /*2b9a0*/  IMAD.X R20, R20, 0x1, R134, P4 ;  /* 0x0000000114147824 */ /* 0x000fc800020e0686 */
[----:B------:R-:W-:Y:S01]  /*2b9b0*/  VIADD R6, R6, UR5 ;  /* 0x0000000506067c36 */ /* 0x000fe20008000000 */
[----:B------:R-:W-:-:S04]  /*2b9c0*/  IADD3 R9, P3, PT, R9, R135, RZ ;  /* 0x0000008709097210 */ /* 0x000fc80007f7e0ff */
[----:B------:R1:W-:Y:S01]  /*2b9d0*/  LDGSTS.E [R6+0x60080], desc[UR22][R4.64], P1 ;  /* 0x6008000004067fae */ /* 0x0003e200089a1016 */
[----:B------:R-:W-:-:S03]  /*2b9e0*/  IADD3 R10, P4, PT, R10, R135, RZ ;  /* 0x000000870a0a7210 */ /* 0x000fc60007f9e0ff */
[----:B------:R-:W-:Y:S01]  /*2b9f0*/  STL [R1+0x27c], R20 ;  /* 0x00027c1401007387 */ /* 0x000fe20000100800 */
[----:B-1----:R-:W-:Y:S01]  /*2ba00*/  IMAD.MOV.U32 R4, RZ, RZ, R19 ;  /* 0x000000ffff047224 */ /* 0x002fe200078e0013 */
[----:B------:R-:W-:Y:S01]  /*2ba10*/  IADD3.X R18, PT, PT, R18, R134, RZ, P3, !PT ;  /* 0x0000008612127210 */ /* 0x000fe20001ffe4ff */
[----:B------:R-:W-:Y:S01]  /*2ba20*/  IMAD.MOV.U32 R5, RZ, RZ, R20 ;  /* 0x000000ffff057224 */ /* 0x000fe200078e0014 */
[----:B------:R1:W-:Y:S01]  /*2ba30*/  STL [R1+0x2c0], R9 ;  /* 0x0002c00901007387 */ /* 0x0003e20000100800 */
[----:B------:R-:W-:-:S03]  /*2ba40*/  IMAD.X R17, R17, 0x1, R134, P4 ;  /* 0x0000000111117824 */ /* 0x000fc600020e0686 */
[----:B------:R4:W-:Y:S04]  /*2ba50*/  LDGSTS.E [R6+0x60480], desc[UR22][R4.64], P1 ;  /* 0x6048000004067fae */ /* 0x0009e800089a1016 */
[----:B------:R-:W-:Y:S04]  /*2ba60*/  STL [R1+0x2bc], R18 ;  /* 0x0002bc1201007387 */ /* 0x000fe80000100800 */
[----:B------:R1:W-:Y:S01]  /*2ba70*/  STL [R1+0x300], R10 ;  /* 0x0003000a01007387 */ /* 0x0003e20000100800 */
[----:B----4-:R-:W-:Y:S02]  /*2ba80*/  IMAD.MOV.U32 R4, RZ, RZ, R9 ;  /* 0x000000ffff047224 */ /* 0x010fe400078e0009 */
[----:B------:R-:W-:Y:S01]  /*2ba90*/  IMAD.MOV.U32 R5, RZ, RZ, R18 ;  /* 0x000000ffff057224 */ /* 0x000fe200078e0012 */
[----:B-1----:R-:W4:Y:S04]  /*2baa0*/  LDL.LU R9, [R1+0x248] ;  /* 0x0002480001097983 */ /* 0x002f280000300800 */
[----:B------:R-:W-:Y:S04]  /*2bab0*/  STL [R1+0x2fc], R17 ;  /* 0x0002fc1101007387 */ /* 0x000fe80000100800 */
[----:B------:R1:W-:Y:S04]  /*2bac0*/  LDGSTS.E [R6+0x60880], desc[UR22][R4.64], P1 ;  /* 0x6088000004067fae */ /* 0x0003e800089a1016 */
[----:B------:R-:W4:Y:S01]  /*2bad0*/  LDL.LU R19, [R1+0x288] ;  /* 0x0002880001137983 */ /* 0x000f220000300800 */
[----:B-1----:R-:W-:Y:S01]  /*2bae0*/  MOV R4, R10 ;  /* 0x0000000a00047202 */ /* 0x002fe20000000f00 */
[----:B------:R-:W-:-:S02]  /*2baf0*/  IMAD.MOV.U32 R5, RZ, RZ, R17 ;  /* 0x000000ffff057224 */ /* 0x000fc400078e0011 */
[----:B------:R-:W4:Y:S04]  /*2bb00*/  LDL.LU R10, [R1+0x244] ;  /* 0x00024400010a7983 */ /* 0x000f280000300800 */
[----:B------:R-:W4:Y:S04]  /*2bb10*/  LDL.LU R20, [R1+0x284] ;  /* 0x0002840001147983 */ /* 0x000f280000300800 */
[----:B------:R1:W-:Y:S01]  /*2bb20*/  LDGSTS.E [R6+0x60c80], desc[UR22][R4.64], P1 ;  /* 0x60c8000004067fae */ /* 0x0003e200089a1016 */
[----:B------:R-:W-:-:S05]  /*2bb30*/  IADD3 R11, P3, PT, R11, R135, RZ ;  /* 0x000000870b0b7210 */ /* 0x000fca0007f7e0ff */
[----:B------:R1:W-:Y:S02]  /*2bb40*/  STL [R1+0x340], R11 ;  /* 0x0003400b01007387 */ /* 0x0003e40000100800 */
[----:B-1----:R-:W-:Y:S02]  /*2bb50*/  MOV R4, R11 ;  /* 0x0000000b00047202 */ /* 0x002fe40000000f00 */
[----:B------:R-:W-:Y:S01]  /*2bb60*/  IADD3 R15, P4, PT, R15, R135, RZ ;  /* 0x000000870f0f7210 */ /* 0x000fe20007f9e0ff */
[----:B------:R-:W-:-:S04]  /*2bb70*/  IMAD.X R12, R12, 0x1, R134, P3 ;  /* 0x000000010c0c7824 */ /* 0x000fc800018e0686 */
[----:B------:R-:W-:Y:S01]  /*2bb80*/  IMAD.X R16, R16, 0x1, R134, P4 ;  /* 0x0000000110107824 */ /* 0x000fe200020e0686 */
[----:B------:R1:W-:Y:S04]  /*2bb90*/  STL [R1+0x33c], R12 ;  /* 0x00033c0c01007387 */ /* 0x0003e80000100800 */
[----:B------:R-:W-:Y:S01]  /*2bba0*/  STL [R1+0x380], R15 ;  /* 0x0003800f01007387 */ /* 0x000fe20000100800 */
[----:B------:R-:W-:-:S03]  /*2bbb0*/  IMAD.MOV.U32 R5, RZ, RZ, R12 ;  /* 0x000000ffff057224 */ /* 0x000fc600078e000c */
[----:B------:R-:W4:Y:S04]  /*2bbc0*/  LDL.LU R11, [R1+0x2c8] ;  /* 0x0002c800010b7983 */ /* 0x000f280000300800 */
[----:B------:R-:W-:Y:S04]  /*2bbd0*/  STL [R1+0x37c], R16 ;  /* 0x00037c1001007387 */ /* 0x000fe80000100800 */
[----:B-1----:R-:W4:Y:S04]  /*2bbe0*/  LDL.LU R12, [R1+0x308] ;  /* 0x00030800010c7983 */ /* 0x002f280000300800 */
[----:B------:R-:W4:Y:S04]  /*2bbf0*/  LDL.LU R18, [R1+0x2c4] ;  /* 0x0002c40001127983 */ /* 0x000f280000300800 */
[----:B------:R-:W4:Y:S01]  /*2bc00*/  LDL.LU R17, [R1+0x304] ;  /* 0x0003040001117983 */ /* 0x000f220000300800 */
[----:B------:R-:W-:-:S02]  /*2bc10*/  IADD3 R13, P3, PT, R13, R135, RZ ;  /* 0x000000870d0d7210 */ /* 0x000fc40007f7e0ff */
[----:B------:R-:W-:Y:S01]  /*2bc20*/  IADD3 R7, P4, PT, R7, R135, RZ ;  /* 0x0000008707077210 */ /* 0x000fe20007f9e0ff */
[----:B------:R1:W-:Y:S04]  /*2bc30*/  LDGSTS.E [R6+0x61080], desc[UR22][R4.64], P1 ;  /* 0x6108000004067fae */ /* 0x0003e800089a1016 */
[----:B------:R2:W-:Y:S01]  /*2bc40*/  STL [R1+0x3c0], R13 ;  /* 0x0003c00d01007387 */ /* 0x0005e20000100800 */
[----:B-1----:R-:W-:Y:S02]  /*2bc50*/  IMAD.MOV.U32 R4, RZ, RZ, R15 ;  /* 0x000000ffff047224 */ /* 0x002fe400078e000f */
[----:B------:R-:W-:-:S05]  /*2bc60*/  IMAD.MOV.U32 R5, RZ, RZ, R16 ;  /* 0x000000ffff057224 */ /* 0x000fca00078e0010 */
[----:B------:R1:W-:Y:S01]  /*2bc70*/  LDGSTS.E [R6+0x61480], desc[UR22][R4.64], P1 ;  /* 0x6148000004067fae */ /* 0x0003e200089a1016 */
[----:B--2---:R-:W-:Y:S01]  /*2bc80*/  IADD3.X R14, PT, PT, R14, R134, RZ, P3, !PT ;  /* 0x000000860e0e7210 */ /* 0x004fe20001ffe4ff */
[----:B---3--:R-:W-:-:S04]  /*2bc90*/  IMAD.X R8, R8, 0x1, R134, P4 ;  /* 0x0000000108087824 */ /* 0x008fc800020e0686 */
[----:B------:R2:W-:Y:S04]  /*2bca0*/  STL [R1+0x3bc], R14 ;  /* 0x0003bc0e01007387 */ /* 0x0005e80000100800 */
[----:B------:R-:W-:Y:S01]  /*2bcb0*/  STL [R1+0x400], R7 ;  /* 0x0004000701007387 */ /* 0x000fe20000100800 */
[----:B-1----:R-:W-:-:S03]  /*2bcc0*/  IMAD.MOV.U32 R4, RZ, RZ, R13 ;  /* 0x000000ffff047224 */ /* 0x002fc600078e000d */
[----:B------:R-:W3:Y:S01]  /*2bcd0*/  LDL.LU R13, [R1+0x348] ;  /* 0x00034800010d7983 */ /* 0x000ee20000300800 */
[----:B------:R-:W-:-:S03]  /*2bce0*/  IMAD.MOV.U32 R5, RZ, RZ, R14 ;  /* 0x000000ffff057224 */ /* 0x000fc600078e000e */
[----:B------:R1:W-:Y:S04]  /*2bcf0*/  STL [R1+0x3fc], R8 ;  /* 0x0003fc0801007387 */ /* 0x0003e80000100800 */
[----:B--2---:R-:W2:Y:S04]  /*2bd00*/  LDL.LU R14, [R1+0x388] ;  /* 0x00038800010e7983 */ /* 0x004ea80000300800 */
[----:B------:R-:W2:Y:S04]  /*2bd10*/  LDL.LU R16, [R1+0x344] ;  /* 0x0003440001107983 */ /* 0x000ea80000300800 */
[----:B------:R-:W2:Y:S04]  /*2bd20*/  LDL.LU R15, [R1+0x384] ;  /* 0x00038400010f7983 */ /* 0x000ea80000300800 */
[----:B------:R1:W-:Y:S02]  /*2bd30*/  LDGSTS.E [R6+0x61880], desc[UR22][R4.64], P1 ;  /* 0x6188000004067fae */ /* 0x0003e400089a1016 */
[----:B-1----:R-:W-:Y:S01]  /*2bd40*/  MOV R4, R7 ;  /* 0x0000000700047202 */ /* 0x002fe20000000f00 */
[----:B------:R-:W-:-:S02]  /*2bd50*/  IMAD.MOV.U32 R5, RZ, RZ, R8 ;  /* 0x000000ffff057224 */ /* 0x000fc400078e0008 */
[----:B------:R-:W2:Y:S01]  /*2bd60*/  LDL.LU R8, [R1+0x3c8] ;  /* 0x0003c80001087983 */ /* 0x000ea20000300800 */
[----:B----4-:R-:W-:-:S03]  /*2bd70*/  IADD3 R9, P3, PT, R9, R135, RZ ;  /* 0x0000008709097210 */ /* 0x010fc60007f7e0ff */
[----:B------:R1:W-:Y:S04]  /*2bd80*/  LDGSTS.E [R6+0x61c80], desc[UR22][R4.64], P1 ;  /* 0x61c8000004067fae */ /* 0x0003e800089a1016 */
[----:B------:R-:W4:Y:S01]  /*2bd90*/  LDL.LU R7, [R1+0x408] ;  /* 0x0004080001077983 */ /* 0x000f220000300800 */
[----:B------:R-:W-:-:S03]  /*2bda0*/  IADD3 R19, P4, PT, R19, R135, RZ ;  /* 0x0000008713137210 */ /* 0x000fc60007f9e0ff */
[----:B------:R-:W-:Y:S01]  /*2bdb0*/  STL [R1+0x248], R9 ;  /* 0x0002480901007387 */ /* 0x000fe20000100800 */
[----:B-1----:R-:W-:-:S03]  /*2bdc0*/  LOP3.LUT R6, R2, 0x20, RZ, 0x3c, !PT ;  /* 0x0000002002067812 */ /* 0x002fc600078e3cff */
[----:B------:R-:W-:Y:S01]  /*2bdd0*/  STL [R1+0x288], R19 ;  /* 0x0002881301007387 */ /* 0x000fe20000100800 */
[----:B------:R-:W-:Y:S02]  /*2bde0*/  IMAD.X R10, R10, 0x1, R134, P3 ;  /* 0x000000010a0a7824 */ /* 0x000fe400018e0686 */
[----:B------:R-:W-:Y:S02]  /*2bdf0*/  VIADD R6, R6, UR5 ;  /* 0x0000000506067c36 */ /* 0x000fe40008000000 */
[----:B------:R-:W-:Y:S01]  /*2be00*/  IMAD.MOV.U32 R5, RZ, RZ, R10 ;  /* 0x000000ffff057224 */ /* 0x000fe200078e000a */
[----:B------:R1:W-:Y:S01]  /*2be10*/  STL [R1+0x244], R10 ;  /* 0x0002440a01007387 */ /* 0x0003e20000100800 */
[----:B------:R-:W-:Y:S01]  /*2be20*/  IMAD.MOV.U32 R4, RZ, RZ, R9 ;  /* 0x000000ffff047224 */ /* 0x000fe200078e0009 */
[----:B------:R-:W-:-:S04]  /*2be30*/  IADD3.X R20, PT, PT, R20, R134, RZ, P4, !PT ;  /* 0x0000008614147210 */ /* 0x000fc800027fe4ff */
[----:B------:R1:W-:Y:S04]  /*2be40*/  LDGSTS.E [R6+0x60100], desc[UR22][R4.64], P1 ;  /* 0x6010000004067fae */ /* 0x0003e800089a1016 */
[----:B-1----:R-:W4:Y:S04]  /*2be50*/  LDL.LU R10, [R1+0x3c4] ;  /* 0x0003c400010a7983 */ /* 0x002f280000300800 */
[----:B------:R-:W4:Y:S01]  /*2be60*/  LDL.LU R9, [R1+0x404] ;  /* 0x0004040001097983 */ /* 0x000f220000300800 */
[----:B------:R-:W-:Y:S01]  /*2be70*/  IMAD.MOV.U32 R4, RZ, RZ, R19 ;  /* 0x000000ffff047224 */ /* 0x000fe200078e0013 */
[----:B------:R-:W-:-:S02]  /*2be80*/  MOV R5, R20 ;  /* 0x0000001400057202 */ /* 0x000fc40000000f00 */
[----:B------:R-:W-:Y:S04]  /*2be90*/  STL [R1+0x284], R20 ;  /* 0x0002841401007387 */ /* 0x000fe80000100800 */
[----:B------:R1:W-:Y:S01]  /*2bea0*/  LDGSTS.E [R6+0x60500], desc[UR22][R4.64], P1 ;  /* 0x6050000004067fae */ /* 0x0003e200089a1016 */
[-C--:B------:R-:W-:Y:S02]  /*2beb0*/  IADD3 R11, P3, PT, R11, R135.reuse, RZ ;  /* 0x000000870b0b7210 */ /* 0x080fe40007f7e0ff */
[----:B------:R-:W-:-:S03]  /*2bec0*/  IADD3 R12, P4, PT, R12, R135, RZ ;  /* 0x000000870c0c7210 */ /* 0x000fc60007f9e0ff */
[--C-:B------:R-:W-:Y:S01]  /*2bed0*/  IMAD.X R18, R18, 0x1, R134.reuse, P3 ;  /* 0x0000000112127824 */ /* 0x100fe200018e0686 */
[----:B------:R1:W-:Y:S02]  /*2bee0*/  STL [R1+0x2c8], R11 ;  /* 0x0002c80b01007387 */ /* 0x0003e40000100800 */
[----:B-1----:R-:W-:Y:S02]  /*2bef0*/  IMAD.MOV.U32 R4, RZ, RZ, R11 ;  /* 0x000000ffff047224 */ /* 0x002fe400078e000b */
[----:B------:R-:W-:Y:S01]  /*2bf00*/  IMAD.X R17, R17, 0x1, R134, P4 ;  /* 0x0000000111117824 */ /* 0x000fe200020e0686 */
[----:B------:R-:W-:Y:S01]  /*2bf10*/  STL [R1+0x2c4], R18 ;  /* 0x0002c41201007387 */ /* 0x000fe20000100800 */
[----:B------:R-:W-:-:S03]  /*2bf20*/  MOV R5, R18 ;  /* 0x0000001200057202 */ /* 0x000fc60000000f00 */
[----:B------:R1:W-:Y:S04]  /*2bf30*/  STL [R1+0x308], R12 ;  /* 0x0003080c01007387 */ /* 0x0003e80000100800 */
[----:B------:R-:W4:Y:S04]  /*2bf40*/  LDL.LU R11, [R1+0x250] ;  /* 0x00025000010b7983 */ /* 0x000f280000300800 */
[----:B------:R-:W-:Y:S04]  /*2bf50*/  STL [R1+0x304], R17 ;  /* 0x0003041101007387 */ /* 0x000fe80000100800 */
[----:B------:R1:W-:Y:S04]  /*2bf60*/  LDGSTS.E [R6+0x60900], desc[UR22][R4.64], P1 ;  /* 0x6090000004067fae */ /* 0x0003e800089a1016 */
[----:B------:R-:W4:Y:S01]  /*2bf70*/  LDL.LU R19, [R1+0x290] ;  /* 0x0002900001137983 */ /* 0x000f220000300800 */
[----:B-1----:R-:W-:-:S03]  /*2bf80*/  IMAD.MOV.U32 R4, RZ, RZ, R12 ;  /* 0x000000ffff047224 */ /* 0x002fc600078e000c */
[----:B------:R-:W4:Y:S01]  /*2bf90*/  LDL.LU R12, [R1+0x24c] ;  /* 0x00024c00010c7983 */ /* 0x000f220000300800 */
[----:B------:R-:W-:-:S03]  /*2bfa0*/  IMAD.MOV.U32 R5, RZ, RZ, R17 ;  /* 0x000000ffff057224 */ /* 0x000fc600078e0011 */
[----:B------:R-:W4:Y:S01]  /*2bfb0*/  LDL.LU R20, [R1+0x28c] ;  /* 0x00028c0001147983 */ /* 0x000f220000300800 */
[----:B---3--:R-:W-:-:S03]  /*2bfc0*/  IADD3 R13, P3, PT, R13, R135, RZ ;  /* 0x000000870d0d7210 */ /* 0x008fc60007f7e0ff */
[----:B------:R1:W-:Y:S04]  /*2bfd0*/  LDGSTS.E [R6+0x60d00], desc[UR22][R4.64], P1 ;  /* 0x60d0000004067fae */ /* 0x0003e800089a1016 */
[----:B------:R3:W-:Y:S01]  /*2bfe0*/  STL [R1+0x348], R13 ;  /* 0x0003480d01007387 */ /* 0x0007e20000100800 */
[----:B--2---:R-:W-:Y:S01]  /*2bff0*/  IADD3 R14, P4, PT, R14, R135, RZ ;  /* 0x000000870e0e7210 */ /* 0x004fe20007f9e0ff */
[----:B------:R-:W-:Y:S02]  /*2c000*/  IMAD.X R16, R16, 0x1, R134, P3 ;  /* 0x0000000110107824 */ /* 0x000fe400018e0686 */
[----:B-1----:R-:W-:Y:S01]  /*2c010*/  IMAD.MOV.U32 R4, RZ, RZ, R13 ;  /* 0x000000ffff047224 */ /* 0x002fe200078e000d */
[----:B------:R-:W-:Y:S02]  /*2c020*/  IADD3.X R15, PT, PT, R15, R134, RZ, P4, !PT ;  /* 0x000000860f0f7210 */ /* 0x000fe400027fe4ff */
[----:B------:R1:W-:Y:S04]  /*2c030*/  STL [R1+0x344], R16 ;  /* 0x0003441001007387 */ /* 0x0003e80000100800 */
[----:B------:R-:W-:Y:S01]  /*2c040*/  STL [R1+0x388], R14 ;  /* 0x0003880e01007387 */ /* 0x000fe20000100800 */
[----:B------:R-:W-:-:S03]  /*2c050*/  IMAD.MOV.U32 R5, RZ, RZ, R16 ;  /* 0x000000ffff057224 */ /* 0x000fc600078e0010 */
[----:B---3--:R-:W2:Y:S04]  /*2c060*/  LDL.LU R13, [R1+0x2d0] ;  /* 0x0002d000010d7983 */ /* 0x008ea80000300800 */
[----:B------:R-:W-:Y:S04]  /*2c070*/  STL [R1+0x384], R15 ;  /* 0x0003840f01007387 */ /* 0x000fe80000100800 */
[----:B-1----:R-:W3:Y:S04]  /*2c080*/  LDL.LU R16, [R1+0x310] ;  /* 0x0003100001107983 */ /* 0x002ee80000300800 */
[----:B------:R-:W3:Y:S04]  /*2c090*/  LDL.LU R18, [R1+0x2cc] ;  /* 0x0002cc0001127983 */ /* 0x000ee80000300800 */
[----:B------:R-:W3:Y:S01]  /*2c0a0*/  LDL.LU R17, [R1+0x30c] ;  /* 0x00030c0001117983 */ /* 0x000ee20000300800 */
[----:B------:R-:W-:-:S03]  /*2c0b0*/  IADD3 R8, P3, PT, R8, R135, RZ ;  /* 0x0000008708087210 */ /* 0x000fc60007f7e0ff */
[----:B------:R1:W-:Y:S01]  /*2c0c0*/  LDGSTS.E [R6+0x61100], desc[UR22][R4.64], P1 ;  /* 0x6110000004067fae */ /* 0x0003e200089a1016 */
[----:B----4-:R-:W-:-:S03]  /*2c0d0*/  IADD3 R7, P4, PT, R7, R135, RZ ;  /* 0x0000008707077210 */ /* 0x010fc60007f9e0ff */
[----:B------:R4:W-:Y:S01]  /*2c0e0*/  STL [R1+0x3c8], R8 ;  /* 0x0003c80801007387 */ /* 0x0009e20000100800 */
[----:B-1----:R-:W-:Y:S01]  /*2c0f0*/  IMAD.MOV.U32 R4, RZ, RZ, R14 ;  /* 0x000000ffff047224 */ /* 0x002fe200078e000e */
[----:B------:R-:W-:-:S05]  /*2c100*/  MOV R5, R15 ;  /* 0x0000000f00057202 */ /* 0x000fca0000000f00 */
[----:B------:R1:W-:Y:S01]  /*2c110*/  LDGSTS.E [R6+0x61500], desc[UR22][R4.64], P1 ;  /* 0x6150000004067fae */ /* 0x0003e200089a1016 */
[----:B------:R-:W-:Y:S02]  /*2c120*/  IMAD.X R10, R10, 0x1, R134, P3 ;  /* 0x000000010a0a7824 */ /* 0x000fe400018e0686 */
[----:B-1----:R-:W-:Y:S02]  /*2c130*/  IMAD.MOV.U32 R4, RZ, RZ, R8 ;  /* 0x000000ffff047224 */ /* 0x002fe400078e0008 */
[----:B------:R-:W-:Y:S01]  /*2c140*/  IMAD.X R9, R9, 0x1, R134, P4 ;  /* 0x0000000109097824 */ /* 0x000fe200020e0686 */
[----:B------:R-:W-:Y:S01]  /*2c150*/  MOV R5, R10 ;  /* 0x0000000a00057202 */ /* 0x000fe20000000f00 */
[----:B------:R-:W-:Y:S04]  /*2c160*/  STL [R1+0x3c4], R10 ;  /* 0x0003c40a01007387 */ /* 0x000fe80000100800 */
[----:B------:R-:W-:Y:S04]  /*2c170*/  STL [R1+0x408], R7 ;  /* 0x0004080701007387 */ /* 0x000fe80000100800 */
[----:B----4-:R-:W4:Y:S04]  /*2c180*/  LDL.LU R8, [R1+0x350] ;  /* 0x0003500001087983 */ /* 0x010f280000300800 */
[----:B------:R1:W-:Y:S04]  /*2c190*/  STL [R1+0x404], R9 ;  /* 0x0004040901007387 */ /* 0x0003e80000100800 */
[----:B------:R1:W-:Y:S04]  /*2c1a0*/  LDGSTS.E [R6+0x61900], desc[UR22][R4.64], P1 ;  /* 0x6190000004067fae */ /* 0x0003e800089a1016 */
[----:B------:R-:W4:Y:S01]  /*2c1b0*/  LDL.LU R14, [R1+0x390] ;  /* 0x00039000010e7983 */ /* 0x000f220000300800 */
[----:B-1----:R-:W-:-:S03]  /*2c1c0*/  IMAD.MOV.U32 R5, RZ, RZ, R9 ;  /* 0x000000ffff057224 */ /* 0x002fc600078e0009 */
[----:B------:R-:W4:Y:S01]  /*2c1d0*/  LDL.LU R9, [R1+0x34c] ;  /* 0x00034c0001097983 */ /* 0x000f220000300800 */
[----:B------:R-:W-:-:S03]  /*2c1e0*/  IMAD.MOV.U32 R4, RZ, RZ, R7 ;  /* 0x000000ffff047224 */ /* 0x000fc600078e0007 */
[----:B------:R-:W4:Y:S04]  /*2c1f0*/  LDL.LU R15, [R1+0x38c] ;  /* 0x00038c00010f7983 */ /* 0x000f280000300800 */
[----:B------:R-:W4:Y:S04]  /*2c200*/  LDL.LU R10, [R1+0x3d0] ;  /* 0x0003d000010a7983 */ /* 0x000f280000300800 */
[----:B------:R-:W4:Y:S04]  /*2c210*/  LDL.LU R7, [R1+0x410] ;  /* 0x0004100001077983 */ /* 0x000f280000300800 */
[----:B------:R1:W-:Y:S02]  /*2c220*/  LDGSTS.E [R6+0x61d00], desc[UR22][R4.64], P1 ;  /* 0x61d0000004067fae */ /* 0x0003e400089a1016 */
[----:B-1----:R-:W-:-:S04]  /*2c230*/  LOP3.LUT R6, R2, 0x30, RZ, 0x3c, !PT ;  /* 0x0000003002067812 */ /* 0x002fc800078e3cff */
[----:B------:R-:W-:Y:S02]  /*2c240*/  IADD3 R6, PT, PT, R6, UR5, RZ ;  /* 0x0000000506067c10 */ /* 0x000fe4000fffe0ff */
[----:B------:R-:W-:-:S05]  /*2c250*/  IADD3 R11, P3, PT, R11, R135, RZ ;  /* 0x000000870b0b7210 */ /* 0x000fca0007f7e0ff */
[----:B------:R-:W-:Y:S01]  /*2c260*/  STL [R1+0x250], R11 ;  /* 0x0002500b01007387 */ /* 0x000fe20000100800 */
[----:B------:R-:W-:Y:S01]  /*2c270*/  IADD3 R19, P4, PT, R19, R135, RZ ;  /* 0x0000008713137210 */ /* 0x000fe20007f9e0ff */
[----:B------:R-:W-:-:S04]  /*2c280*/  IMAD.MOV.U32 R4, RZ, RZ, R11 ;  /* 0x000000ffff047224 */ /* 0x000fc800078e000b */
[----:B------:R-:W-:Y:S01]  /*2c290*/  STL [R1+0x290], R19 ;  /* 0x0002901301007387 */ /* 0x000fe20000100800 */
[----:B------:R-:W-:-:S04]  /*2c2a0*/  IMAD.X R12, R12, 0x1, R134, P3 ;  /* 0x000000010c0c7824 */ /* 0x000fc800018e0686 */
[----:B------:R-:W-:Y:S01]  /*2c2b0*/  IMAD.MOV.U32 R5, RZ, RZ, R12 ;  /* 0x000000ffff057224 */ /* 0x000fe200078e000c */
[----:B------:R1:W-:Y:S01]  /*2c2c0*/  STL [R1+0x24c], R12 ;  /* 0x00024c0c01007387 */ /* 0x0003e20000100800 */
[----:B------:R-:W-:-:S03]  /*2c2d0*/  IMAD.X R20, R20, 0x1, R134, P4 ;  /* 0x0000000114147824 */ /* 0x000fc600020e0686 */
[----:B------:R1:W-:Y:S04]  /*2c2e0*/  LDGSTS.E [R6+0x60180], desc[UR22][R4.64], P1 ;  /* 0x6018000004067fae */ /* 0x0003e800089a1016 */
[----:B-1----:R-:W4:Y:S04]  /*2c2f0*/  LDL.LU R12, [R1+0x3cc] ;  /* 0x0003cc00010c7983 */ /* 0x002f280000300800 */
[----:B------:R-:W4:Y:S01]  /*2c300*/  LDL.LU R11, [R1+0x40c] ;  /* 0x00040c00010b7983 */ /* 0x000f220000300800 */
[----:B------:R-:W-:Y:S01]  /*2c310*/  MOV R4, R19 ;  /* 0x0000001300047202 */ /* 0x000fe20000000f00 */
[----:B------:R-:W-:-:S02]  /*2c320*/  IMAD.MOV.U32 R5, RZ, RZ, R20 ;  /* 0x000000ffff057224 */ /* 0x000fc400078e0014 */
[----:B------:R-:W-:Y:S04]  /*2c330*/  STL [R1+0x28c], R20 ;  /* 0x00028c1401007387 */ /* 0x000fe80000100800 */
[----:B------:R1:W-:Y:S01]  /*2c340*/  LDGSTS.E [R6+0x60580], desc[UR22][R4.64], P1 ;  /* 0x6058000004067fae */ /* 0x0003e200089a1016 */
[-C--:B--2---:R-:W-:Y:S02]  /*2c350*/  IADD3 R13, P3, PT, R13, R135.reuse, RZ ;  /* 0x000000870d0d7210 */ /* 0x084fe40007f7e0ff */
[----:B---3--:R-:W-:-:S03]  /*2c360*/  IADD3 R16, P4, PT, R16, R135, RZ ;  /* 0x0000008710107210 */ /* 0x008fc60007f9e0ff */
[--C-:B------:R-:W-:Y:S01]  /*2c370*/  IMAD.X R18, R18, 0x1, R134.reuse, P3 ;  /* 0x0000000112127824 */ /* 0x100fe200018e0686 */
[----:B------:R2:W-:Y:S01]  /*2c380*/  STL [R1+0x2d0], R13 ;  /* 0x0002d00d01007387 */ /* 0x0005e20000100800 */
[----:B-1----:R-:W-:Y:S01]  /*2c390*/  MOV R4, R13 ;  /* 0x0000000d00047202 */ /* 0x002fe20000000f00 */
[----:B------:R-:W-:Y:S02]  /*2c3a0*/  IMAD.X R17, R17, 0x1, R134, P4 ;  /* 0x0000000111117824 */ /* 0x000fe400020e0686 */
[----:B------:R-:W-:Y:S01]  /*2c3b0*/  STL [R1+0x2cc], R18 ;  /* 0x0002cc1201007387 */ /* 0x000fe20000100800 */
[----:B------:R-:W-:-:S03]  /*2c3c0*/  IMAD.MOV.U32 R5, RZ, RZ, R18 ;  /* 0x000000ffff057224 */ /* 0x000fc600078e0012 */
[----:B------:R1:W-:Y:S04]  /*2c3d0*/  STL [R1+0x310], R16 ;  /* 0x0003101001007387 */ /* 0x0003e80000100800 */
[----:B--2---:R-:W2:Y:S04]  /*2c3e0*/  LDL.LU R13, [R1+0x258] ;  /* 0x00025800010d7983 */ /* 0x004ea80000300800 */
[----:B------:R-:W-:Y:S04]  /*2c3f0*/  STL [R1+0x30c], R17 ;  /* 0x00030c1101007387 */ /* 0x000fe80000100800 */
[----:B------:R3:W-:Y:S04]  /*2c400*/  LDGSTS.E [R6+0x60980], desc[UR22][R4.64], P1 ;  /* 0x6098000004067fae */ /* 0x0007e800089a1016 */
[----:B------:R-:W2:Y:S01]  /*2c410*/  LDL.LU R19, [R1+0x298] ;  /* 0x0002980001137983 */ /* 0x000ea20000300800 */
[----:B---3--:R-:W-:-:S03]  /*2c420*/  IMAD.MOV.U32 R4, RZ, RZ, R16 ;  /* 0x000000ffff047224 */ /* 0x008fc600078e0010 */
[----:B-1----:R-:W3:Y:S01]  /*2c430*/  LDL.LU R16, [R1+0x254] ;  /* 0x0002540001107983 */ /* 0x002ee20000300800 */
[----:B------:R-:W-:-:S03]  /*2c440*/  IMAD.MOV.U32 R5, RZ, RZ, R17 ;  /* 0x000000ffff057224 */ /* 0x000fc600078e0011 */
[----:B------:R-:W3:Y:S04]  /*2c450*/  LDL.LU R20, [R1+0x294] ;  /* 0x0002940001147983 */ /* 0x000ee80000300800 */
[----:B------:R1:W-:Y:S01]  /*2c460*/  LDGSTS.E [R6+0x60d80], desc[UR22][R4.64], P1 ;  /* 0x60d8000004067fae */ /* 0x0003e200089a1016 */
[----:B----4-:R-:W-:-:S05]  /*2c470*/  IADD3 R8, P3, PT, R8, R135, RZ ;  /* 0x0000008708087210 */ /* 0x010fca0007f7e0ff */
[----:B------:R4:W-:Y:S01]  /*2c480*/  STL [R1+0x350], R8 ;  /* 0x0003500801007387 */ /* 0x0009e20000100800 */
[----:B-1----:R-:W-:Y:S01]  /*2c490*/  IMAD.MOV.U32 R4, RZ, RZ, R8 ;  /* 0x000000ffff047224 */ /* 0x002fe200078e0008 */
[----:B------:R-:W-:Y:S02]  /*2c4a0*/  IADD3 R14, P4, PT, R14, R135, RZ ;  /* 0x000000870e0e7210 */ /* 0x000fe40007f9e0ff */
[----:B------:R-:W-:-:S03]  /*2c4b0*/  IADD3.X R9, PT, PT, R9, R134, RZ, P3, !PT ;  /* 0x0000008609097210 */ /* 0x000fc60001ffe4ff */
[----:B------:R-:W-:Y:S02]  /*2c4c0*/  IMAD.X R15, R15, 0x1, R134, P4 ;  /* 0x000000010f0f7824 */ /* 0x000fe400020e0686 */
[----:B------:R1:W-:Y:S01]  /*2c4d0*/  STL [R1+0x34c], R9 ;  /* 0x00034c0901007387 */ /* 0x0003e20000100800 */
[----:B------:R-:W-:-:S03]  /*2c4e0*/  IMAD.MOV.U32 R5, RZ, RZ, R9 ;  /* 0x000000ffff057224 */ /* 0x000fc600078e0009 */
[----:B------:R1:W-:Y:S01]  /*2c4f0*/  STL [R1+0x390], R14 ;  /* 0x0003900e01007387 */ /* 0x0003e20000100800 */
[----:B------:R-:W-:-:S03]  /*2c500*/  IADD3 R10, P3, PT, R10, R135, RZ ;  /* 0x000000870a0a7210 */ /* 0x000fc60007f7e0ff */
[----:B----4-:R-:W4:Y:S01]  /*2c510*/  LDL.LU R8, [R1+0x2d8] ;  /* 0x0002d80001087983 */ /* 0x010f220000300800 */
[----:B------:R-:W-:-:S03]  /*2c520*/  IADD3 R7, P4, PT, R7, R135, RZ ;  /* 0x0000008707077210 */ /* 0x000fc60007f9e0ff */
[----:B------:R1:W-:Y:S04]  /*2c530*/  STL [R1+0x38c], R15 ;  /* 0x00038c0f01007387 */ /* 0x0003e80000100800 */
[----:B------:R1:W-:Y:S04]  /*2c540*/  LDGSTS.E [R6+0x61180], desc[UR22][R4.64], P1 ;  /* 0x6118000004067fae */ /* 0x0003e800089a1016 */
[----:B-1----:R-:W4:Y:S01]  /*2c550*/  LDL.LU R9, [R1+0x318] ;  /* 0x0003180001097983 */ /* 0x002f220000300800 */
[----:B------:R-:W-:-:S03]  /*2c560*/  MOV R4, R14 ;  /* 0x0000000e00047202 */ /* 0x000fc60000000f00 */
[----:B------:R-:W4:Y:S01]  /*2c570*/  LDL.LU R14, [R1+0x2d4] ;  /* 0x0002d400010e7983 */ /* 0x000f220000300800 */
[----:B------:R-:W-:-:S03]  /*2c580*/  IMAD.MOV.U32 R5, RZ, RZ, R15 ;  /* 0x000000ffff057224 */ /* 0x000fc600078e000f */
[----:B------:R-:W4:Y:S04]  /*2c590*/  LDL.LU R15, [R1+0x314] ;  /* 0x00031400010f7983 */ /* 0x000f280000300800 */
[----:B------:R1:W-:Y:S04]  /*2c5a0*/  STL [R1+0x3d0], R10 ;  /* 0x0003d00a01007387 */ /* 0x0003e80000100800 */
[----:B------:R1:W-:Y:S02]  /*2c5b0*/  LDGSTS.E [R6+0x61580], desc[UR22][R4.64], P1 ;  /* 0x6158000004067fae */ /* 0x0003e400089a1016 */
[----:B-1----:R-:W-:Y:S01]  /*2c5c0*/  MOV R4, R10 ;  /* 0x0000000a00047202 */ /* 0x002fe20000000f00 */
[----:B------:R-:W-:-:S02]  /*2c5d0*/  IMAD.X R12, R12, 0x1, R134, P3 ;  /* 0x000000010c0c7824 */ /* 0x000fc400018e0686 */
[----:B------:R-:W-:-:S03]  /*2c5e0*/  IMAD.X R11, R11, 0x1, R134, P4 ;  /* 0x000000010b0b7824 */ /* 0x000fc600020e0686 */
[----:B------:R-:W-:Y:S01]  /*2c5f0*/  STL [R1+0x3cc], R12 ;  /* 0x0003cc0c01007387 */ /* 0x000fe20000100800 */
[----:B------:R-:W-:-:S03]  /*2c600*/  IMAD.MOV.U32 R5, RZ, RZ, R12 ;  /* 0x000000ffff057224 */ /* 0x000fc600078e000c */
[----:B------:R-:W-:Y:S04]  /*2c610*/  STL [R1+0x410], R7 ;  /* 0x0004100701007387 */ /* 0x000fe80000100800 */
[----:B------:R-:W4:Y:S04]  /*2c620*/  LDL.LU R17, [R1+0x358] ;  /* 0x0003580001117983 */ /* 0x000f280000300800 */
[----:B------:R1:W-:Y:S04]  /*2c630*/  STL [R1+0x40c], R11 ;  /* 0x00040c0b01007387 */ /* 0x0003e80000100800 */
[----:B------:R-:W4:Y:S04]  /*2c640*/  LDL.LU R10, [R1+0x398] ;  /* 0x00039800010a7983 */ /* 0x000f280000300800 */
[----:B------:R1:W-:Y:S04]  /*2c650*/  LDGSTS.E [R6+0x61980], desc[UR22][R4.64], P1 ;  /* 0x6198000004067fae */ /* 0x0003e800089a1016 */
[----:B------:R-:W4:Y:S01]  /*2c660*/  LDL.LU R18, [R1+0x354] ;  /* 0x0003540001127983 */ /* 0x000f220000300800 */
[----:B-1----:R-:W-:-:S03]  /*2c670*/  IMAD.MOV.U32 R5, RZ, RZ, R11 ;  /* 0x000000ffff057224 */ /* 0x002fc600078e000b */
[----:B------:R-:W4:Y:S01]  /*2c680*/  LDL.LU R11, [R1+0x394] ;  /* 0x00039400010b7983 */ /* 0x000f220000300800 */
[-C--:B--2---:R-:W-:Y:S01]  /*2c690*/  IADD3 R13, P3, PT, R13, R135.reuse, RZ ;  /* 0x000000870d0d7210 */ /* 0x084fe20007f7e0ff */
[----:B------:R-:W-:Y:S02]  /*2c6a0*/  IMAD.MOV.U32 R4, RZ, RZ, R7 ;  /* 0x000000ffff047224 */ /* 0x000fe400078e0007 */
[----:B------:R-:W2:Y:S04]  /*2c6b0*/  LDL.LU R7, [R1+0x3d8] ;  /* 0x0003d80001077983 */ /* 0x000ea80000300800 */
[----:B------:R-:W2:Y:S01]  /*2c6c0*/  LDL.LU R12, [R1+0x418] ;  /* 0x00041800010c7983 */ /* 0x000ea20000300800 */
[----:B------:R-:W-:-:S03]  /*2c6d0*/  IADD3 R19, P4, PT, R19, R135, RZ ;  /* 0x0000008713137210 */ /* 0x000fc60007f9e0ff */
[----:B------:R-:W-:Y:S04]  /*2c6e0*/  STL [R1+0x258], R13 ;  /* 0x0002580d01007387 */ /* 0x000fe80000100800 */
[----:B------:R1:W-:Y:S01]  /*2c6f0*/  LDGSTS.E [R6+0x61d80], desc[UR22][R4.64], P1 ;  /* 0x61d8000004067fae */ /* 0x0003e200089a1016 */
[----:B---3--:R-:W-:-:S03]  /*2c700*/  IADD3.X R16, PT, PT, R16, R134, RZ, P3, !PT ;  /* 0x0000008610107210 */ /* 0x008fc60001ffe4ff */
[----:B------:R-:W-:Y:S04]  /*2c710*/  STL [R1+0x298], R19 ;  /* 0x0002981301007387 */ /* 0x000fe80000100800 */
[----:B------:R3:W-:Y:S01]  /*2c720*/  STL [R1+0x254], R16 ;  /* 0x0002541001007387 */ /* 0x0007e20000100800 */
[----:B-1----:R-:W-:Y:S01]  /*2c730*/  MOV R5, R16 ;  /* 0x0000001000057202 */ /* 0x002fe20000000f00 */
[----:B------:R-:W-:Y:S02]  /*2c740*/  IMAD.MOV.U32 R4, RZ, RZ, R13 ;  /* 0x000000ffff047224 */ /* 0x000fe400078e000d */
[----:B---3--:R-:W3:Y:S04]  /*2c750*/  LDL.LU R16, [R1+0x3d4] ;  /* 0x0003d40001107983 */ /* 0x008ee80000300800 */
[----:B------:R-:W3:Y:S01]  /*2c760*/  LDL.LU R13, [R1+0x414] ;  /* 0x00041400010d7983 */ /* 0x000ee20000300800 */
[----:B------:R-:W-:Y:S01]  /*2c770*/  LOP3.LUT R6, R2, 0x40, RZ, 0x3c, !PT ;  /* 0x0000004002067812 */ /* 0x000fe200078e3cff */
[----:B------:R-:W-:-:S04]  /*2c780*/  IMAD.X R20, R20, 0x1, R134, P4 ;  /* 0x0000000114147824 */ /* 0x000fc800020e0686 */
[----:B------:R-:W-:-:S05]  /*2c790*/  VIADD R6, R6, UR5 ;  /* 0x0000000506067c36 */ /* 0x000fca0008000000 */
[----:B------:R1:W-:Y:S04]  /*2c7a0*/  LDGSTS.E [R6+0x60200], desc[UR22][R4.64], P1 ;  /* 0x6020000004067fae */ /* 0x0003e800089a1016 */
[----:B------:R-:W-:Y:S01]  /*2c7b0*/  STL [R1+0x294], R20 ;  /* 0x0002941401007387 */ /* 0x000fe20000100800 */
[----:B-1----:R-:W-:Y:S02]  /*2c7c0*/  IMAD.MOV.U32 R4, RZ, RZ, R19 ;  /* 0x000000ffff047224 */ /* 0x002fe400078e0013 */
[----:B------:R-:W-:-:S05]  /*2c7d0*/  IMAD.MOV.U32 R5, RZ, RZ, R20 ;  /* 0x000000ffff057224 */ /* 0x000fca00078e0014 */
[----:B------:R1:W-:Y:S01]  /*2c7e0*/  LDGSTS.E [R6+0x60600], desc[UR22][R4.64], P1 ;  /* 0x6060000004067fae */ /* 0x0003e200089a1016 */
[----:B----4-:R-:W-:-:S05]  /*2c7f0*/  IADD3 R8, P3, PT, R8, R135, RZ ;  /* 0x0000008708087210 */ /* 0x010fca0007f7e0ff */
[----:B------:R-:W-:Y:S01]  /*2c800*/  STL [R1+0x2d8], R8 ;  /* 0x0002d80801007387 */ /* 0x000fe20000100800 */
[----:B------:R-:W-:Y:S01]  /*2c810*/  IADD3 R9, P4, PT, R9, R135, RZ ;  /* 0x0000008709097210 */ /* 0x000fe20007f9e0ff */
[----:B-1----:R-:W-:Y:S02]  /*2c820*/  IMAD.MOV.U32 R4, RZ, RZ, R8 ;  /* 0x000000ffff047224 */ /* 0x002fe400078e0008 */
[----:B------:R-:W-:Y:S01]  /*2c830*/  IMAD.X R14, R14, 0x1, R134, P3 ;  /* 0x000000010e0e7824 */ /* 0x000fe200018e0686 */
[----:B------:R-:W-:-:S04]  /*2c840*/  IADD3.X R15, PT, PT, R15, R134, RZ, P4, !PT ;  /* 0x000000860f0f7210 */ /* 0x000fc800027fe4ff */
[----:B------:R1:W-:Y:S01]  /*2c850*/  STL [R1+0x2d4], R14 ;  /* 0x0002d40e01007387 */ /* 0x0003e20000100800 */
[----:B------:R-:W-:-:S03]  /*2c860*/  IMAD.MOV.U32 R5, RZ, RZ, R14 ;  /* 0x000000ffff057224 */ /* 0x000fc600078e000e */
[----:B------:R-:W-:Y:S04]  /*2c870*/  STL [R1+0x318], R9 ;  /* 0x0003180901007387 */ /* 0x000fe80000100800 */
[----:B------:R4:W-:Y:S04]  /*2c880*/  LDGSTS.E [R6+0x60a00], desc[UR22][R4.64], P1 ;  /* 0x60a0000004067fae */ /* 0x0009e800089a1016 */
[----:B-1----:R-:W3:Y:S04]  /*2c890*/  LDL.LU R14, [R1+0x260] ;  /* 0x00026000010e7983 */ /* 0x002ee80000300800 */
[----:B------:R1:W-:Y:S04]  /*2c8a0*/  STL [R1+0x314], R15 ;  /* 0x0003140f01007387 */ /* 0x0003e80000100800 */
[----:B------:R-:W3:Y:S01]  /*2c8b0*/  LDL.LU R8, [R1+0x2a0] ;  /* 0x0002a00001087983 */ /* 0x000ee20000300800 */
[----:B----4-:R-:W-:Y:S01]  /*2c8c0*/  MOV R5, R15 ;  /* 0x0000000f00057202 */ /* 0x010fe20000000f00 */
[----:B------:R-:W-:-:S02]  /*2c8d0*/  IMAD.MOV.U32 R4, RZ, RZ, R9 ;  /* 0x000000ffff047224 */ /* 0x000fc400078e0009 */
[----:B-1----:R-:W4:Y:S04]  /*2c8e0*/  LDL.LU R15, [R1+0x25c] ;  /* 0x00025c00010f7983 */ /* 0x002f280000300800 */
[----:B------:R-:W4:Y:S04]  /*2c8f0*/  LDL.LU R9, [R1+0x29c] ;  /* 0x00029c0001097983 */ /* 0x000f280000300800 */
[----:B------:R1:W-:Y:S01]  /*2c900*/  LDGSTS.E [R6+0x60e00], desc[UR22][R4.64], P1 ;  /* 0x60e0000004067fae */ /* 0x0003e200089a1016 */
[-C--:B------:R-:W-:Y:S02]  /*2c910*/  IADD3 R17, P3, PT, R17, R135.reuse, RZ ;  /* 0x0000008711117210 */ /* 0x080fe40007f7e0ff */
[----:B------:R-:W-:-:S03]  /*2c920*/  IADD3 R10, P4, PT, R10, R135, RZ ;  /* 0x000000870a0a7210 */ /* 0x000fc60007f9e0ff */
[----:B------:R-:W-:Y:S01]  /*2c930*/  STL [R1+0x358], R17 ;  /* 0x0003581101007387 */ /* 0x000fe20000100800 */
[----:B-1----:R-:W-:Y:S02]  /*2c940*/  IMAD.MOV.U32 R4, RZ, RZ, R17 ;  /* 0x000000ffff047224 */ /* 0x002fe400078e0011 */
[----:B------:R-:W-:-:S05]  /*2c950*/  IMAD.X R18, R18, 0x1, R134, P3 ;  /* 0x0000000112127824 */ /* 0x000fca00018e0686 */
[----:B------:R-:W-:Y:S01]  /*2c960*/  STL [R1+0x354], R18 ;  /* 0x0003541201007387 */ /* 0x000fe20000100800 */
[----:B------:R-:W-:Y:S01]  /*2c970*/  MOV R5, R18 ;  /* 0x0000001200057202 */ /* 0x000fe20000000f00 */
[----:B------:R-:W-:Y:S02]  /*2c980*/  IMAD.X R11, R11, 0x1, R134, P4 ;  /* 0x000000010b0b7824 */ /* 0x000fe400020e0686 */
[----:B------:R-:W-:Y:S04]  /*2c990*/  STL [R1+0x398], R10 ;  /* 0x0003980a01007387 */ /* 0x000fe80000100800 */
[----:B------:R1:W-:Y:S04]  /*2c9a0*/  STL [R1+0x394], R11 ;  /* 0x0003940b01007387 */ /* 0x0003e80000100800 */
[----:B------:R-:W4:Y:S04]  /*2c9b0*/  LDL.LU R20, [R1+0x2dc] ;  /* 0x0002dc0001147983 */ /* 0x000f280000300800 */
[----:B------:R-:W4:Y:S04]  /*2c9c0*/  LDL.LU R19, [R1+0x2e0] ;  /* 0x0002e00001137983 */ /* 0x000f280000300800 */
[----:B------:R1:W-:Y:S01]  /*2c9d0*/  LDGSTS.E [R6+0x61200], desc[UR22][R4.64], P1 ;  /* 0x6120000004067fae */ /* 0x0003e200089a1016 */
[----:B--2---:R-:W-:Y:S01]  /*2c9e0*/  IADD3 R7, P3, PT, R7, R135, RZ ;  /* 0x0000008707077210 */ /* 0x004fe20007f7e0ff */
[----:B-1----:R-:W-:-:S02]  /*2c9f0*/  IMAD.MOV.U32 R5, RZ, RZ, R11 ;  /* 0x000000ffff057224 */ /* 0x002fc400078e000b */
[----:B------:R-:W-:Y:S01]  /*2ca00*/  IMAD.MOV.U32 R4, RZ, RZ, R10 ;  /* 0x000000ffff047224 */ /* 0x000fe200078e000a */
[----:B------:R-:W2:Y:S04]  /*2ca10*/  LDL.LU R11, [R1+0x31c] ;  /* 0x00031c00010b7983 */ /* 0x000ea80000300800 */
[----:B------:R-:W2:Y:S01]  /*2ca20*/  LDL.LU R10, [R1+0x320] ;  /* 0x00032000010a7983 */ /* 0x000ea20000300800 */
[----:B------:R-:W-:Y:S01]  /*2ca30*/  IADD3 R12, P4, PT, R12, R135, RZ ;  /* 0x000000870c0c7210 */ /* 0x000fe20007f9e0ff */
[----:B---3--:R-:W-:Y:S02]  /*2ca40*/  IMAD.X R16, R16, 0x1, R134, P3 ;  /* 0x0000000110107824 */ /* 0x008fe400018e0686 */
[----:B------:R1:W-:Y:S01]  /*2ca50*/  STL [R1+0x3d8], R7 ;  /* 0x0003d80701007387 */ /* 0x0003e20000100800 */
[----:B------:R-:W-:-:S03]  /*2ca60*/  IADD3.X R13, PT, PT, R13, R134, RZ, P4, !PT ;  /* 0x000000860d0d7210 */ /* 0x000fc600027fe4ff */
[----:B------:R3:W-:Y:S04]  /*2ca70*/  LDGSTS.E [R6+0x61600], desc[UR22][R4.64], P1 ;  /* 0x6160000004067fae */ /* 0x0007e800089a1016 */
[----:B------:R1:W-:Y:S04]  /*2ca80*/  STL [R1+0x3d4], R16 ;  /* 0x0003d41001007387 */ /* 0x0003e80000100800 */
[----:B------:R3:W-:Y:S02]  /*2ca90*/  STL [R1+0x418], R12 ;  /* 0x0004180c01007387 */ /* 0x0007e40000100800 */
[----:B---3--:R-:W-:-:S02]  /*2caa0*/  IMAD.MOV.U32 R4, RZ, RZ, R7 ;  /* 0x000000ffff047224 */ /* 0x008fc400078e0007 */
[----:B-1----:R-:W3:Y:S01]  /*2cab0*/  LDL.LU R7, [R1+0x360] ;  /* 0x0003600001077983 */ /* 0x002ee20000300800 */
[----:B------:R-:W-:-:S03]  /*2cac0*/  IMAD.MOV.U32 R5, RZ, RZ, R16 ;  /* 0x000000ffff057224 */ /* 0x000fc600078e0010 */
[----:B------:R1:W-:Y:S04]  /*2cad0*/  STL [R1+0x414], R13 ;  /* 0x0004140d01007387 */ /* 0x0003e80000100800 */
[----:B------:R-:W3:Y:S04]  /*2cae0*/  LDL.LU R16, [R1+0x3a0] ;  /* 0x0003a00001107983 */ /* 0x000ee80000300800 */
[----:B------:R-:W3:Y:S04]  /*2caf0*/  LDL.LU R17, [R1+0x35c] ;  /* 0x00035c0001117983 */ /* 0x000ee80000300800 */
[----:B------:R-:W3:Y:S04]  /*2cb00*/  LDL.LU R18, [R1+0x39c] ;  /* 0x00039c0001127983 */ /* 0x000ee80000300800 */
[----:B------:R1:W-:Y:S02]  /*2cb10*/  LDGSTS.E [R6+0x61a00], desc[UR22][R4.64], P1 ;  /* 0x61a0000004067fae */ /* 0x0003e400089a1016 */
[----:B-1----:R-:W-:Y:S01]  /*2cb20*/  IMAD.MOV.U32 R4, RZ, RZ, R12 ;  /* 0x000000ffff047224 */ /* 0x002fe200078e000c */
[----:B------:R-:W-:Y:S01]  /*2cb30*/  MOV R5, R13 ;  /* 0x0000000d00057202 */ /* 0x000fe20000000f00 */
[----:B------:R-:W3:Y:S04]  /*2cb40*/  LDL.LU R12, [R1+0x3e0] ;  /* 0x0003e000010c7983 */ /* 0x000ee80000300800 */
[----:B------:R1:W-:Y:S04]  /*2cb50*/  LDGSTS.E [R6+0x61e00], desc[UR22][R4.64], P1 ;  /* 0x61e0000004067fae */ /* 0x0003e800089a1016 */
[----:B------:R-:W3:Y:S01]  /*2cb60*/  LDL.LU R13, [R1+0x420] ;  /* 0x00042000010d7983 */ /* 0x000ee20000300800 */
[----:B------:R-:W-:-:S02]  /*2cb70*/  IADD3 R14, P3, PT, R14, R135, RZ ;  /* 0x000000870e0e7210 */ /* 0x000fc40007f7e0ff */
[----:B-1----:R-:W-:Y:S02]  /*2cb80*/  LOP3.LUT R6, R2, 0x50, RZ, 0x3c, !PT ;  /* 0x0000005002067812 */ /* 0x002fe400078e3cff */
[----:B------:R-:W-:Y:S01]  /*2cb90*/  IADD3 R8, P4, PT, R8, R135, RZ ;  /* 0x0000008708087210 */ /* 0x000fe20007f9e0ff */
[----:B------:R1:W-:Y:S01]  /*2cba0*/  STL [R1+0x260], R14 ;  /* 0x0002600e01007387 */ /* 0x0003e20000100800 */
[----:B----4-:R-:W-:-:S03]  /*2cbb0*/  IMAD.X R15, R15, 0x1, R134, P3 ;  /* 0x000000010f0f7824 */ /* 0x010fc600018e0686 */
[----:B------:R-:W-:Y:S01]  /*2cbc0*/  STL [R1+0x2a0], R8 ;  /* 0x0002a00801007387 */ /* 0x000fe20000100800 */
[----:B------:R-:W-:Y:S01]  /*2cbd0*/  MOV R4, R14 ;  /* 0x0000000e00047202 */ /* 0x000fe20000000f00 */
[----:B------:R-:W-:Y:S02]  /*2cbe0*/  VIADD R6, R6, UR5 ;  /* 0x0000000506067c36 */ /* 0x000fe40008000000 */
[----:B------:R4:W-:Y:S01]  /*2cbf0*/  STL [R1+0x25c], R15 ;  /* 0x00025c0f01007387 */ /* 0x0009e20000100800 */
[----:B------:R-:W-:-:S03]  /*2cc00*/  IMAD.MOV.U32 R5, RZ, RZ, R15 ;  /* 0x000000ffff057224 */ /* 0x000fc600078e000f */
[----:B-1----:R-:W3:Y:S01]  /*2cc10*/  LDL.LU R14, [R1+0x3dc] ;  /* 0x0003dc00010e7983 */ /* 0x002ee20000300800 */
[----:B------:R-:W-:-:S03]  /*2cc20*/  IMAD.X R9, R9, 0x1, R134, P4 ;  /* 0x0000000109097824 */ /* 0x000fc600020e0686 */
[----:B------:R1:W-:Y:S04]  /*2cc30*/  LDGSTS.E [R6+0x60280], desc[UR22][R4.64], P1 ;  /* 0x6028000004067fae */ /* 0x0003e800089a1016 */
[----:B----4-:R-:W4:Y:S01]  /*2cc40*/  LDL.LU R15, [R1+0x41c] ;  /* 0x00041c00010f7983 */ /* 0x010f220000300800 */
[----:B-1----:R-:W-:Y:S02]  /*2cc50*/  IMAD.MOV.U32 R4, RZ, RZ, R8 ;  /* 0x000000ffff047224 */ /* 0x002fe400078e0008 */
[----:B------:R-:W-:Y:S01]  /*2cc60*/  IMAD.MOV.U32 R5, RZ, RZ, R9 ;  /* 0x000000ffff057224 */ /* 0x000fe200078e0009 */
[----:B------:R1:W-:Y:S04]  /*2cc70*/  STL [R1+0x29c], R9 ;  /* 0x00029c0901007387 */ /* 0x0003e80000100800 */
[----:B------:R1:W-:Y:S04]  /*2cc80*/  LDGSTS.E [R6+0x60680], desc[UR22][R4.64], P1 ;  /* 0x6068000004067fae */ /* 0x0003e800089a1016 */
[----:B------:R-:W4:Y:S04]  /*2cc90*/  LDL.LU R8, [R1+0x268] ;  /* 0x0002680001087983 */ /* 0x000f280000300800 */
[----:B-1----:R-:W4:Y:S01]  /*2cca0*/  LDL.LU R9, [R1+0x2a8] ;  /* 0x0002a80001097983 */ /* 0x002f220000300800 */
[----:B------:R-:W-:-:S04]  /*2ccb0*/  IADD3 R19, P3, PT, R19, R135, RZ ;  /* 0x0000008713137210 */ /* 0x000fc80007f7e0ff */
[----:B------:R-:W-:Y:S01]  /*2ccc0*/  IADD3.X R20, PT, PT, R20, R134, RZ, P3, !PT ;  /* 0x0000008614147210 */ /* 0x000fe20001ffe4ff */
[----:B------:R-:W-:Y:S01]  /*2ccd0*/  IMAD.MOV.U32 R4, RZ, RZ, R19 ;  /* 0x000000ffff047224 */ /* 0x000fe200078e0013 */
[----:B------:R-:W-:Y:S03]  /*2cce0*/  STL [R1+0x2e0], R19 ;  /* 0x0002e01301007387 */ /* 0x000fe60000100800 */
[----:B------:R-:W-:Y:S01]  /*2ccf0*/  IMAD.MOV.U32 R5, RZ, RZ, R20 ;  /* 0x000000ffff057224 */ /* 0x000fe200078e0014 */
[----:B------:R-:W-:Y:S04]  /*2cd00*/  STL [R1+0x2dc], R20 ;  /* 0x0002dc1401007387 */ /* 0x000fe80000100800 */
[----:B------:R1:W-:Y:S01]  /*2cd10*/  LDGSTS.E [R6+0x60a80], desc[UR22][R4.64], P1 ;  /* 0x60a8000004067fae */ /* 0x0003e200089a1016 */
[----:B--2---:R-:W-:-:S05]  /*2cd20*/  IADD3 R10, P4, PT, R10, R135, RZ ;  /* 0x000000870a0a7210 */ /* 0x004fca0007f9e0ff */
[----:B------:R-:W-:Y:S01]  /*2cd30*/  IMAD.X R11, R11, 0x1, R134, P4 ;  /* 0x000000010b0b7824 */ /* 0x000fe200020e0686 */
[----:B------:R2:W-:Y:S01]  /*2cd40*/  STL [R1+0x320], R10 ;  /* 0x0003200a01007387 */ /* 0x0005e20000100800 */
[----:B-1----:R-:W-:-:S03]  /*2cd50*/  MOV R4, R10 ;  /* 0x0000000a00047202 */ /* 0x002fc60000000f00 */
[----:B------:R1:W-:Y:S01]  /*2cd60*/  STL [R1+0x31c], R11 ;  /* 0x00031c0b01007387 */ /* 0x0003e20000100800 */
[----:B------:R-:W-:-:S03]  /*2cd70*/  IMAD.MOV.U32 R5, RZ, RZ, R11 ;  /* 0x000000ffff057224 */ /* 0x000fc600078e000b */
[----:B--2---:R-:W2:Y:S04]  /*2cd80*/  LDL.LU R10, [R1+0x264] ;  /* 0x00026400010a7983 */ /* 0x004ea80000300800 */
[----:B-1----:R-:W2:Y:S01]  /*2cd90*/  LDL.LU R11, [R1+0x2a4] ;  /* 0x0002a400010b7983 */ /* 0x002ea20000300800 */
[----:B---3--:R-:W-:-:S03]  /*2cda0*/  IADD3 R7, P3, PT, R7, R135, RZ ;  /* 0x0000008707077210 */ /* 0x008fc60007f7e0ff */
[----:B------:R1:W-:Y:S01]  /*2cdb0*/  LDGSTS.E [R6+0x60e80], desc[UR22][R4.64], P1 ;  /* 0x60e8000004067fae */ /* 0x0003e200089a1016 */
[----:B------:R-:W-:Y:S01]  /*2cdc0*/  IADD3 R16, P4, PT, R16, R135, RZ ;  /* 0x0000008710107210 */ /* 0x000fe20007f9e0ff */
[--C-:B------:R-:W-:Y:S02]  /*2cdd0*/  IMAD.X R17, R17, 0x1, R134.reuse, P3 ;  /* 0x0000000111117824 */ /* 0x100fe400018e0686 */
[----:B------:R-:W-:Y:S01]  /*2cde0*/  STL [R1+0x360], R7 ;  /* 0x0003600701007387 */ /* 0x000fe20000100800 */
[----:B-1----:R-:W-:Y:S01]  /*2cdf0*/  MOV R4, R7 ;  /* 0x0000000700047202 */ /* 0x002fe20000000f00 */
[----:B------:R-:W-:Y:S02]  /*2ce00*/  IMAD.X R18, R18, 0x1, R134, P4 ;  /* 0x0000000112127824 */ /* 0x000fe400020e0686 */
[----:B------:R1:W-:Y:S01]  /*2ce10*/  STL [R1+0x35c], R17 ;  /* 0x00035c1101007387 */ /* 0x0003e20000100800 */
[----:B------:R-:W-:-:S03]  /*2ce20*/  IMAD.MOV.U32 R5, RZ, RZ, R17 ;  /* 0x000000ffff057224 */ /* 0x000fc600078e0011 */
[----:B------:R-:W-:Y:S04]  /*2ce30*/  STL [R1+0x3a0], R16 ;  /* 0x0003a01001007387 */ /* 0x000fe80000100800 */
[----:B------:R3:W-:Y:S04]  /*2ce40*/  LDGSTS.E [R6+0x61280], desc[UR22][R4.64], P1 ;  /* 0x6128000004067fae */ /* 0x0007e800089a1016 */
[----:B-1----:R-:W2:Y:S04]  /*2ce50*/  LDL.LU R17, [R1+0x2e8] ;  /* 0x0002e80001117983 */ /* 0x002ea80000300800 */
[----:B------:R1:W-:Y:S04]  /*2ce60*/  STL [R1+0x39c], R18 ;  /* 0x00039c1201007387 */ /* 0x0003e80000100800 */
[----:B------:R-:W2:Y:S01]  /*2ce70*/  LDL.LU R7, [R1+0x328] ;  /* 0x0003280001077983 */ /* 0x000ea20000300800 */
[----:B---3--:R-:W-:-:S03]  /*2ce80*/  IMAD.MOV.U32 R5, RZ, RZ, R18 ;  /* 0x000000ffff057224 */ /* 0x008fc600078e0012 */
[----:B-1----:R-:W3:Y:S01]  /*2ce90*/  LDL.LU R18, [R1+0x2e4] ;  /* 0x0002e40001127983 */ /* 0x002ee20000300800 */
[----:B------:R-:W-:-:S03]  /*2cea0*/  IMAD.MOV.U32 R4, RZ, RZ, R16 ;  /* 0x000000ffff047224 */ /* 0x000fc600078e0010 */
[----:B------:R-:W3:Y:S01]  /*2ceb0*/  LDL.LU R16, [R1+0x324] ;  /* 0x0003240001107983 */ /* 0x000ee20000300800 */
[-C--:B------:R-:W-:Y:S02]  /*2cec0*/  IADD3 R12, P3, PT, R12, R135.reuse, RZ ;  /* 0x000000870c0c7210 */ /* 0x080fe40007f7e0ff */
[----:B------:R-:W-:Y:S01]  /*2ced0*/  IADD3 R13, P4, PT, R13, R135, RZ ;  /* 0x000000870d0d7210 */ /* 0x000fe20007f9e0ff */
[----:B------:R1:W-:Y:S04]  /*2cee0*/  LDGSTS.E [R6+0x61680], desc[UR22][R4.64], P1 ;  /* 0x6168000004067fae */ /* 0x0003e800089a1016 */
[----:B------:R-:W-:Y:S01]  /*2cef0*/  STL [R1+0x3e0], R12 ;  /* 0x0003e00c01007387 */ /* 0x000fe20000100800 */
[----:B-1----:R-:W-:Y:S01]  /*2cf00*/  IMAD.MOV.U32 R4, RZ, RZ, R12 ;  /* 0x000000ffff047224 */ /* 0x002fe200078e000c */
[----:B------:R-:W-:-:S05]  /*2cf10*/  IADD3.X R14, PT, PT, R14, R134, RZ, P3, !PT ;  /* 0x000000860e0e7210 */ /* 0x000fca0001ffe4ff */
[----:B------:R1:W-:Y:S01]  /*2cf20*/  STL [R1+0x3dc], R14 ;  /* 0x0003dc0e01007387 */ /* 0x0003e20000100800 */
[----:B------:R-:W-:Y:S02]  /*2cf30*/  IMAD.MOV.U32 R5, RZ, RZ, R14 ;  /* 0x000000ffff057224 */ /* 0x000fe400078e000e */
[----:B----4-:R-:W-:Y:S01]  /*2cf40*/  IMAD.X R15, R15, 0x1, R134, P4 ;  /* 0x000000010f0f7824 */ /* 0x010fe200020e0686 */
[----:B------:R-:W-:Y:S04]  /*2cf50*/  STL [R1+0x420], R13 ;  /* 0x0004200d01007387 */ /* 0x000fe80000100800 */
[----:B------:R4:W-:Y:S04]  /*2cf60*/  LDGSTS.E [R6+0x61a80], desc[UR22][R4.64], P1 ;  /* 0x61a8000004067fae */ /* 0x0009e800089a1016 */
[----:B-1----:R-:W3:Y:S04]  /*2cf70*/  LDL.LU R14, [R1+0x368] ;  /* 0x00036800010e7983 */ /* 0x002ee80000300800 */
[----:B------:R1:W-:Y:S04]  /*2cf80*/  STL [R1+0x41c], R15 ;  /* 0x00041c0f01007387 */ /* 0x0003e80000100800 */
[----:B------:R-:W3:Y:S01]  /*2cf90*/  LDL.LU R12, [R1+0x3a8] ;  /* 0x0003a800010c7983 */ /* 0x000ee20000300800 */
[----:B----4-:R-:W-:Y:S01]  /*2cfa0*/  IMAD.MOV.U32 R5, RZ, RZ, R15 ;  /* 0x000000ffff057224 */ /* 0x010fe200078e000f */
[----:B------:R-:W-:-:S02]  /*2cfb0*/  MOV R4, R13 ;  /* 0x0000000d00047202 */ /* 0x000fc40000000f00 */
[----:B-1----:R-:W4:Y:S01]  /*2cfc0*/  LDL.LU R15, [R1+0x364] ;  /* 0x00036400010f7983 */ /* 0x002f220000300800 */
[----:B------:R-:W-:-:S03]  /*2cfd0*/  IADD3 R8, P3, PT, R8, R135, RZ ;  /* 0x0000008708087210 */ /* 0x000fc60007f7e0ff */
[----:B------:R-:W4:Y:S01]  /*2cfe0*/  LDL.LU R13, [R1+0x3a4] ;  /* 0x0003a400010d7983 */ /* 0x000f220000300800 */
[----:B------:R-:W-:-:S03]  /*2cff0*/  IADD3 R9, P4, PT, R9, R135, RZ ;  /* 0x0000008709097210 */ /* 0x000fc60007f9e0ff */
[----:B------:R1:W-:Y:S04]  /*2d000*/  LDGSTS.E [R6+0x61e80], desc[UR22][R4.64], P1 ;  /* 0x61e8000004067fae */ /* 0x0003e800089a1016 */
[----:B------:R-:W-:Y:S01]  /*2d010*/  STL [R1+0x268], R8 ;  /* 0x0002680801007387 */ /* 0x000fe20000100800 */
[----:B-1----:R-:W-:-:S03]  /*2d020*/  LOP3.LUT R6, R2, 0x60, RZ, 0x3c, !PT ;  /* 0x0000006002067812 */ /* 0x002fc600078e3cff */
[----:B------:R-:W-:Y:S01]  /*2d030*/  STL [R1+0x2a8], R9 ;  /* 0x0002a80901007387 */ /* 0x000fe20000100800 */
[----:B------:R-:W-:Y:S02]  /*2d040*/  IMAD.MOV.U32 R4, RZ, RZ, R8 ;  /* 0x000000ffff047224 */ /* 0x000fe400078e0008 */
[----:B------:R-:W-:Y:S02]  /*2d050*/  VIADD R6, R6, UR5 ;  /* 0x0000000506067c36 */ /* 0x000fe40008000000 */
[----:B--2---:R-:W-:-:S04]  /*2d060*/  IMAD.X R10, R10, 0x1, R134, P3 ;  /* 0x000000010a0a7824 */ /* 0x004fc800018e0686 */
[----:B------:R-:W-:Y:S01]  /*2d070*/  IMAD.MOV.U32 R5, RZ, RZ, R10 ;  /* 0x000000ffff057224 */ /* 0x000fe200078e000a */
[----:B------:R1:W-:Y:S01]  /*2d080*/  STL [R1+0x264], R10 ;  /* 0x0002640a01007387 */ /* 0x0003e20000100800 */
[----:B------:R-:W-:-:S03]  /*2d090*/  IADD3.X R11, PT, PT, R11, R134, RZ, P4, !PT ;  /* 0x000000860b0b7210 */ /* 0x000fc600027fe4ff */
[----:B------:R2:W-:Y:S04]  /*2d0a0*/  LDGSTS.E [R6+0x60300], desc[UR22][R4.64], P1 ;  /* 0x6030000004067fae */ /* 0x0005e800089a1016 */
[----:B-1----:R-:W4:Y:S04]  /*2d0b0*/  LDL.LU R10, [R1+0x3e8] ;  /* 0x0003e800010a7983 */ /* 0x002f280000300800 */
[----:B------:R-:W4:Y:S01]  /*2d0c0*/  LDL.LU R8, [R1+0x428] ;  /* 0x0004280001087983 */ /* 0x000f220000300800 */
[----:B--2---:R-:W-:-:S03]  /*2d0d0*/  MOV R5, R11 ;  /* 0x0000000b00057202 */ /* 0x004fc60000000f00 */
[----:B------:R1:W-:Y:S01]  /*2d0e0*/  STL [R1+0x2a4], R11 ;  /* 0x0002a40b01007387 */ /* 0x0003e20000100800 */
[----:B------:R-:W-:-:S05]  /*2d0f0*/  IMAD.MOV.U32 R4, RZ, RZ, R9 ;  /* 0x000000ffff047224 */ /* 0x000fca00078e0009 */
[----:B------:R2:W-:Y:S04]  /*2d100*/  LDGSTS.E [R6+0x60700], desc[UR22][R4.64], P1 ;  /* 0x6070000004067fae */ /* 0x0005e800089a1016 */
[----:B-1----:R-:W4:Y:S01]  /*2d110*/  LDL.LU R11, [R1+0x3e4] ;  /* 0x0003e400010b7983 */ /* 0x002f220000300800 */
[----:B------:R-:W-:-:S03]  /*2d120*/  IADD3 R17, P3, PT, R17, R135, RZ ;  /* 0x0000008711117210 */ /* 0x000fc60007f7e0ff */
[----:B------:R-:W4:Y:S01]  /*2d130*/  LDL.LU R9, [R1+0x424] ;  /* 0x0004240001097983 */ /* 0x000f220000300800 */
[----:B------:R-:W-:Y:S01]  /*2d140*/  IADD3 R7, P4, PT, R7, R135, RZ ;  /* 0x0000008707077210 */ /* 0x000fe20007f9e0ff */
[----:B--2---:R-:W-:Y:S02]  /*2d150*/  IMAD.MOV.U32 R4, RZ, RZ, R17 ;  /* 0x000000ffff047224 */ /* 0x004fe400078e0011 */
[--C-:B---3--:R-:W-:Y:S01]  /*2d160*/  IMAD.X R18, R18, 0x1, R134.reuse, P3 ;  /* 0x0000000112127824 */ /* 0x108fe200018e0686 */
[----:B------:R-:W-:Y:S01]  /*2d170*/  STL [R1+0x2e8], R17 ;  /* 0x0002e81101007387 */ /* 0x000fe20000100800 */
[----:B------:R-:W-:-:S03]  /*2d180*/  IMAD.X R16, R16, 0x1, R134, P4 ;  /* 0x0000000110107824 */ /* 0x000fc600020e0686 */
[----:B------:R-:W-:Y:S01]  /*2d190*/  MOV R5, R18 ;  /* 0x0000001200057202 */ /* 0x000fe20000000f00 */
[----:B------:R-:W-:Y:S04]  /*2d1a0*/  STL [R1+0x2e4], R18 ;  /* 0x0002e41201007387 */ /* 0x000fe80000100800 */
[----:B------:R1:W-:Y:S04]  /*2d1b0*/  STL [R1+0x328], R7 ;  /* 0x0003280701007387 */ /* 0x0003e80000100800 */
[----:B------:R2:W-:Y:S04]  /*2d1c0*/  LDGSTS.E [R6+0x60b00], desc[UR22][R4.64], P1 ;  /* 0x60b0000004067fae */ /* 0x0005e800089a1016 */
[----:B------:R3:W-:Y:S04]  /*2d1d0*/  STL [R1+0x324], R16 ;  /* 0x0003241001007387 */ /* 0x0007e80000100800 */
[----:B------:R-:W4:Y:S01]  /*2d1e0*/  LDL.LU R22, [R1+0x26c] ;  /* 0x00026c0001167983 */ /* 0x000f220000300800 */
[----:B--2---:R-:W-:-:S03]  /*2d1f0*/  IMAD.MOV.U32 R4, RZ, RZ, R7 ;  /* 0x000000ffff047224 */ /* 0x004fc600078e0007 */
[----:B-1----:R-:W2:Y:S04]  /*2d200*/  LDL.LU R7, [R1+0x270] ;  /* 0x0002700001077983 */ /* 0x002ea80000300800 */
[----:B------:R-:W2:Y:S01]  /*2d210*/  LDL.LU R20, [R1+0x2b0] ;  /* 0x0002b00001147983 */ /* 0x000ea20000300800 */
[----:B------:R-:W-:-:S05]  /*2d220*/  IMAD.MOV.U32 R5, RZ, RZ, R16 ;  /* 0x000000ffff057224 */ /* 0x000fca00078e0010 */
[----:B------:R1:W-:Y:S01]  /*2d230*/  LDGSTS.E [R6+0x60f00], desc[UR22][R4.64], P1 ;  /* 0x60f0000004067fae */ /* 0x0003e200089a1016 */
[-C--:B------:R-:W-:Y:S02]  /*2d240*/  IADD3 R14, P3, PT, R14, R135.reuse, RZ ;  /* 0x000000870e0e7210 */ /* 0x080fe40007f7e0ff */
[----:B------:R-:W-:-:S03]  /*2d250*/  IADD3 R12, P4, PT, R12, R135, RZ ;  /* 0x000000870c0c7210 */ /* 0x000fc60007f9e0ff */
[----:B------:R1:W-:Y:S01]  /*2d260*/  STL [R1+0x368], R14 ;  /* 0x0003680e01007387 */ /* 0x0003e20000100800 */
[----:B----4-:R-:W-:Y:S01]  /*2d270*/  IMAD.X R15, R15, 0x1, R134, P3 ;  /* 0x000000010f0f7824 */ /* 0x010fe200018e0686 */
[----:B------:R-:W-:-:S04]  /*2d280*/  IADD3.X R13, PT, PT, R13, R134, RZ, P4, !PT ;  /* 0x000000860d0d7210 */ /* 0x000fc800027fe4ff */
[----:B------:R-:W-:Y:S04]  /*2d290*/  STL [R1+0x364], R15 ;  /* 0x0003640f01007387 */ /* 0x000fe80000100800 */
[----:B------:R4:W-:Y:S04]  /*2d2a0*/  STL [R1+0x3a8], R12 ;  /* 0x0003a80c01007387 */ /* 0x0009e80000100800 */
[----:B------:R-:W2:Y:S04]  /*2d2b0*/  LDL.LU R21, [R1+0x2ac] ;  /* 0x0002ac0001157983 */ /* 0x000ea80000300800 */
[----:B------:R3:W-:Y:S04]  /*2d2c0*/  STL [R1+0x3a4], R13 ;  /* 0x0003a40d01007387 */ /* 0x0007e80000100800 */
[----:B------:R-:W2:Y:S04]  /*2d2d0*/  LDL.LU R19, [R1+0x2ec] ;  /* 0x0002ec0001137983 */ /* 0x000ea80000300800 */
[----:B------:R-:W2:Y:S01]  /*2d2e0*/  LDL.LU R18, [R1+0x2f0] ;  /* 0x0002f00001127983 */ /* 0x000ea20000300800 */
[----:B-1----:R-:W-:-:S02]  /*2d2f0*/  IMAD.MOV.U32 R4, RZ, RZ, R14 ;  /* 0x000000ffff047224 */ /* 0x002fc400078e000e */
[----:B------:R-:W-:Y:S01]  /*2d300*/  IMAD.MOV.U32 R5, RZ, RZ, R15 ;  /* 0x000000ffff057224 */ /* 0x000fe200078e000f */
[----:B------:R-:W2:Y:S04]  /*2d310*/  LDL.LU R17, [R1+0x32c] ;  /* 0x00032c0001117983 */ /* 0x000ea80000300800 */
[----:B---3--:R-:W3:Y:S04]  /*2d320*/  LDL.LU R16, [R1+0x330] ;  /* 0x0003300001107983 */ /* 0x008ee80000300800 */
[----:B------:R1:W-:Y:S04]  /*2d330*/  LDGSTS.E [R6+0x61300], desc[UR22][R4.64], P1 ;  /* 0x6130000004067fae */ /* 0x0003e800089a1016 */
[----:B------:R-:W3:Y:S01]  /*2d340*/  LDL.LU R14, [R1+0x370] ;  /* 0x00037000010e7983 */ /* 0x000ee20000300800 */
[----:B-1----:R-:W-:-:S03]  /*2d350*/  IMAD.MOV.U32 R4, RZ, RZ, R12 ;  /* 0x000000ffff047224 */ /* 0x002fc600078e000c */
[----:B----4-:R-:W4:Y:S01]  /*2d360*/  LDL.LU R12, [R1+0x3b0] ;  /* 0x0003b000010c7983 */ /* 0x010f220000300800 */
[----:B------:R-:W-:-:S05]  /*2d370*/  MOV R5, R13 ;  /* 0x0000000d00057202 */ /* 0x000fca0000000f00 */
[----:B------:R1:W-:Y:S01]  /*2d380*/  LDGSTS.E [R6+0x61700], desc[UR22][R4.64], P1 ;  /* 0x6170000004067fae */ /* 0x0003e200089a1016 */
[-C--:B------:R-:W-:Y:S02]  /*2d390*/  IADD3 R10, P3, PT, R10, R135.reuse, RZ ;  /* 0x000000870a0a7210 */ /* 0x080fe40007f7e0ff */
[----:B------:R-:W-:-:S03]  /*2d3a0*/  IADD3 R8, P4, PT, R8, R135, RZ ;  /* 0x0000008708087210 */ /* 0x000fc60007f9e0ff */
[----:B------:R-:W-:Y:S01]  /*2d3b0*/  STL [R1+0x3e8], R10 ;  /* 0x0003e80a01007387 */ /* 0x000fe20000100800 */
[----:B------:R-:W-:-:S05]  /*2d3c0*/  IMAD.X R11, R11, 0x1, R134, P3 ;  /* 0x000000010b0b7824 */ /* 0x000fca00018e0686 */
[----:B------:R1:W-:Y:S01]  /*2d3d0*/  STL [R1+0x3e4], R11 ;  /* 0x0003e40b01007387 */ /* 0x0003e20000100800 */
[----:B------:R-:W-:-:S03]  /*2d3e0*/  IMAD.X R9, R9, 0x1, R134, P4 ;  /* 0x0000000109097824 */ /* 0x000fc600020e0686 */
[----:B------:R-:W-:Y:S04]  /*2d3f0*/  STL [R1+0x428], R8 ;  /* 0x0004280801007387 */ /* 0x000fe80000100800 */
[----:B------:R-:W4:Y:S01]  /*2d400*/  LDL.LU R15, [R1+0x36c] ;  /* 0x00036c00010f7983 */ /* 0x000f220000300800 */
[----:B-1----:R-:W-:Y:S01]  /*2d410*/  IMAD.MOV.U32 R4, RZ, RZ, R10 ;  /* 0x000000ffff047224 */ /* 0x002fe200078e000a */
[----:B------:R-:W-:Y:S02]  /*2d420*/  MOV R5, R11 ;  /* 0x0000000b00057202 */ /* 0x000fe40000000f00 */
[----:B------:R1:W-:Y:S04]  /*2d430*/  STL [R1+0x424], R9 ;  /* 0x0004240901007387 */ /* 0x0003e80000100800 */
[----:B------:R-:W4:Y:S04]  /*2d440*/  LDL.LU R13, [R1+0x3ac] ;  /* 0x0003ac00010d7983 */ /* 0x000f280000300800 */
[----:B------:R-:W4:Y:S04]  /*2d450*/  LDL.LU R11, [R1+0x3ec] ;  /* 0x0003ec00010b7983 */ /* 0x000f280000300800 */
[----:B------:R-:W4:Y:S04]  /*2d460*/  LDL.LU R10, [R1+0x3f0] ;  /* 0x0003f000010a7983 */ /* 0x000f280000300800 */
[----:B------:R1:W-:Y:S02]  /*2d470*/  LDGSTS.E [R6+0x61b00], desc[UR22][R4.64], P1 ;  /* 0x61b0000004067fae */ /* 0x0003e400089a1016 */
[----:B-1----:R-:W-:-:S02]  /*2d480*/  IMAD.MOV.U32 R5, RZ, RZ, R9 ;  /* 0x000000ffff057224 */ /* 0x002fc400078e0009 */
[----:B------:R-:W-:Y:S01]  /*2d490*/  IMAD.MOV.U32 R4, RZ, RZ, R8 ;  /* 0x000000ffff047224 */ /* 0x000fe200078e0008 */
[----:B------:R-:W4:Y:S04]  /*2d4a0*/  LDL.LU R9, [R1+0x42c] ;  /* 0x00042c0001097983 */ /* 0x000f280000300800 */
[----:B------:R-:W4:Y:S01]  /*2d4b0*/  LDL.LU R8, [R1+0x430] ;  /* 0x0004300001087983 */ /* 0x000f220000300800 */
[-C--:B--2---:R-:W-:Y:S02]  /*2d4c0*/  IADD3 R7, P3, PT, R7, R135.reuse, RZ ;  /* 0x0000008707077210 */ /* 0x084fe40007f7e0ff */
[----:B------:R-:W-:Y:S01]  /*2d4d0*/  IADD3 R20, P4, PT, R20, R135, RZ ;  /* 0x0000008714147210 */ /* 0x000fe20007f9e0ff */
[----:B------:R1:W-:Y:S02]  /*2d4e0*/  LDGSTS.E [R6+0x61f00], desc[UR22][R4.64], P1 ;  /* 0x61f0000004067fae */ /* 0x0003e400089a1016 */
[----:B------:R-:W-:-:S02]  /*2d4f0*/  IMAD.X R22, R22, 0x1, R134, P3 ;  /* 0x0000000116167824 */ /* 0x000fc400018e0686 */
[----:B------:R2:W-:Y:S04]  /*2d500*/  STL [R1+0x270], R7 ;  /* 0x0002700701007387 */ /* 0x0005e80000100800 */
[----:B------:R2:W-:Y:S04]  /*2d510*/  STL [R1+0x2b0], R20 ;  /* 0x0002b01401007387 */ /* 0x0005e80000100800 */
[----:B------:R2:W-:Y:S01]  /*2d520*/  STL [R1+0x26c], R22 ;  /* 0x00026c1601007387 */ /* 0x0005e20000100800 */
[----:B-1----:R-:W-:-:S03]  /*2d530*/  IMAD.MOV.U32 R4, RZ, RZ, R7 ;  /* 0x000000ffff047224 */ /* 0x002fc600078e0007 */
[----:B--2---:R-:W2:Y:S01]  /*2d540*/  LDL R7, [R1+0x434] ;  /* 0x0004340001077983 */ /* 0x004ea20000100800 */
[----:B------:R-:W-:Y:S01]  /*2d550*/  LOP3.LUT R6, R2, 0x70, RZ, 0x3c, !PT ;  /* 0x0000007002067812 */ /* 0x000fe200078e3cff */
[----:B------:R-:W-:-:S03]  /*2d560*/  IMAD.MOV.U32 R5, RZ, RZ, R22 ;  /* 0x000000ffff057224 */ /* 0x000fc600078e0016 */
[----:B------:R-:W-:-:S05]  /*2d570*/  IADD3 R6, PT, PT, R6, UR5, RZ ;  /* 0x0000000506067c10 */ /* 0x000fca000fffe0ff */
[----:B------:R1:W-:Y:S01]  /*2d580*/  LDGSTS.E [R6+0x60380], desc[UR22][R4.64], P1 ;  /* 0x6038000004067fae */ /* 0x0003e200089a1016 */
[----:B------:R-:W-:Y:S01]  /*2d590*/  IMAD.X R21, R21, 0x1, R134, P4 ;  /* 0x0000000115157824 */ /* 0x000fe200020e0686 */
[----:B-1----:R-:W-:-:S03]  /*2d5a0*/  MOV R4, R20 ;  /* 0x0000001400047202 */ /* 0x002fc60000000f00 */
[----:B------:R-:W-:-:S05]  /*2d5b0*/  IMAD.MOV.U32 R5, RZ, RZ, R21 ;  /* 0x000000ffff057224 */ /* 0x000fca00078e0015 */
[----:B------:R1:W-:Y:S01]  /*2d5c0*/  LDGSTS.E [R6+0x60780], desc[UR22][R4.64], P1 ;  /* 0x6078000004067fae */ /* 0x0003e200089a1016 */
[----:B------:R-:W-:-:S05]  /*2d5d0*/  IADD3 R18, P3, PT, R18, R135, RZ ;  /* 0x0000008712127210 */ /* 0x000fca0007f7e0ff */
[----:B------:R-:W-:Y:S01]  /*2d5e0*/  IMAD.X R19, R19, 0x1, R134, P3 ;  /* 0x0000000113137824 */ /* 0x000fe200018e0686 */
[----:B---3--:R-:W-:-:S03]  /*2d5f0*/  IADD3 R16, P4, PT, R16, R135, RZ ;  /* 0x0000008710107210 */ /* 0x008fc60007f9e0ff */
[----:B-1----:R-:W-:Y:S01]  /*2d600*/  IMAD.MOV.U32 R5, RZ, RZ, R19 ;  /* 0x000000ffff057224 */ /* 0x002fe200078e0013 */
[----:B------:R-:W-:Y:S01]  /*2d610*/  MOV R4, R18 ;  /* 0x0000001200047202 */ /* 0x000fe20000000f00 */
[----:B------:R-:W-:-:S04]  /*2d620*/  IMAD.X R17, R17, 0x1, R134, P4 ;  /* 0x0000000111117824 */ /* 0x000fc800020e0686 */
[----:B------:R1:W-:Y:S01]  /*2d630*/  LDGSTS.E [R6+0x60b80], desc[UR22][R4.64], P1 ;  /* 0x60b8000004067fae */ /* 0x0003e200089a1016 */
[-C--:B------:R-:W-:Y:S01]  /*2d640*/  IADD3 R14, P3, PT, R14, R135.reuse, RZ ;  /* 0x000000870e0e7210 */ /* 0x080fe20007f7e0ff */
[----:B-1----:R-:W-:Y:S02]  /*2d650*/  IMAD.MOV.U32 R4, RZ, RZ, R16 ;  /* 0x000000ffff047224 */ /* 0x002fe400078e0010 */
[----:B------:R-:W-:Y:S01]  /*2d660*/  IMAD.MOV.U32 R5, RZ, RZ, R17 ;  /* 0x000000ffff057224 */ /* 0x000fe200078e0011 */
[----:B----4-:R-:W-:-:S04]  /*2d670*/  IADD3 R12, P4, PT, R12, R135, RZ ;  /* 0x000000870c0c7210 */ /* 0x010fc80007f9e0ff */
[----:B------:R1:W-:Y:S04]  /*2d680*/  LDGSTS.E [R6+0x60f80], desc[UR22][R4.64], P1 ;  /* 0x60f8000004067fae */ /* 0x0003e800089a1016 */
[----:B------:R3:W-:Y:S01]  /*2d690*/  STL [R1+0x2ac], R21 ;  /* 0x0002ac1501007387 */ /* 0x0007e20000100800 */
[----:B-1----:R-:W-:-:S03]  /*2d6a0*/  IMAD.MOV.U32 R4, RZ, RZ, R14 ;  /* 0x000000ffff047224 */ /* 0x002fc600078e000e */
[----:B------:R3:W-:Y:S04]  /*2d6b0*/  STL [R1+0x2f0], R18 ;  /* 0x0002f01201007387 */ /* 0x0007e80000100800 */
[----:B------:R3:W-:Y:S04]  /*2d6c0*/  STL [R1+0x2ec], R19 ;  /* 0x0002ec1301007387 */ /* 0x0007e80000100800 */
[----:B------:R3:W-:Y:S04]  /*2d6d0*/  STL [R1+0x330], R16 ;  /* 0x0003301001007387 */ /* 0x0007e80000100800 */
[----:B------:R3:W-:Y:S04]  /*2d6e0*/  STL [R1+0x32c], R17 ;  /* 0x00032c1101007387 */ /* 0x0007e80000100800 */
[----:B------:R3:W-:Y:S01]  /*2d6f0*/  STL [R1+0x370], R14 ;  /* 0x0003700e01007387 */ /* 0x0007e20000100800 */
[----:B------:R-:W-:-:S04]  /*2d700*/  UIADD3 UR13, UPT, UPT, UR13, 0x1, URZ ;  /* 0x000000010d0d7890 */ /* 0x000fc8000fffe0ff */
[----:B------:R-:W-:-:S04]  /*2d710*/  UISETP.GT.AND UP1, UPT, UR13, 0x1, UPT ;  /* 0x000000010d00788c */ /* 0x000fc8000bf24270 */
[----:B------:R-:W-:Y:S02]  /*2d720*/  USEL UR5, URZ, 0x1, !UP1 ;  /* 0x00000001ff057887 */ /* 0x000fe4000c800000 */
[----:B------:R-:W-:Y:S02]  /*2d730*/  USEL UR13, UR13, URZ, !UP1 ;  /* 0x000000ff0d0d7287 */ /* 0x000fe4000c800000 */
[----:B------:R-:W-:Y:S01]  /*2d740*/  ULOP3.LUT UR5, UR6, UR5, URZ, 0x3c, !UPT ;  /* 0x0000000506057292 */ /* 0x000fe2000f8e3cff */
[----:B------:R-:W-:-:S05]  /*2d750*/  IADD3.X R15, PT, PT, R15, R134, RZ, P3, !PT ;  /* 0x000000860f0f7210 */ /* 0x000fca0001ffe4ff */
[----:B------:R-:W-:Y:S02]  /*2d760*/  IMAD.MOV.U32 R5, RZ, RZ, R15 ;  /* 0x000000ffff057224 */ /* 0x000fe400078e000f */
[----:B------:R-:W-:-:S03]  /*2d770*/  IMAD.X R13, R13, 0x1, R134, P4 ;  /* 0x000000010d0d7824 */ /* 0x000fc600020e0686 */
[----:B------:R1:W-:Y:S01]  /*2d780*/  LDGSTS.E [R6+0x61380], desc[UR22][R4.64], P1 ;  /* 0x6138000004067fae */ /* 0x0003e200089a1016 */
[-C--:B------:R-:W-:Y:S02]  /*2d790*/  IADD3 R10, P3, PT, R10, R135.reuse, RZ ;  /* 0x000000870a0a7210 */ /* 0x080fe40007f7e0ff */
[----:B-1----:R-:W-:Y:S01]  /*2d7a0*/  MOV R4, R12 ;  /* 0x0000000c00047202 */ /* 0x002fe20000000f00 */
[----:B------:R-:W-:Y:S02]  /*2d7b0*/  IMAD.MOV.U32 R5, RZ, RZ, R13 ;  /* 0x000000ffff057224 */ /* 0x000fe400078e000d */
[----:B------:R-:W-:Y:S01]  /*2d7c0*/  IMAD.X R11, R11, 0x1, R134, P3 ;  /* 0x000000010b0b7824 */ /* 0x000fe200018e0686 */
[----:B------:R3:W-:Y:S04]  /*2d7d0*/  STL [R1+0x36c], R15 ;  /* 0x00036c0f01007387 */ /* 0x0007e80000100800 */
[----:B------:R1:W-:Y:S04]  /*2d7e0*/  LDGSTS.E [R6+0x61780], desc[UR22][R4.64], P1 ;  /* 0x6178000004067fae */ /* 0x0003e800089a1016 */
[----:B------:R3:W-:Y:S01]  /*2d7f0*/  STL [R1+0x3b0], R12 ;  /* 0x0003b00c01007387 */ /* 0x0007e20000100800 */
[----:B------:R-:W-:-:S02]  /*2d800*/  IADD3 R8, P4, PT, R8, R135, RZ ;  /* 0x0000008708087210 */ /* 0x000fc40007f9e0ff */
[----:B-1----:R-:W-:Y:S01]  /*2d810*/  MOV R4, R10 ;  /* 0x0000000a00047202 */ /* 0x002fe20000000f00 */
[----:B------:R-:W-:Y:S01]  /*2d820*/  IMAD.MOV.U32 R5, RZ, RZ, R11 ;  /* 0x000000ffff057224 */ /* 0x000fe200078e000b */
[----:B------:R3:W-:Y:S01]  /*2d830*/  STL [R1+0x3ac], R13 ;  /* 0x0003ac0d01007387 */ /* 0x0007e20000100800 */
[----:B------:R-:W-:-:S03]  /*2d840*/  IMAD.X R9, R9, 0x1, R134, P4 ;  /* 0x0000000109097824 */ /* 0x000fc600020e0686 */
[----:B------:R3:W-:Y:S04]  /*2d850*/  STL [R1+0x3f0], R10 ;  /* 0x0003f00a01007387 */ /* 0x0007e80000100800 */
[----:B------:R3:W-:Y:S04]  /*2d860*/  STL [R1+0x3ec], R11 ;  /* 0x0003ec0b01007387 */ /* 0x0007e80000100800 */
[----:B------:R1:W-:Y:S04]  /*2d870*/  LDGSTS.E [R6+0x61b80], desc[UR22][R4.64], P1 ;  /* 0x61b8000004067fae */ /* 0x0003e800089a1016 */
[----:B------:R3:W-:Y:S04]  /*2d880*/  STL [R1+0x430], R8 ;  /* 0x0004300801007387 */ /* 0x0007e80000100800 */
[----:B------:R3:W-:Y:S01]  /*2d890*/  STL [R1+0x42c], R9 ;  /* 0x00042c0901007387 */ /* 0x0007e20000100800 */
[----:B-1----:R-:W-:-:S02]  /*2d8a0*/  IMAD.MOV.U32 R4, RZ, RZ, R8 ;  /* 0x000000ffff047224 */ /* 0x002fc400078e0008 */
[----:B------:R-:W-:-:S05]  /*2d8b0*/  IMAD.MOV.U32 R5, RZ, RZ, R9 ;  /* 0x000000ffff057224 */ /* 0x000fca00078e0009 */
[----:B------:R1:W-:Y:S01]  /*2d8c0*/  LDGSTS.E [R6+0x61f80], desc[UR22][R4.64], P1 ;  /* 0x61f8000004067fae */ /* 0x0003e200089a1016 */
[----:B--2---:R-:W-:-:S03]  /*2d8d0*/  ISETP.NE.U32.AND P1, PT, R250, R7, PT ;  /* 0x00000007fa00720c */ /* 0x004fc60003f25070 */
[----:B------:R-:W0:Y:S01]  /*2d8e0*/  LDGDEPBAR ;  /* 0x00000000000079af */ /* 0x000e220000000000 */
[----:B------:R-:W-:Y:S01]  /*2d8f0*/  IADD3 R250, PT, PT, R250, 0x1, RZ ;  /* 0x00000001fafa7810 */ /* 0x000fe20007ffe0ff */
[----:B-1----:R-:W-:-:S08]  /*2d900*/  IMAD.U32 R4, RZ, RZ, UR6 ;  /* 0x00000006ff047e24 */ /* 0x002fd0000f8e00ff */
[----:B---3--:R-:W-:Y:S05]  /*2d910*/  @P1 BRA `(.L_x_11) ;  /* 0xffffff74008c1947 */ /* 0x008fea000383ffff */
.L_x_8:
[----:B------:R-:W2:Y:S01]  /*2d920*/  LDL.LU R8, [R1+0x51c] ;  /* 0x00051c0001087983 */ /* 0x000ea20000300800 */
[----:B------:R-:W2:Y:S03]  /*2d930*/  LDCU.128 UR12, c[0x0][0x390] ;  /* 0x00007200ff0c77ac */ /* 0x000ea60008000c00 */
[----:B------:R-:W3:Y:S01]  /*2d940*/  LDL.LU R7, [R1+0x524] ;  /* 0x0005240001077983 */ /* 0x000ee20000300800 */
[----:B------:R-:W1:Y:S03]  /*2d950*/  LDCU UR7, c[0x0][0x3b8] ;  /* 0x00007700ff0777ac */ /* 0x000e660008000800 */
[----:B------:R-:W4:Y:S01]  /*2d960*/  LDL.LU R6, [R1+0x520] ;  /* 0x0005200001067983 */ /* 0x000f220000300800 */
[----:B------:R-:W2:Y:S01]  /*2d970*/  LDCU UR5, c[0x0][0x3b4] ;  /* 0x00007680ff0577ac */ /* 0x000ea20008000800 */
[----:B-1---5:R-:W-:Y:S01]  /*2d980*/  IMAD R5, R3, UR7, RZ ;  /* 0x0000000703057c24 */ /* 0x022fe2000f8e02ff */
[C---:B--2---:R-:W-:Y:S01]  /*2d990*/  ISETP.GE.AND P0, PT, R8.reuse, UR14, PT ;  /* 0x0000000e08007c0c */ /* 0x044fe2000bf06270 */
[----:B------:R-:W-:-:S03]  /*2d9a0*/  IMAD R0, R8, UR5, RZ ;  /* 0x0000000508007c24 */ /* 0x000fc6000f8e02ff */
[----:B---3--:R-:W-:Y:S01]  /*2d9b0*/  ISETP.LT.AND P1, PT, R7, UR15, !P0 ;  /* 0x0000000f07007c0c */ /* 0x008fe2000c721270 */
[----:B------:R-:W-:Y:S01]  /*2d9c0*/  VIADD R7, R5, UR7 ;  /* 0x0000000705077c36 */ /* 0x000fe20008000000 */
[----:B------:R-:W-:Y:S02]  /*2d9d0*/  ISETP.LT.AND P3, PT, R3, UR15, !P0 ;  /* 0x0000000f03007c0c */ /* 0x000fe4000c761270 */
[----:B----4-:R-:W-:Y:S01]  /*2d9e0*/  ISETP.LT.AND P4, PT, R6, UR15, !P0 ;  /* 0x0000000f06007c0c */ /* 0x010fe2000c781270 */
[----:B------:R-:W-:Y:S01]  /*2d9f0*/  VIADD R3, R7, UR7 ;  /* 0x0000000707037c36 */ /* 0x000fe20008000000 */
[----:B------:R-:W-:-:S04]  /*2da00*/  LEA R2, P6, R0, UR12, 0x2 ;  /* 0x0000000c00027c11 */ /* 0x000fc8000f8c10ff */
[----:B------:R-:W-:Y:S01]  /*2da10*/  IADD3 R9, PT, PT, R3, UR7, RZ ;  /* 0x0000000703097c10 */ /* 0x000fe2000fffe0ff */
[----:B------:R-:W-:Y:S08]  /*2da20*/  @!P5 BRA `(.L_x_12) ;  /* 0x000000000010d947 */ /* 0x000ff00003800000 */
[----:B------:R-:W-:-:S06]  /*2da30*/  USHF.L.U32 UR6, UR6, 0x1f, URZ ;  /* 0x0000001f06067899 */ /* 0x000fcc00080006ff */
[----:B------:R-:W-:-:S04]  /*2da40*/  IMAD.U32 R4, RZ, RZ, UR6 ;  /* 0x00000006ff047e24 */ /* 0x000fc8000f8e00ff */
[----:B------:R-:W1:Y:S02]  /*2da50*/  SYNCS.PHASECHK.TRANS64.TRYWAIT P5, [UR4], R4 ;  /* 0x00000004ff0075a7 */ /* 0x000e6400080a1104 */
[----:B-1----:R-:W-:Y:S05]  /*2da60*/  @!P5 BRA `(.L_x_13) ;  /* 0x0000001800b4d947 */ /* 0x002fea0003800000 */
.L_x_12:
[----:B------:R-:W2:Y:S01]  /*2da70*/  LDL.LU R102, [R1+0x618] ;  /* 0x0006180001667983 */ /* 0x000ea20000300800 */
[----:B------:R-:W-:-:S04]  /*2da80*/  DEPBAR.LE SB0, 0x0 ;  /* 0x000080000000791a */ /* 0x000fc80000000000 */
[----:B------:R-:W3:Y:S04]  /*2da90*/  LDL.LU R100, [R1+0x614] ;  /* 0x0006140001647983 */ /* 0x000ee80000300800 */
[----:B------:R-:W4:Y:S04]  /*2daa0*/  LDL.LU R113, [R1+0x610] ;  /* 0x0006100001717983 */ /* 0x000f280000300800 */
[----:B------:R-:W5:Y:S04]  /*2dab0*/  LDL.LU R112, [R1+0x60c] ;  /* 0x00060c0001707983 */ /* 0x000f680000300800 */
[----:B------:R-:W5:Y:S04]  /*2dac0*/  LDL.LU R111, [R1+0x608] ;  /* 0x00060800016f7983 */ /* 0x000f680000300800 */
[----:B------:R-:W5:Y:S04]  /*2dad0*/  LDL.LU R110, [R1+0x604] ;  /* 0x00060400016e7983 */ /* 0x000f680000300800 */
[----:B------:R-:W5:Y:S04]  /*2dae0*/  LDL.LU R109, [R1+0x600] ;  /* 0x00060000016d7983 */ /* 0x000f680000300800 */
[----:B------:R-:W5:Y:S04]  /*2daf0*/  LDL.LU R108, [R1+0x5fc] ;  /* 0x0005fc00016c7983 */ /* 0x000f680000300800 */
[----:B------:R-:W5:Y:S04]  /*2db00*/  LDL.LU R107, [R1+0x5f8] ;  /* 0x0005f800016b7983 */ /* 0x000f680000300800 */
[----:B------:R-:W5:Y:S04]  /*2db10*/  LDL.LU R106, [R1+0x5f4] ;  /* 0x0005f400016a7983 */ /* 0x000f680000300800 */
[----:B------:R-:W5:Y:S04]  /*2db20*/  LDL.LU R105, [R1+0x5f0] ;  /* 0x0005f00001697983 */ /* 0x000f680000300800 */
[----:B------:R-:W5:Y:S01]  /*2db30*/  LDL.LU R104, [R1+0x5ec] ;  /* 0x0005ec0001687983 */ /* 0x000f620000300800 */
[----:B------:R-:W-:Y:S01]  /*2db40*/  VIADD R11, R9, UR7 ;  /* 0x00000007090b7c36 */ /* 0x000fe20008000000 */
[----:B------:R-:W-:Y:S01]  /*2db50*/  LEA.HI.X.SX32 R0, R0, UR13, 0x2, P6 ;  /* 0x0000000d00007c11 */ /* 0x000fe2000b0f16ff */
[----:B------:R-:W-:Y:S02]  /*2db60*/  BAR.SYNC.DEFER_BLOCKING 0x0 ;  /* 0x0000000000007b1d */ /* 0x000fe40000010000 */
[----:B------:R-:W-:Y:S01]  /*2db70*/  VIADD R79, R11, UR7 ;  /* 0x000000070b4f7c36 */ /* 0x000fe20008000000 */
[----:B------:R-:W-:-:S02]  /*2db80*/  LEA R70, P6, R5, R2, 0x2 ;  /* 0x0000000205467211 */ /* 0x000fc400078c10ff */
[----:B------:R-:W-:Y:S02]  /*2db90*/  LEA R68, P5, R7, R2, 0x2 ;  /* 0x0000000207447211 */ /* 0x000fe400078a10ff */
[----:B------:R-:W-:Y:S02]  /*2dba0*/  IADD3 R81, PT, PT, R79, UR7, RZ ;  /* 0x000000074f517c10 */ /* 0x000fe4000fffe0ff */
[----:B------:R-:W-:Y:S01]  /*2dbb0*/  LEA.HI.X.SX32 R71, R5, R0, 0x2, P6 ;  /* 0x0000000005477211 */ /* 0x000fe200030f16ff */
[----:B------:R-:W5:Y:S01]  /*2dbc0*/  LDL.LU R103, [R1+0x5e8] ;  /* 0x0005e80001677983 */ /* 0x000f620000300800 */
[----:B------:R-:W-:Y:S01]  /*2dbd0*/  LEA R72, P6, R3, R2, 0x2 ;  /* 0x0000000203487211 */ /* 0x000fe200078c10ff */
[----:B------:R-:W-:Y:S01]  /*2dbe0*/  VIADD R83, R81, UR7 ;  /* 0x0000000751537c36 */ /* 0x000fe20008000000 */
[-C--:B------:R-:W-:Y:S02]  /*2dbf0*/  LEA.HI.X.SX32 R69, R7, R0.reuse, 0x2, P5 ;  /* 0x0000000007457211 */ /* 0x080fe400028f16ff */
[----:B------:R-:W-:Y:S01]  /*2dc00*/  LEA.HI.X.SX32 R73, R3, R0, 0x2, P6 ;  /* 0x0000000003497211 */ /* 0x000fe200030f16ff */
[----:B------:R-:W-:Y:S01]  /*2dc10*/  VIADD R3, R83, UR7 ;  /* 0x0000000753037c36 */ /* 0x000fe20008000000 */
[----:B------:R-:W-:-:S02]  /*2dc20*/  LEA R74, P5, R9, R2, 0x2 ;  /* 0x00000002094a7211 */ /* 0x000fc400078a10ff */
[----:B------:R-:W-:Y:S01]  /*2dc30*/  LEA R76, P6, R11, R2, 0x2 ;  /* 0x000000020b4c7211 */ /* 0x000fe200078c10ff */
[----:B------:R-:W-:Y:S01]  /*2dc40*/  VIADD R87, R3, UR7 ;  /* 0x0000000703577c36 */ /* 0x000fe20008000000 */
[----:B------:R-:W-:Y:S02]  /*2dc50*/  LEA.HI.X.SX32 R75, R9, R0, 0x2, P5 ;  /* 0x00000000094b7211 */ /* 0x000fe400028f16ff */
[----:B------:R-:W-:Y:S01]  /*2dc60*/  LEA R80, P5, R81, R2, 0x2 ;  /* 0x0000000251507211 */ /* 0x000fe200078a10ff */
[----:B------:R-:W1:Y:S02]  /*2dc70*/  @!P2 SYNCS.CCTL.IV [UR9+0x98000] ;  /* 0x09800000ff00a9b1 */ /* 0x000e640008000009 */
[----:B-1----:R-:W-:Y:S01]  /*2dc80*/  BAR.SYNC.DEFER_BLOCKING 0x0 ;  /* 0x0000000000007b1d */ /* 0x002fe20000010000 */
[----:B------:R-:W-:Y:S02]  /*2dc90*/  IADD3 R89, PT, PT, R87, UR7, RZ ;  /* 0x0000000757597c10 */ /* 0x000fe4000fffe0ff */
[----:B------:R-:W-:-:S02]  /*2dca0*/  LEA.HI.X.SX32 R81, R81, R0, 0x2, P5 ;  /* 0x0000000051517211 */ /* 0x000fc400028f16ff */
[----:B------:R-:W-:Y:S01]  /*2dcb0*/  LEA R84, P5, R3, R2, 0x2 ;  /* 0x0000000203547211 */ /* 0x000fe200078a10ff */
[----:B------:R-:W-:Y:S01]  /*2dcc0*/  VIADD R91, R89, UR7 ;  /* 0x00000007595b7c36 */ /* 0x000fe20008000000 */
[-C--:B------:R-:W-:Y:S02]  /*2dcd0*/  LEA.HI.X.SX32 R77, R11, R0.reuse, 0x2, P6 ;  /* 0x000000000b4d7211 */ /* 0x080fe400030f16ff */
[----:B------:R-:W-:Y:S01]  /*2dce0*/  LEA.HI.X.SX32 R85, R3, R0, 0x2, P5 ;  /* 0x0000000003557211 */ /* 0x000fe200028f16ff */
[----:B------:R-:W-:Y:S01]  /*2dcf0*/  VIADD R93, R91, UR7 ;  /* 0x000000075b5d7c36 */ /* 0x000fe20008000000 */
[----:B------:R-:W1:Y:S01]  /*2dd00*/  LDTM.x64 R4, tmem[UR11] ;  /* 0x0000000b000479ee */ /* 0x000e620008340000 */
[----:B------:R-:W-:Y:S02]  /*2dd10*/  LEA R88, P5, R89, R2, 0x2 ;  /* 0x0000000259587211 */ /* 0x000fe400078a10ff */
[----:B------:R-:W-:Y:S02]  /*2dd20*/  VIADD R3, R93, UR7 ;  /* 0x000000075d037c36 */ /* 0x000fe40008000000 */
[----:B------:R-:W-:-:S02]  /*2dd30*/  LEA.HI.X.SX32 R89, R89, R0, 0x2, P5 ;  /* 0x0000000059597211 */ /* 0x000fc400028f16ff */
[-C--:B------:R-:W-:Y:S02]  /*2dd40*/  LEA R92, P5, R93, R2.reuse, 0x2 ;  /* 0x000000025d5c7211 */ /* 0x080fe400078a10ff */
[C---:B------:R-:W-:Y:S02]  /*2dd50*/  IADD3 R97, PT, PT, R3.reuse, UR7, RZ ;  /* 0x0000000703617c10 */ /* 0x040fe4000fffe0ff */
[-C--:B------:R-:W-:Y:S01]  /*2dd60*/  LEA R94, P6, R3, R2.reuse, 0x2 ;  /* 0x00000002035e7211 */ /* 0x080fe200078c10ff */
[----:B------:R-:W1:Y:S01]  /*2dd70*/  @!P2 SYNCS.CCTL.IV [UR9+0x98008] ;  /* 0x09800800ff00a9b1 */ /* 0x000e620008000009 */
[----:B------:R-:W-:Y:S01]  /*2dd80*/  LEA R78, P2, R79, R2, 0x2 ;  /* 0x000000024f4e7211 */ /* 0x000fe200078410ff */
[----:B------:R-:W-:Y:S01]  /*2dd90*/  VIADD R101, R97, UR7 ;  /* 0x0000000761657c36 */ /* 0x000fe20008000000 */
[-C--:B------:R-:W-:Y:S01]  /*2dda0*/  LEA.HI.X.SX32 R95, R3, R0.reuse, 0x2, P6 ;  /* 0x00000000035f7211 */ /* 0x080fe200030f16ff */
[----:B------:R-:W-:Y:S01]  /*2ddb0*/  NOP ;  /* 0x0000000000007918 */ /* 0x000fe20000000000 */
[----:B------:R-:W-:-:S02]  /*2ddc0*/  LEA.HI.X.SX32 R79, R79, R0, 0x2, P2 ;  /* 0x000000004f4f7211 */ /* 0x000fc400010f16ff */
[----:B------:R-:W-:Y:S02]  /*2ddd0*/  LEA R82, P2, R83, R2, 0x2 ;  /* 0x0000000253527211 */ /* 0x000fe400078410ff */
[-C--:B------:R-:W-:Y:S02]  /*2dde0*/  LEA.HI.X.SX32 R93, R93, R0.reuse, 0x2, P5 ;  /* 0x000000005d5d7211 */ /* 0x080fe400028f16ff */
[----:B------:R-:W-:Y:S02]  /*2ddf0*/  LEA.HI.X.SX32 R83, R83, R0, 0x2, P2 ;  /* 0x0000000053537211 */ /* 0x000fe400010f16ff */
[-C--:B------:R-:W-:Y:S02]  /*2de00*/  LEA R86, P2, R87, R2.reuse, 0x2 ;  /* 0x0000000257567211 */ /* 0x080fe400078410ff */
[----:B------:R-:W-:Y:S02]  /*2de10*/  LEA R98, P5, R101, R2, 0x2 ;  /* 0x0000000265627211 */ /* 0x000fe400078a10ff */
[----:B------:R-:W-:-:S02]  /*2de20*/  LEA.HI.X.SX32 R87, R87, R0, 0x2, P2 ;  /* 0x0000000057577211 */ /* 0x000fc400010f16ff */
[----:B------:R-:W-:-:S04]  /*2de30*/  LEA R90, P2, R91, R2, 0x2 ;  /* 0x000000025b5a7211 */ /* 0x000fc800078410ff */
[----:B------:R-:W-:Y:S02]  /*2de40*/  LEA.HI.X.SX32 R91, R91, R0, 0x2, P2 ;  /* 0x000000005b5b7211 */ /* 0x000fe400010f16ff */
[----:B------:R-:W-:-:S04]  /*2de50*/  LEA R96, P2, R97, R2, 0x2 ;  /* 0x0000000261607211 */ /* 0x000fc800078410ff */
[-C--:B------:R-:W-:Y:S01]  /*2de60*/  LEA.HI.X.SX32 R97, R97, R0.reuse, 0x2, P2 ;  /* 0x0000000061617211 */ /* 0x080fe200010f16ff */
[----:B-1----:R1:W-:Y:S01]  /*2de70*/  @P3 STG.E desc[UR22][R70.64], R4 ;  /* 0x0000000446003986 */ /* 0x0023e2000c101916 */
[----:B------:R-:W-:-:S03]  /*2de80*/  LEA.HI.X.SX32 R99, R101, R0, 0x2, P5 ;  /* 0x0000000065637211 */ /* 0x000fc600028f16ff */
[----:B------:R1:W-:Y:S04]  /*2de90*/  @P1 STG.E desc[UR22][R68.64], R5 ;  /* 0x0000000544001986 */ /* 0x0003e8000c101916 */
[----:B------:R-:W-:Y:S01]  /*2dea0*/  @P4 STG.E desc[UR22][R72.64], R6 ;  /* 0x0000000648004986 */ /* 0x000fe2000c101916 */
[----:B--2---:R-:W-:-:S03]  /*2deb0*/  ISETP.LT.AND P6, PT, R102, UR15, !P0 ;  /* 0x0000000f66007c0c */ /* 0x004fc6000c7c1270 */
[----:B------:R-:W2:Y:S01]  /*2dec0*/  LDL.LU R102, [R1+0x5e4] ;  /* 0x0005e40001667983 */ /* 0x000ea20000300800 */
[----:B---3--:R-:W-:-:S03]  /*2ded0*/  ISETP.LT.AND P2, PT, R100, UR15, !P0 ;  /* 0x0000000f64007c0c */ /* 0x008fc6000c741270 */
[----:B------:R-:W3:Y:S04]  /*2dee0*/  LDL.LU R100, [R1+0x5e0] ;  /* 0x0005e00001647983 */ /* 0x000ee80000300800 */
[----:B------:R-:W3:Y:S01]  /*2def0*/  LDL.LU R3, [R1+0x5dc] ;  /* 0x0005dc0001037983 */ /* 0x000ee20000300800 */
[----:B----4-:R-:W-:Y:S02]  /*2df00*/  ISETP.LT.AND P5, PT, R113, UR15, !P0 ;  /* 0x0000000f71007c0c */ /* 0x010fe4000c7a1270 */
[----:B-----5:R-:W-:Y:S01]  /*2df10*/  ISETP.LT.AND P3, PT, R112, UR15, !P0 ;  /* 0x0000000f70007c0c */ /* 0x020fe2000c761270 */
[----:B------:R-:W-:Y:S01]  /*2df20*/  @P6 STG.E desc[UR22][R74.64], R7 ;  /* 0x000000074a006986 */ /* 0x000fe2000c101916 */
[----:B------:R-:W-:-:S03]  /*2df30*/  ISETP.LT.AND P1, PT, R111, UR15, !P0 ;  /* 0x0000000f6f007c0c */ /* 0x000fc6000c721270 */
[----:B------:R-:W-:Y:S01]  /*2df40*/  @P2 STG.E desc[UR22][R76.64], R8 ;  /* 0x000000084c002986 */ /* 0x000fe2000c101916 */
[----:B------:R-:W-:-:S03]  /*2df50*/  ISETP.LT.AND P4, PT, R110, UR15, !P0 ;  /* 0x0000000f6e007c0c */ /* 0x000fc6000c781270 */
[----:B-1----:R-:W4:Y:S01]  /*2df60*/  LDL.LU R71, [R1+0x5d8] ;  /* 0x0005d80001477983 */ /* 0x002f220000300800 */
[----:B------:R-:W-:-:S03]  /*2df70*/  ISETP.LT.AND P6, PT, R109, UR15, !P0 ;  /* 0x0000000f6d007c0c */ /* 0x000fc6000c7c1270 */
[----:B------:R-:W5:Y:S01]  /*2df80*/  LDL.LU R70, [R1+0x5d4] ;  /* 0x0005d40001467983 */ /* 0x000f620000300800 */
[----:B------:R-:W-:-:S03]  /*2df90*/  ISETP.LT.AND P2, PT, R108, UR15, !P0 ;  /* 0x0000000f6c007c0c */ /* 0x000fc6000c741270 */
[----:B------:R-:W-:Y:S01]  /*2dfa0*/  @P5 STG.E desc[UR22][R78.64], R9 ;  /* 0x000000094e005986 */ /* 0x000fe2000c101916 */
[----:B------:R-:W-:-:S03]  /*2dfb0*/  ISETP.LT.AND P5, PT, R107, UR15, !P0 ;  /* 0x0000000f6b007c0c */ /* 0x000fc6000c7a1270 */
[----:B------:R-:W-:Y:S01]  /*2dfc0*/  @P3 STG.E desc[UR22][R80.64], R10 ;  /* 0x0000000a50003986 */ /* 0x000fe2000c101916 */
[----:B------:R-:W-:-:S03]  /*2dfd0*/  ISETP.LT.AND P3, PT, R106, UR15, !P0 ;  /* 0x0000000f6a007c0c */ /* 0x000fc6000c761270 */
[----:B------:R-:W-:Y:S01]  /*2dfe0*/  @P1 STG.E desc[UR22][R82.64], R11 ;  /* 0x0000000b52001986 */ /* 0x000fe2000c101916 */
[----:B------:R-:W-:-:S03]  /*2dff0*/  ISETP.LT.AND P1, PT, R105, UR15, !P0 ;  /* 0x0000000f69007c0c */ /* 0x000fc6000c721270 */
[----:B------:R-:W-:Y:S01]  /*2e000*/  @P4 STG.E desc[UR22][R84.64], R12 ;  /* 0x0000000c54004986 */ /* 0x000fe2000c101916 */
[----:B------:R-:W-:-:S03]  /*2e010*/  ISETP.LT.AND P4, PT, R104, UR15, !P0 ;  /* 0x0000000f68007c0c */ /* 0x000fc6000c781270 */
[----:B------:R-:W5:Y:S04]  /*2e020*/  LDL.LU R69, [R1+0x5d0] ;  /* 0x0005d00001457983 */ /* 0x000f680000300800 */
[----:B------:R-:W-:Y:S04]  /*2e030*/  @P6 STG.E desc[UR22][R86.64], R13 ;  /* 0x0000000d56006986 */ /* 0x000fe8000c101916 */
[----:B------:R-:W5:Y:S04]  /*2e040*/  LDL.LU R68, [R1+0x5cc] ;  /* 0x0005cc0001447983 */ /* 0x000f680000300800 */
[----:B------:R1:W-:Y:S04]  /*2e050*/  @P2 STG.E desc[UR22][R88.64], R14 ;  /* 0x0000000e58002986 */ /* 0x0003e8000c101916 */
[----:B------:R-:W-:Y:S04]  /*2e060*/  @P5 STG.E desc[UR22][R90.64], R15 ;  /* 0x0000000f5a005986 */ /* 0x000fe8000c101916 */
[----:B-1----:R-:W5:Y:S04]  /*2e070*/  LDL.LU R14, [R1+0x5c8] ;  /* 0x0005c800010e7983 */ /* 0x002f680000300800 */
[----:B------:R-:W5:Y:S04]  /*2e080*/  LDL.LU R12, [R1+0x5c4] ;  /* 0x0005c400010c7983 */ /* 0x000f680000300800 */
[----:B------:R-:W-:Y:S04]  /*2e090*/  @P3 STG.E desc[UR22][R92.64], R16 ;  /* 0x000000105c003986 */ /* 0x000fe8000c101916 */
[----:B------:R-:W-:Y:S04]  /*2e0a0*/  @P1 STG.E desc[UR22][R94.64], R17 ;  /* 0x000000115e001986 */ /* 0x000fe8000c101916 */
[----:B------:R1:W-:Y:S04]  /*2e0b0*/  @P4 STG.E desc[UR22][R96.64], R18 ;  /* 0x0000001260004986 */ /* 0x0003e8000c101916 */
[----:B-1----:R-:W5:Y:S04]  /*2e0c0*/  LDL.LU R18, [R1+0x5c0] ;  /* 0x0005c00001127983 */ /* 0x002f680000300800 */
[----:B------:R-:W5:Y:S04]  /*2e0d0*/  LDL.LU R17, [R1+0x5bc] ;  /* 0x0005bc0001117983 */ /* 0x000f680000300800 */
[----:B------:R-:W5:Y:S01]  /*2e0e0*/  LDL.LU R16, [R1+0x5b8] ;  /* 0x0005b80001107983 */ /* 0x000f620000300800 */
[----:B------:R-:W-:Y:S01]  /*2e0f0*/  ISETP.LT.AND P6, PT, R103, UR15, !P0 ;  /* 0x0000000f67007c0c */ /* 0x000fe2000c7c1270 */
[----:B------:R-:W-:-:S02]  /*2e100*/  VIADD R101, R101, UR7 ;  /* 0x0000000765657c36 */ /* 0x000fc40008000000 */
[----:B------:R-:W5:Y:S03]  /*2e110*/  LDL.LU R15, [R1+0x5b4] ;  /* 0x0005b400010f7983 */ /* 0x000f660000300800 */
[----:B------:R-:W-:-:S04]  /*2e120*/  LEA R4, P1, R101, R2, 0x2 ;  /* 0x0000000265047211 */ /* 0x000fc800078210ff */
[----:B------:R-:W-:-:S03]  /*2e130*/  LEA.HI.X.SX32 R5, R101, R0, 0x2, P1 ;  /* 0x0000000065057211 */ /* 0x000fc600008f16ff */
[----:B------:R-:W-:Y:S01]  /*2e140*/  @P6 STG.E desc[UR22][R98.64], R19 ;  /* 0x0000001362006986 */ /* 0x000fe2000c101916 */
[----:B--2---:R-:W-:Y:S02]  /*2e150*/  ISETP.LT.AND P2, PT, R102, UR15, !P0 ;  /* 0x0000000f66007c0c */ /* 0x004fe4000c741270 */
[----:B---3--:R-:W-:Y:S01]  /*2e160*/  ISETP.LT.AND P3, PT, R3, UR15, !P0 ;  /* 0x0000000f03007c0c */ /* 0x008fe2000c761270 */
[----:B------:R-:W-:Y:S01]  /*2e170*/  VIADD R3, R101, UR7 ;  /* 0x0000000765037c36 */ /* 0x000fe20008000000 */
[----:B------:R-:W-:-:S04]  /*2e180*/  ISETP.LT.AND P5, PT, R100, UR15, !P0 ;  /* 0x0000000f64007c0c */ /* 0x000fc8000c7a1270 */
[C---:B------:R-:W-:Y:S02]  /*2e190*/  LEA R6, P6, R3.reuse, R2, 0x2 ;  /* 0x0000000203067211 */ /* 0x040fe400078c10ff */
[----:B------:R-:W-:-:S03]  /*2e1a0*/  IADD3 R9, PT, PT, R3, UR7, RZ ;  /* 0x0000000703097c10 */ /* 0x000fc6000fffe0ff */
[----:B------:R1:W-:Y:S01]  /*2e1b0*/  @P2 STG.E desc[UR22][R4.64], R20 ;  /* 0x0000001404002986 */ /* 0x0003e2000c101916 */
[----:B------:R-:W-:Y:S02]  /*2e1c0*/  LEA.HI.X.SX32 R7, R3, R0, 0x2, P6 ;  /* 0x0000000003077211 */ /* 0x000fe400030f16ff */
[C---:B------:R-:W-:Y:S01]  /*2e1d0*/  LEA R8, P2, R9.reuse, R2, 0x2 ;  /* 0x0000000209087211 */ /* 0x040fe200078410ff */
[----:B------:R-:W-:-:S03]  /*2e1e0*/  VIADD R3, R9, UR7 ;  /* 0x0000000709037c36 */ /* 0x000fc60008000000 */
[----:B------:R-:W-:Y:S01]  /*2e1f0*/  LEA.HI.X.SX32 R9, R9, R0, 0x2, P2 ;  /* 0x0000000009097211 */ /* 0x000fe200010f16ff */
[C---:B------:R-:W-:Y:S01]  /*2e200*/  VIADD R13, R3.reuse, UR7 ;  /* 0x00000007030d7c36 */ /* 0x040fe20008000000 */
[----:B------:R-:W-:Y:S01]  /*2e210*/  LEA R10, P6, R3, R2, 0x2 ;  /* 0x00000002030a7211 */ /* 0x000fe200078c10ff */
[----:B------:R2:W-:Y:S01]  /*2e220*/  @P5 STG.E desc[UR22][R6.64], R21 ;  /* 0x0000001506005986 */ /* 0x0005e2000c101916 */
[----:B----4-:R-:W-:Y:S02]  /*2e230*/  ISETP.LT.AND P4, PT, R71, UR15, !P0 ;  /* 0x0000000f47007c0c */ /* 0x010fe4000c781270 */
[----:B------:R-:W-:Y:S01]  /*2e240*/  LEA.HI.X.SX32 R11, R3, R0, 0x2, P6 ;  /* 0x00000000030b7211 */ /* 0x000fe200030f16ff */
[----:B------:R3:W-:Y:S01]  /*2e250*/  @P3 STG.E desc[UR22][R8.64], R22 ;  /* 0x0000001608003986 */ /* 0x0007e2000c101916 */
[----:B-----5:R-:W-:Y:S01]  /*2e260*/  ISETP.LT.AND P1, PT, R70, UR15, !P0 ;  /* 0x0000000f46007c0c */ /* 0x020fe2000c721270 */
[C---:B------:R-:W-:Y:S01]  /*2e270*/  VIADD R3, R13.reuse, UR7 ;  /* 0x000000070d037c36 */ /* 0x040fe20008000000 */
[----:B-1----:R-:W-:-:S04]  /*2e280*/  LEA R4, P3, R13, R2, 0x2 ;  /* 0x000000020d047211 */ /* 0x002fc800078610ff */
[----:B------:R-:W-:Y:S02]  /*2e290*/  LEA.HI.X.SX32 R5, R13, R0, 0x2, P3 ;  /* 0x000000000d057211 */ /* 0x000fe400018f16ff */
[C---:B--2---:R-:W-:Y:S02]  /*2e2a0*/  LEA R6, P6, R3.reuse, R2, 0x2 ;  /* 0x0000000203067211 */ /* 0x044fe400078c10ff */
[----:B------:R-:W-:Y:S01]  /*2e2b0*/  IADD3 R13, PT, PT, R3, UR7, RZ ;  /* 0x00000007030d7c10 */ /* 0x000fe2000fffe0ff */
[----:B------:R1:W-:Y:S01]  /*2e2c0*/  @P4 STG.E desc[UR22][R10.64], R23 ;  /* 0x000000170a004986 */ /* 0x0003e2000c101916 */
[----:B------:R-:W-:Y:S02]  /*2e2d0*/  ISETP.LT.AND P5, PT, R69, UR15, !P0 ;  /* 0x0000000f45007c0c */ /* 0x000fe4000c7a1270 */
[----:B------:R-:W-:Y:S01]  /*2e2e0*/  LEA.HI.X.SX32 R7, R3, R0, 0x2, P6 ;  /* 0x0000000003077211 */ /* 0x000fe200030f16ff */
[----:B------:R-:W-:Y:S01]  /*2e2f0*/  VIADD R3, R13, UR7 ;  /* 0x000000070d037c36 */ /* 0x000fe20008000000 */
[----:B------:R2:W-:Y:S01]  /*2e300*/  @P1 STG.E desc[UR22][R4.64], R24 ;  /* 0x0000001804001986 */ /* 0x0005e2000c101916 */
[----:B------:R-:W-:-:S02]  /*2e310*/  ISETP.LT.AND P2, PT, R68, UR15, !P0 ;  /* 0x0000000f44007c0c */ /* 0x000fc4000c741270 */
[-C--:B---3--:R-:W-:Y:S02]  /*2e320*/  LEA R8, P1, R13, R2.reuse, 0x2 ;  /* 0x000000020d087211 */ /* 0x088fe400078210ff */
[----:B-1----:R-:W-:Y:S02]  /*2e330*/  LEA R10, P6, R3, R2, 0x2 ;  /* 0x00000002030a7211 */ /* 0x002fe400078c10ff */
[-C--:B------:R-:W-:Y:S02]  /*2e340*/  LEA.HI.X.SX32 R9, R13, R0.reuse, 0x2, P1 ;  /* 0x000000000d097211 */ /* 0x080fe400008f16ff */
[----:B------:R-:W-:Y:S02]  /*2e350*/  LEA.HI.X.SX32 R11, R3, R0, 0x2, P6 ;  /* 0x00000000030b7211 */ /* 0x000fe400030f16ff */
[----:B------:R-:W-:Y:S02]  /*2e360*/  ISETP.LT.AND P4, PT, R14, UR15, !P0 ;  /* 0x0000000f0e007c0c */ /* 0x000fe4000c781270 */
[----:B------:R-:W3:Y:S01]  /*2e370*/  LDL.LU R14, [R1+0x5b0] ;  /* 0x0005b000010e7983 */ /* 0x000ee20000300800 */
[----:B------:R-:W-:-:S03]  /*2e380*/  ISETP.LT.AND P3, PT, R12, UR15, !P0 ;  /* 0x0000000f0c007c0c */ /* 0x000fc6000c761270 */
[----:B------:R-:W4:Y:S04]  /*2e390*/  LDL.LU R12, [R1+0x5ac] ;  /* 0x0005ac00010c7983 */ /* 0x000f280000300800 */
[----:B------:R1:W-:Y:S04]  /*2e3a0*/  @P5 STG.E desc[UR22][R6.64], R25 ;  /* 0x0000001906005986 */ /* 0x0003e8000c101916 */
[----:B------:R5:W-:Y:S04]  /*2e3b0*/  @P2 STG.E desc[UR22][R8.64], R26 ;  /* 0x0000001a08002986 */ /* 0x000be8000c101916 */
[----:B------:R1:W-:Y:S01]  /*2e3c0*/  @P4 STG.E desc[UR22][R10.64], R27 ;  /* 0x0000001b0a004986 */ /* 0x0003e2000c101916 */
[----:B------:R-:W-:-:S03]  /*2e3d0*/  ISETP.LT.AND P5, PT, R18, UR15, !P0 ;  /* 0x0000000f12007c0c */ /* 0x000fc6000c7a1270 */
[----:B------:R-:W4:Y:S01]  /*2e3e0*/  LDL.LU R18, [R1+0x5a8] ;  /* 0x0005a80001127983 */ /* 0x000f220000300800 */
[----:B------:R-:W-:-:S03]  /*2e3f0*/  ISETP.LT.AND P1, PT, R17, UR15, !P0 ;  /* 0x0000000f11007c0c */ /* 0x000fc6000c721270 */
[----:B------:R-:W4:Y:S01]  /*2e400*/  LDL.LU R17, [R1+0x5a4] ;  /* 0x0005a40001117983 */ /* 0x000f220000300800 */
[----:B------:R-:W-:-:S03]  /*2e410*/  ISETP.LT.AND P4, PT, R16, UR15, !P0 ;  /* 0x0000000f10007c0c */ /* 0x000fc6000c781270 */
[----:B------:R-:W4:Y:S01]  /*2e420*/  LDL.LU R16, [R1+0x5a0] ;  /* 0x0005a00001107983 */ /* 0x000f220000300800 */
[----:B------:R-:W-:-:S04]  /*2e430*/  VIADD R13, R3, UR7 ;  /* 0x00000007030d7c36 */ /* 0x000fc80008000000 */
[C---:B------:R-:W-:Y:S01]  /*2e440*/  VIADD R3, R13.reuse, UR7 ;  /* 0x000000070d037c36 */ /* 0x040fe20008000000 */
[----:B--2---:R-:W-:-:S04]  /*2e450*/  LEA R4, P2, R13, R2, 0x2 ;  /* 0x000000020d047211 */ /* 0x004fc800078410ff */
[----:B------:R-:W-:Y:S02]  /*2e460*/  LEA.HI.X.SX32 R5, R13, R0, 0x2, P2 ;  /* 0x000000000d057211 */ /* 0x000fe400010f16ff */
[C---:B-1----:R-:W-:Y:S02]  /*2e470*/  LEA R6, P6, R3.reuse, R2, 0x2 ;  /* 0x0000000203067211 */ /* 0x042fe400078c10ff */
[C---:B------:R-:W-:Y:S01]  /*2e480*/  IADD3 R13, PT, PT, R3.reuse, UR7, RZ ;  /* 0x00000007030d7c10 */ /* 0x040fe2000fffe0ff */
[----:B------:R1:W-:Y:S01]  /*2e490*/  @P3 STG.E desc[UR22][R4.64], R28 ;  /* 0x0000001c04003986 */ /* 0x0003e2000c101916 */
[----:B------:R-:W-:Y:S02]  /*2e4a0*/  LEA.HI.X.SX32 R7, R3, R0, 0x2, P6 ;  /* 0x0000000003077211 */ /* 0x000fe400030f16ff */
[C---:B-----5:R-:W-:Y:S01]  /*2e4b0*/  LEA R8, P3, R13.reuse, R2, 0x2 ;  /* 0x000000020d087211 */ /* 0x060fe200078610ff */
[----:B------:R-:W-:Y:S01]  /*2e4c0*/  VIADD R3, R13, UR7 ;  /* 0x000000070d037c36 */ /* 0x000fe20008000000 */
[----:B------:R-:W-:-:S02]  /*2e4d0*/  ISETP.LT.AND P2, PT, R15, UR15, !P0 ;  /* 0x0000000f0f007c0c */ /* 0x000fc4000c741270 */
[----:B------:R-:W-:Y:S01]  /*2e4e0*/  LEA.HI.X.SX32 R9, R13, R0, 0x2, P3 ;  /* 0x000000000d097211 */ /* 0x000fe200018f16ff */
[C---:B------:R-:W-:Y:S01]  /*2e4f0*/  VIADD R13, R3.reuse, UR7 ;  /* 0x00000007030d7c36 */ /* 0x040fe20008000000 */
[C---:B------:R-:W-:Y:S01]  /*2e500*/  LEA R10, P6, R3.reuse, R2, 0x2 ;  /* 0x00000002030a7211 */ /* 0x040fe200078c10ff */
[----:B------:R-:W2:Y:S03]  /*2e510*/  LDL.LU R15, [R1+0x59c] ;  /* 0x00059c00010f7983 */ /* 0x000ea60000300800 */
[----:B------:R-:W-:Y:S01]  /*2e520*/  LEA.HI.X.SX32 R11, R3, R0, 0x2, P6 ;  /* 0x00000000030b7211 */ /* 0x000fe200030f16ff */
[----:B------:R5:W-:Y:S01]  /*2e530*/  @P5 STG.E desc[UR22][R6.64], R29 ;  /* 0x0000001d06005986 */ /* 0x000be2000c101916 */
[----:B------:R-:W-:-:S03]  /*2e540*/  VIADD R3, R13, UR7 ;  /* 0x000000070d037c36 */ /* 0x000fc60008000000 */
[----:B------:R3:W-:Y:S01]  /*2e550*/  @P1 STG.E desc[UR22][R8.64], R30 ;  /* 0x0000001e08001986 */ /* 0x0007e2000c101916 */
[----:B-1----:R-:W-:-:S04]  /*2e560*/  LEA R4, P1, R13, R2, 0x2 ;  /* 0x000000020d047211 */ /* 0x002fc800078210ff */
[----:B------:R-:W-:Y:S02]  /*2e570*/  LEA.HI.X.SX32 R5, R13, R0, 0x2, P1 ;  /* 0x000000000d057211 */ /* 0x000fe400008f16ff */
[C---:B-----5:R-:W-:Y:S01]  /*2e580*/  LEA R6, P6, R3.reuse, R2, 0x2 ;  /* 0x0000000203067211 */ /* 0x060fe200078c10ff */
[----:B------:R1:W-:Y:S03]  /*2e590*/  @P4 STG.E desc[UR22][R10.64], R31 ;  /* 0x0000001f0a004986 */ /* 0x0003e6000c101916 */
[----:B------:R-:W-:Y:S01]  /*2e5a0*/  LEA.HI.X.SX32 R7, R3, R0, 0x2, P6 ;  /* 0x0000000003077211 */ /* 0x000fe200030f16ff */
[----:B------:R5:W-:Y:S01]  /*2e5b0*/  @P2 STG.E desc[UR22][R4.64], R32 ;  /* 0x0000002004002986 */ /* 0x000be2000c101916 */
[----:B---3--:R-:W-:-:S03]  /*2e5c0*/  ISETP.LT.AND P5, PT, R14, UR15, !P0 ;  /* 0x0000000f0e007c0c */ /* 0x008fc6000c7a1270 */
[----:B------:R-:W3:Y:S01]  /*2e5d0*/  LDL.LU R14, [R1+0x598] ;  /* 0x00059800010e7983 */ /* 0x000ee20000300800 */
[----:B----4-:R-:W-:-:S03]  /*2e5e0*/  ISETP.LT.AND P3, PT, R12, UR15, !P0 ;  /* 0x0000000f0c007c0c */ /* 0x010fc6000c761270 */
[----:B------:R-:W4:Y:S06]  /*2e5f0*/  LDL.LU R12, [R1+0x594] ;  /* 0x00059400010c7983 */ /* 0x000f2c0000300800 */
[----:B------:R1:W-:Y:S01]  /*2e600*/  @P5 STG.E desc[UR22][R6.64], R33 ;  /* 0x0000002106005986 */ /* 0x0003e2000c101916 */
[----:B------:R-:W-:-:S03]  /*2e610*/  ISETP.LT.AND P4, PT, R18, UR15, !P0 ;  /* 0x0000000f12007c0c */ /* 0x000fc6000c781270 */
[----:B------:R-:W4:Y:S01]  /*2e620*/  LDL.LU R18, [R1+0x590] ;  /* 0x0005900001127983 */ /* 0x000f220000300800 */
[----:B------:R-:W-:-:S03]  /*2e630*/  ISETP.LT.AND P1, PT, R17, UR15, !P0 ;  /* 0x0000000f11007c0c */ /* 0x000fc6000c721270 */
[----:B------:R-:W4:Y:S01]  /*2e640*/  LDL.LU R17, [R1+0x58c] ;  /* 0x00058c0001117983 */ /* 0x000f220000300800 */
[----:B------:R-:W-:-:S03]  /*2e650*/  ISETP.LT.AND P5, PT, R16, UR15, !P0 ;  /* 0x0000000f10007c0c */ /* 0x000fc6000c7a1270 */
[----:B------:R-:W4:Y:S01]  /*2e660*/  LDL.LU R16, [R1+0x588] ;  /* 0x0005880001107983 */ /* 0x000f220000300800 */
[----:B------:R-:W-:-:S04]  /*2e670*/  IADD3 R13, PT, PT, R3, UR7, RZ ;  /* 0x00000007030d7c10 */ /* 0x000fc8000fffe0ff */
[C---:B------:R-:W-:Y:S01]  /*2e680*/  LEA R8, P2, R13.reuse, R2, 0x2 ;  /* 0x000000020d087211 */ /* 0x040fe200078410ff */
[----:B------:R-:W-:-:S03]  /*2e690*/  VIADD R3, R13, UR7 ;  /* 0x000000070d037c36 */ /* 0x000fc60008000000 */
[----:B------:R-:W-:Y:S01]  /*2e6a0*/  LEA.HI.X.SX32 R9, R13, R0, 0x2, P2 ;  /* 0x000000000d097211 */ /* 0x000fe200010f16ff */
[C---:B------:R-:W-:Y:S01]  /*2e6b0*/  VIADD R13, R3.reuse, UR7 ;  /* 0x00000007030d7c36 */ /* 0x040fe20008000000 */
[----:B-1----:R-:W-:-:S03]  /*2e6c0*/  LEA R10, P6, R3, R2, 0x2 ;  /* 0x00000002030a7211 */ /* 0x002fc600078c10ff */
[----:B------:R1:W-:Y:S01]  /*2e6d0*/  @P3 STG.E desc[UR22][R8.64], R34 ;  /* 0x0000002208003986 */ /* 0x0003e2000c101916 */
[----:B------:R-:W-:Y:S01]  /*2e6e0*/  LEA.HI.X.SX32 R11, R3, R0, 0x2, P6 ;  /* 0x00000000030b7211 */ /* 0x000fe200030f16ff */
[C---:B------:R-:W-:Y:S01]  /*2e6f0*/  VIADD R3, R13.reuse, UR7 ;  /* 0x000000070d037c36 */ /* 0x040fe20008000000 */
[----:B-----5:R-:W-:-:S04]  /*2e700*/  LEA R4, P3, R13, R2, 0x2 ;  /* 0x000000020d047211 */ /* 0x020fc800078610ff */
[----:B------:R-:W-:Y:S02]  /*2e710*/  LEA.HI.X.SX32 R5, R13, R0, 0x2, P3 ;  /* 0x000000000d057211 */ /* 0x000fe400018f16ff */
[C---:B------:R-:W-:Y:S02]  /*2e720*/  LEA R6, P6, R3.reuse, R2, 0x2 ;  /* 0x0000000203067211 */ /* 0x040fe400078c10ff */
[----:B------:R-:W-:Y:S02]  /*2e730*/  IADD3 R13, PT, PT, R3, UR7, RZ ;  /* 0x00000007030d7c10 */ /* 0x000fe4000fffe0ff */
[----:B--2---:R-:W-:Y:S02]  /*2e740*/  ISETP.LT.AND P2, PT, R15, UR15, !P0 ;  /* 0x0000000f0f007c0c */ /* 0x004fe4000c741270 */
[----:B------:R-:W2:Y:S01]  /*2e750*/  LDL.LU R15, [R1+0x584] ;  /* 0x00058400010f7983 */ /* 0x000ea20000300800 */
[----:B------:R-:W-:Y:S01]  /*2e760*/  LEA.HI.X.SX32 R7, R3, R0, 0x2, P6 ;  /* 0x0000000003077211 */ /* 0x000fe200030f16ff */
[----:B------:R-:W-:-:S02]  /*2e770*/  VIADD R3, R13, UR7 ;  /* 0x000000070d037c36 */ /* 0x000fc40008000000 */
[----:B------:R5:W-:Y:S04]  /*2e780*/  @P4 STG.E desc[UR22][R10.64], R35 ;  /* 0x000000230a004986 */ /* 0x000be8000c101916 */
        /* <DEDUP_REMOVED lines=20> */
[----:B------:R-:W-:-:S04]  /*2e8d0*/  LEA R4, P2, R13, R2, 0x2 ;  /* 0x000000020d047211 */ /* 0x000fc800078410ff */
[----:B------:R-:W-:Y:S02]  /*2e8e0*/  LEA.HI.X.SX32 R5, R13, R0, 0x2, P2 ;  /* 0x000000000d057211 */ /* 0x000fe400010f16ff */
[C---:B-1----:R-:W-:Y:S02]  /*2e8f0*/  LEA R6, P6, R3.reuse, R2, 0x2 ;  /* 0x0000000203067211 */ /* 0x042fe400078c10ff */
[C---:B------:R-:W-:Y:S01]  /*2e900*/  IADD3 R13, PT, PT, R3.reuse, UR7, RZ ;  /* 0x00000007030d7c10 */ /* 0x040fe2000fffe0ff */
[----:B------:R1:W-:Y:S01]  /*2e910*/  @P3 STG.E desc[UR22][R4.64], R40 ;  /* 0x0000002804003986 */ /* 0x0003e2000c101916 */
[----:B------:R-:W-:Y:S02]  /*2e920*/  LEA.HI.X.SX32 R7, R3, R0, 0x2, P6 ;  /* 0x0000000003077211 */ /* 0x000fe400030f16ff */
[C---:B-----5:R-:W-:Y:S01]  /*2e930*/  LEA R8, P3, R13.reuse, R2, 0x2 ;  /* 0x000000020d087211 */ /* 0x060fe200078610ff */
[----:B------:R-:W-:-:S03]  /*2e940*/  VIADD R3, R13, UR7 ;  /* 0x000000070d037c36 */ /* 0x000fc60008000000 */
[----:B------:R-:W-:Y:S01]  /*2e950*/  LEA.HI.X.SX32 R9, R13, R0, 0x2, P3 ;  /* 0x000000000d097211 */ /* 0x000fe200018f16ff */
[C---:B------:R-:W-:Y:S01]  /*2e960*/  VIADD R13, R3.reuse, UR7 ;  /* 0x00000007030d7c36 */ /* 0x040fe20008000000 */
[----:B------:R-:W-:Y:S02]  /*2e970*/  LEA R10, P6, R3, R2, 0x2 ;  /* 0x00000002030a7211 */ /* 0x000fe400078c10ff */
[----:B--2---:R-:W-:Y:S02]  /*2e980*/  ISETP.LT.AND P2, PT, R15, UR15, !P0 ;  /* 0x0000000f0f007c0c */ /* 0x004fe4000c741270 */
[----:B------:R-:W2:Y:S01]  /*2e990*/  LDL.LU R15, [R1+0x56c] ;  /* 0x00056c00010f7983 */ /* 0x000ea20000300800 */
[----:B------:R-:W-:Y:S01]  /*2e9a0*/  LEA.HI.X.SX32 R11, R3, R0, 0x2, P6 ;  /* 0x00000000030b7211 */ /* 0x000fe200030f16ff */
[C---:B------:R-:W-:Y:S02]  /*2e9b0*/  VIADD R3, R13.reuse, UR7 ;  /* 0x000000070d037c36 */ /* 0x040fe40008000000 */
        /* <DEDUP_REMOVED lines=67> */
[----:B------:R-:W-:Y:S01]  /*2edf0*/  LEA R10, P6, R3, R2, 0x2 ;  /* 0x00000002030a7211 */ /* 0x000fe200078c10ff */
[----:B------:R-:W-:Y:S01]  /*2ee00*/  @P5 STG.E desc[UR22][R6.64], R53 ;  /* 0x0000003506005986 */ /* 0x000fe2000c101916 */
[----:B--2---:R-:W-:-:S03]  /*2ee10*/  ISETP.LT.AND P2, PT, R15, UR15, !P0 ;  /* 0x0000000f0f007c0c */ /* 0x004fc6000c741270 */
[----:B------:R2:W-:Y:S01]  /*2ee20*/  @P1 STG.E desc[UR22][R8.64], R54 ;  /* 0x0000003608001986 */ /* 0x0005e2000c101916 */
[----:B------:R-:W-:Y:S01]  /*2ee30*/  LEA.HI.X.SX32 R11, R3, R0, 0x2, P6 ;  /* 0x00000000030b7211 */ /* 0x000fe200030f16ff */
[C---:B------:R-:W-:Y:S01]  /*2ee40*/  VIADD R3, R13.reuse, UR7 ;  /* 0x000000070d037c36 */ /* 0x040fe20008000000 */
[C---:B-1----:R-:W-:Y:S01]  /*2ee50*/  LEA R4, P1, R13.reuse, R2, 0x2 ;  /* 0x000000020d047211 */ /* 0x042fe200078210ff */
[----:B------:R-:W5:Y:S03]  /*2ee60*/  LDL.LU R15, [R1+0x53c] ;  /* 0x00053c00010f7983 */ /* 0x000f660000300800 */
[----:B------:R-:W-:Y:S02]  /*2ee70*/  LEA.HI.X.SX32 R5, R13, R0, 0x2, P1 ;  /* 0x000000000d057211 */ /* 0x000fe400008f16ff */
[----:B------:R-:W-:Y:S01]  /*2ee80*/  IADD3 R13, PT, PT, R3, UR7, RZ ;  /* 0x00000007030d7c10 */ /* 0x000fe2000fffe0ff */
[----:B------:R1:W-:Y:S04]  /*2ee90*/  @P4 STG.E desc[UR22][R10.64], R55 ;  /* 0x000000370a004986 */ /* 0x0003e8000c101916 */
[----:B------:R1:W-:Y:S01]  /*2eea0*/  @P2 STG.E desc[UR22][R4.64], R56 ;  /* 0x0000003804002986 */ /* 0x0003e2000c101916 */
[----:B--2---:R-:W-:-:S04]  /*2eeb0*/  LEA R8, P2, R13, R2, 0x2 ;  /* 0x000000020d087211 */ /* 0x004fc800078410ff */
[----:B------:R-:W-:Y:S02]  /*2eec0*/  LEA.HI.X.SX32 R9, R13, R0, 0x2, P2 ;  /* 0x000000000d097211 */ /* 0x000fe400010f16ff */
[----:B---3--:R-:W-:Y:S02]  /*2eed0*/  ISETP.LT.AND P5, PT, R14, UR15, !P0 ;  /* 0x0000000f0e007c0c */ /* 0x008fe4000c7a1270 */
[----:B------:R-:W2:Y:S01]  /*2eee0*/  LDL.LU R14, [R1+0x538] ;  /* 0x00053800010e7983 */ /* 0x000ea20000300800 */
[----:B----4-:R-:W-:-:S03]  /*2eef0*/  ISETP.LT.AND P3, PT, R12, UR15, !P0 ;  /* 0x0000000f0c007c0c */ /* 0x010fc6000c761270 */
[----:B------:R-:W3:Y:S04]  /*2ef00*/  LDL.LU R12, [R1+0x534] ;  /* 0x00053400010c7983 */ /* 0x000ee80000300800 */
[----:B------:R-:W4:Y:S01]  /*2ef10*/  LDL.LU R19, [R1+0x530] ;  /* 0x0005300001137983 */ /* 0x000f220000300800 */
[----:B------:R-:W-:-:S03]  /*2ef20*/  ISETP.LT.AND P4, PT, R18, UR15, !P0 ;  /* 0x0000000f12007c0c */ /* 0x000fc6000c781270 */
[----:B------:R-:W4:Y:S01]  /*2ef30*/  LDL.LU R18, [R1+0x52c] ;  /* 0x00052c0001127983 */ /* 0x000f220000300800 */
[----:B------:R-:W-:-:S03]  /*2ef40*/  ISETP.LT.AND P2, PT, R16, UR15, !P0 ;  /* 0x0000000f10007c0c */ /* 0x000fc6000c741270 */
[----:B------:R-:W4:Y:S01]  /*2ef50*/  LDL.LU R16, [R1+0x528] ;  /* 0x0005280001107983 */ /* 0x000f220000300800 */
[----:B------:R-:W-:-:S04]  /*2ef60*/  LEA R6, P6, R3, R2, 0x2 ;  /* 0x0000000203067211 */ /* 0x000fc800078c10ff */
[----:B------:R-:W-:Y:S01]  /*2ef70*/  LEA.HI.X.SX32 R7, R3, R0, 0x2, P6 ;  /* 0x0000000003077211 */ /* 0x000fe200030f16ff */
[----:B------:R-:W-:-:S04]  /*2ef80*/  VIADD R3, R13, UR7 ;  /* 0x000000070d037c36 */ /* 0x000fc80008000000 */
[C---:B------:R-:W-:Y:S01]  /*2ef90*/  VIADD R13, R3.reuse, UR7 ;  /* 0x00000007030d7c36 */ /* 0x040fe20008000000 */
[C---:B-1----:R-:W-:Y:S01]  /*2efa0*/  LEA R10, P6, R3.reuse, R2, 0x2 ;  /* 0x00000002030a7211 */ /* 0x042fe200078c10ff */
[----:B------:R1:W-:Y:S03]  /*2efb0*/  @P5 STG.E desc[UR22][R6.64], R57 ;  /* 0x0000003906005986 */ /* 0x0003e6000c101916 */
[----:B------:R-:W-:Y:S01]  /*2efc0*/  LEA.HI.X.SX32 R11, R3, R0, 0x2, P6 ;  /* 0x00000000030b7211 */ /* 0x000fe200030f16ff */
[----:B------:R5:W-:Y:S01]  /*2efd0*/  @P3 STG.E desc[UR22][R8.64], R58 ;  /* 0x0000003a08003986 */ /* 0x000be2000c101916 */
[C---:B------:R-:W-:Y:S01]  /*2efe0*/  LEA R4, P3, R13.reuse, R2, 0x2 ;  /* 0x000000020d047211 */ /* 0x040fe200078610ff */
[----:B------:R-:W-:Y:S01]  /*2eff0*/  VIADD R3, R13, UR7 ;  /* 0x000000070d037c36 */ /* 0x000fe20008000000 */
[----:B------:R-:W-:Y:S02]  /*2f000*/  ISETP.LT.AND P1, PT, R17, UR15, !P0 ;  /* 0x0000000f11007c0c */ /* 0x000fe4000c721270 */
[----:B------:R-:W-:-:S02]  /*2f010*/  LEA.HI.X.SX32 R5, R13, R0, 0x2, P3 ;  /* 0x000000000d057211 */ /* 0x000fc400018f16ff */
[C---:B------:R-:W-:Y:S02]  /*2f020*/  IADD3 R13, PT, PT, R3.reuse, UR7, RZ ;  /* 0x00000007030d7c10 */ /* 0x040fe4000fffe0ff */
[----:B-1----:R-:W-:-:S04]  /*2f030*/  LEA R6, P6, R3, R2, 0x2 ;  /* 0x0000000203067211 */ /* 0x002fc800078c10ff */
[----:B------:R-:W-:Y:S01]  /*2f040*/  LEA.HI.X.SX32 R7, R3, R0, 0x2, P6 ;  /* 0x0000000003077211 */ /* 0x000fe200030f16ff */
[----:B------:R-:W-:Y:S01]  /*2f050*/  VIADD R3, R13, UR7 ;  /* 0x000000070d037c36 */ /* 0x000fe20008000000 */
[----:B-----5:R-:W-:Y:S01]  /*2f060*/  ISETP.LT.AND P5, PT, R15, UR15, !P0 ;  /* 0x0000000f0f007c0c */ /* 0x020fe2000c7a1270 */
[----:B------:R1:W-:Y:S02]  /*2f070*/  @P4 STG.E desc[UR22][R10.64], R59 ;  /* 0x0000003b0a004986 */ /* 0x0003e4000c101916 */
[----:B------:R-:W-:Y:S02]  /*2f080*/  VIADD R15, R3, UR7 ;  /* 0x00000007030f7c36 */ /* 0x000fe40008000000 */
[----:B------:R-:W-:Y:S01]  /*2f090*/  @P1 STG.E desc[UR22][R4.64], R60 ;  /* 0x0000003c04001986 */ /* 0x000fe2000c101916 */
[----:B------:R-:W-:Y:S01]  /*2f0a0*/  LEA R8, P1, R13, R2, 0x2 ;  /* 0x000000020d087211 */ /* 0x000fe200078210ff */
[----:B------:R-:W-:-:S03]  /*2f0b0*/  VIADD R17, R15, UR7 ;  /* 0x000000070f117c36 */ /* 0x000fc60008000000 */
[----:B------:R-:W-:Y:S02]  /*2f0c0*/  LEA.HI.X.SX32 R9, R13, R0, 0x2, P1 ;  /* 0x000000000d097211 */ /* 0x000fe400008f16ff */
[----:B-1----:R-:W-:-:S04]  /*2f0d0*/  LEA R10, P6, R3, R2, 0x2 ;  /* 0x00000002030a7211 */ /* 0x002fc800078c10ff */
[----:B------:R-:W-:Y:S02]  /*2f0e0*/  LEA.HI.X.SX32 R11, R3, R0, 0x2, P6 ;  /* 0x00000000030b7211 */ /* 0x000fe400030f16ff */
[----:B------:R-:W-:Y:S01]  /*2f0f0*/  IADD3 R3, PT, PT, R17, UR7, RZ ;  /* 0x0000000711037c10 */ /* 0x000fe2000fffe0ff */
[----:B------:R1:W-:Y:S04]  /*2f100*/  @P2 STG.E desc[UR22][R6.64], R61 ;  /* 0x0000003d06002986 */ /* 0x0003e8000c101916 */
[----:B-1----:R-:W-:Y:S01]  /*2f110*/  VIADD R7, R3, UR7 ;  /* 0x0000000703077c36 */ /* 0x002fe20008000000 */
[----:B------:R1:W-:Y:S01]  /*2f120*/  @P5 STG.E desc[UR22][R8.64], R62 ;  /* 0x0000003e08005986 */ /* 0x0003e2000c101916 */
[----:B--2---:R-:W-:Y:S02]  /*2f130*/  ISETP.LT.AND P4, PT, R14, UR15, !P0 ;  /* 0x0000000f0e007c0c */ /* 0x004fe4000c781270 */
[----:B------:R-:W-:-:S02]  /*2f140*/  LEA R14, P6, R17, R2, 0x2 ;  /* 0x00000002110e7211 */ /* 0x000fc400078c10ff */
[----:B---3--:R-:W-:Y:S02]  /*2f150*/  ISETP.LT.AND P3, PT, R12, UR15, !P0 ;  /* 0x0000000f0c007c0c */ /* 0x008fe4000c761270 */
[----:B------:R-:W-:Y:S02]  /*2f160*/  LEA R12, P1, R15, R2, 0x2 ;  /* 0x000000020f0c7211 */ /* 0x000fe400078210ff */
[----:B----4-:R-:W-:Y:S02]  /*2f170*/  ISETP.LT.AND P2, PT, R19, UR15, !P0 ;  /* 0x0000000f13007c0c */ /* 0x010fe4000c741270 */
[-C--:B------:R-:W-:Y:S02]  /*2f180*/  LEA.HI.X.SX32 R13, R15, R0.reuse, 0x2, P1 ;  /* 0x000000000f0d7211 */ /* 0x080fe400008f16ff */
[----:B------:R-:W-:Y:S02]  /*2f190*/  LEA.HI.X.SX32 R15, R17, R0, 0x2, P6 ;  /* 0x00000000110f7211 */ /* 0x000fe400030f16ff */
[----:B------:R-:W-:-:S04]  /*2f1a0*/  LEA R4, P6, R3, R2, 0x2 ;  /* 0x0000000203047211 */ /* 0x000fc800078c10ff */
[----:B------:R-:W-:Y:S02]  /*2f1b0*/  LEA.HI.X.SX32 R5, R3, R0, 0x2, P6 ;  /* 0x0000000003057211 */ /* 0x000fe400030f16ff */
[C---:B------:R-:W-:Y:S02]  /*2f1c0*/  LEA R2, P6, R7.reuse, R2, 0x2 ;  /* 0x0000000207027211 */ /* 0x040fe400078c10ff */
[----:B------:R-:W-:Y:S02]  /*2f1d0*/  ISETP.LT.AND P1, PT, R18, UR15, !P0 ;  /* 0x0000000f12007c0c */ /* 0x000fe4000c721270 */
[----:B------:R-:W-:Y:S01]  /*2f1e0*/  ISETP.LT.AND P0, PT, R16, UR15, !P0 ;  /* 0x0000000f10007c0c */ /* 0x000fe2000c701270 */
[----:B------:R1:W-:Y:S01]  /*2f1f0*/  @P4 STG.E desc[UR22][R10.64], R63 ;  /* 0x0000003f0a004986 */ /* 0x0003e2000c101916 */
[----:B------:R-:W-:-:S03]  /*2f200*/  LEA.HI.X.SX32 R3, R7, R0, 0x2, P6 ;  /* 0x0000000007037211 */ /* 0x000fc600030f16ff */
[----:B------:R1:W-:Y:S04]  /*2f210*/  @P3 STG.E desc[UR22][R12.64], R64 ;  /* 0x000000400c003986 */ /* 0x0003e8000c101916 */
[----:B------:R1:W-:Y:S04]  /*2f220*/  @P2 STG.E desc[UR22][R14.64], R65 ;  /* 0x000000410e002986 */ /* 0x0003e8000c101916 */
[----:B------:R1:W-:Y:S04]  /*2f230*/  @P1 STG.E desc[UR22][R4.64], R66 ;  /* 0x0000004204001986 */ /* 0x0003e8000c101916 */
[----:B------:R1:W-:Y:S01]  /*2f240*/  @P0 STG.E desc[UR22][R2.64], R67 ;  /* 0x0000004302000986 */ /* 0x0003e2000c101916 */
[----:B------:R-:W-:Y:S06]  /*2f250*/  BAR.SYNC.DEFER_BLOCKING 0x0 ;  /* 0x0000000000007b1d */ /* 0x000fec0000010000 */
[----:B------:R-:W-:Y:S05]  /*2f260*/  BRA.U UP0, `(.L_x_14) ;  /* 0x0000000100a07547 */ /* 0x000fea000b800000 */
[----:B------:R-:W2:Y:S01]  /*2f270*/  S2UR UR5, SR_CgaCtaId ;  /* 0x00000000000579c3 */ /* 0x000ea20000008800 */
[----:B------:R-:W-:Y:S01]  /*2f280*/  NOP ;  /* 0x0000000000007918 */ /* 0x000fe20000000000 */
[----:B------:R-:W-:Y:S01]  /*2f290*/  UMOV UR4, 0x50 ;  /* 0x0000005000047882 */ /* 0x000fe20000000000 */
[----:B------:R-:W-:Y:S02]  /*2f2a0*/  IMAD.U32 R0, RZ, RZ, UR10 ;  /* 0x0000000aff007e24 */ /* 0x000fe4000f8e00ff */
[----:B------:R-:W-:Y:S02]  /*2f2b0*/  HFMA2 R7, -RZ, RZ, 0, 5.9604644775390625e-08 ;  /* 0x00000001ff077431 */ /* 0x000fe400000001ff */
[----:B-1----:R-:W-:Y:S01]  /*2f2c0*/  IMAD.MOV.U32 R3, RZ, RZ, 0xff ;  /* 0x000000ffff037424 */ /* 0x002fe200078e00ff */
[----:B------:R-:W-:-:S04]  /*2f2d0*/  LOP3.LUT R0, R0, 0xffff, RZ, 0xc0, !PT ;  /* 0x0000ffff00007812 */ /* 0x000fc800078ec0ff */
[----:B------:R-:W-:-:S05]  /*2f2e0*/  SHF.R.U32.HI R0, RZ, 0x5, R0 ;  /* 0x00000005ff007819 */ /* 0x000fca0000011600 */
[----:B------:R-:W-:Y:S01]  /*2f2f0*/  VIADD R2, R0, 0x10 ;  /* 0x0000001000027836 */ /* 0x000fe20000000000 */
[----:B------:R-:W-:Y:S01]  /*2f300*/  SHF.L.U32 R0, R3, R0, RZ ;  /* 0x0000000003007219 */ /* 0x000fe200000006ff */
[----:B--2---:R-:W-:-:S03]  /*2f310*/  ULEA UR6, UR5, UR4, 0x18 ;  /* 0x0000000405067291 */ /* 0x004fc6000f8ec0ff */
[----:B------:R-:W-:-:S04]  /*2f320*/  SHF.L.U32 R3, R7, R2, RZ ;  /* 0x0000000207037219 */ /* 0x000fc800000006ff */
[----:B------:R-:W-:Y:S02]  /*2f330*/  LOP3.LUT R0, R3, R0, RZ, 0xfc, !PT ;  /* 0x0000000003007212 */ /* 0x000fe400078efcff */
[----:B------:R-:W1:Y:S02]  /*2f340*/  LDS R5, [UR6] ;  /* 0x00000006ff057984 */ /* 0x000e640008000800 */
[C---:B------:R-:W-:Y:S02]  /*2f350*/  LOP3.LUT R2, R0.reuse, 0xffff, RZ, 0xc0, !PT ;  /* 0x0000ffff00027812 */ /* 0x040fe400078ec0ff */
[----:B-1----:R-:W-:-:S04]  /*2f360*/  LOP3.LUT R3, R0, 0xffff, R5, 0x80, !PT ;  /* 0x0000ffff00037812 */ /* 0x002fc800078e8005 */
[----:B------:R-:W-:-:S13]  /*2f370*/  ISETP.NE.AND P0, PT, R3, R2, PT ;  /* 0x000000020300720c */ /* 0x000fda0003f05270 */
[----:B------:R-:W-:Y:S05]  /*2f380*/  @P0 BRA `(.L_x_15) ;  /* 0x0000000000500947 */ /* 0x000fea0003800000 */
[----:B------:R-:W-:Y:S02]  /*2f390*/  SHF.R.U32.HI R5, RZ, 0x10, R5 ;  /* 0x00000010ff057819 */ /* 0x000fe40000011605 */
[----:B------:R-:W-:-:S04]  /*2f3a0*/  SHF.R.U32.HI R2, RZ, 0x10, R0 ;  /* 0x00000010ff027819 */ /* 0x000fc80000011600 */
[----:B------:R-:W-:-:S04]  /*2f3b0*/  LOP3.LUT R5, R5, R2, RZ, 0xc0, !PT ;  /* 0x0000000205057212 */ /* 0x000fc800078ec0ff */
[----:B------:R-:W-:-:S13]  /*2f3c0*/  ISETP.NE.AND P0, PT, R5, R2, PT ;  /* 0x000000020500720c */ /* 0x000fda0003f05270 */
[----:B------:R-:W-:Y:S05]  /*2f3d0*/  @P0 BRA `(.L_x_16) ;  /* 0x0000000000300947 */ /* 0x000fea0003800000 */
[----:B------:R-:W-:Y:S01]  /*2f3e0*/  R2UR UR4, R0 ;  /* 0x00000000000472ca */ /* 0x000fe200000e0000 */
[----:B------:R-:W-:Y:S01]  /*2f3f0*/  VOTEU.ANY UR5, UPT, PT ;  /* 0x0000000000057886 */ /* 0x000fe200038e0100 */
[----:B------:R-:W1:Y:S01]  /*2f400*/  S2R R0, SR_LANEID ;  /* 0x0000000000007919 */ /* 0x000e620000000000 */
[----:B------:R-:W-:-:S10]  /*2f410*/  UFLO.U32 UR5, UR5 ;  /* 0x00000005000572bd */ /* 0x000fd400080e0000 */
[----:B------:R-:W-:-:S06]  /*2f420*/  ULOP3.LUT UR4, URZ, UR4, URZ, 0x33, !UPT ;  /* 0x00000004ff047292 */ /* 0x000fcc000f8e33ff */
[----:B------:R-:W-:-:S04]  /*2f430*/  IMAD.U32 R2, RZ, RZ, UR4 ;  /* 0x00000004ff027e24 */ /* 0x000fc8000f8e00ff */
[----:B------:R-:W2:Y:S02]  /*2f440*/  REDUX UR7, R2 ;  /* 0x00000000020773c4 */ /* 0x000ea40000000000 */
[----:B------:R3:W-:Y:S01]  /*2f450*/  UTCATOMSWS.AND URZ, UR4 ;  /* 0x0000000400ff79e3 */ /* 0x0007e20008000000 */
[----:B-1----:R-:W-:Y:S01]  /*2f460*/  ISETP.EQ.U32.AND P0, PT, R0, UR5, PT ;  /* 0x0000000500007c0c */ /* 0x002fe2000bf02070 */
[----:B--2---:R-:W-:-:S12]  /*2f470*/  IMAD.U32 R0, RZ, RZ, UR7 ;  /* 0x00000007ff007e24 */ /* 0x004fd8000f8e00ff */
[----:B------:R3:W-:Y:S01]  /*2f480*/  @P0 ATOMS.AND RZ, [UR6], R0 ;  /* 0x00000000ffff098c */ /* 0x0007e2000a800006 */
[----:B------:R-:W-:Y:S05]  /*2f490*/  BRA `(.L_x_14) ;  /* 0x0000000000147947 */ /* 0x000fea0003800000 */
.L_x_16:
[----:B------:R-:W-:-:S07]  /*2f4a0*/  MOV R2, 0x2f4c0 ;  /* 0x0002f4c000027802 */ /* 0x000fce0000000f00 */
[----:B------:R-:W-:Y:S05]  /*2f4b0*/  CALL.REL.NOINC `($__internal_0_$__cuda_sm10x_tcgen05_guardrail_trap_col_being_dealloced_not_returned_by_alloc) ;  /* 0x00000000002c7944 */ /* 0x000fea0003c00000 */
[----:B------:R-:W-:Y:S05]  /*2f4c0*/  BRA `(.L_x_14) ;  /* 0x0000000000087947 */ /* 0x000fea0003800000 */
.L_x_15:
[----:B------:R-:W-:-:S07]  /*2f4d0*/  MOV R2, 0x2f4f0 ;  /* 0x0002f4f000027802 */ /* 0x000fce0000000f00 */
[----:B------:R-:W-:Y:S05]  /*2f4e0*/  CALL.REL.NOINC `($__internal_2_$__cuda_sm10x_tcgen05_guardrail_trap_unallocated_columns_being_dealloced) ;  /* 0x0000000000387944 */ /* 0x000fea0003c00000 */
.L_x_14:
[----:B------:R-:W-:Y:S01]  /*2f4f0*/  NOP ;  /* 0x0000000000007918 */ /* 0x000fe20000000000 */
[----:B---3--:R-:W-:Y:S05]  /*2f500*/  EXIT ;  /* 0x000000000000794d */ /* 0x008fea0003800000 */
.L_x_9:
[----:B------:R-:W2:Y:S02]  /*2f510*/  SYNCS.PHASECHK.TRANS64.TRYWAIT P1, [UR4], R4 ;  /* 0x00000004ff0075a7 */ /* 0x000ea40008021104 */
[----:B--2---:R-:W-:Y:S05]  /*2f520*/  @!P1 BRA `(.L_x_9) ;  /* 0xfffffffc00f89947 */ /* 0x004fea000383ffff */
[----:B------:R-:W-:Y:S05]  /*2f530*/  BRA `(.L_x_17) ;  /* 0xffffff5800a07947 */ /* 0x000fea000383ffff */
.L_x_13:
[----:B------:R-:W1:Y:S02]  /*2f540*/  SYNCS.PHASECHK.TRANS64.TRYWAIT P5, [UR4], R4 ;  /* 0x00000004ff0075a7 */ /* 0x000e6400080a1104 */
[----:B-1----:R-:W-:Y:S05]  /*2f550*/  @!P5 BRA `(.L_x_13) ;  /* 0xfffffffc00f8d947 */ /* 0x002fea000383ffff */
[----:B------:R-:W-:Y:S05]  /*2f560*/  BRA `(.L_x_12) ;  /* 0xffffffe400407947 */ /* 0x000fea000383ffff */
        .weak           $__internal_0_$__cuda_sm10x_tcgen05_guardrail_trap_col_being_dealloced_not_returned_by_alloc
        .type           $__internal_0_$__cuda_sm10x_tcgen05_guardrail_trap_col_being_dealloced_not_returned_by_alloc,@function
        .size           $__internal_0_$__cuda_sm10x_tcgen05_guardrail_trap_col_being_dealloced_not_returned_by_alloc,($__internal_1_$__cuda_sm10x_tcgen05_guardrail_trap_phase_invalid_during_alloc - $__internal_0_$__cuda_sm10x_tcgen05_guardrail_trap_col_being_dealloced_not_returned_by_alloc)
$__internal_0_$__cuda_sm10x_tcgen05_guardrail_trap_col_being_dealloced_not_returned_by_alloc:
[----:B------:R-:W-:Y:S05]  /*2f570*/  BPT.TRAP 0x1 ;  /* 0x000000040000795c */ /* 0x000fea0000300000 */
[----:B------:R-:W-:-:S04]  /*2f580*/  MOV R3, 0x0 ;  /* 0x0000000000037802 */ /* 0x000fc80000000f00 */
[----:B------:R-:W-:Y:S05]  /*2f590*/  RET.REL.NODEC R2 `(matmul_kernel) ;  /* 0xfffffd0802987950 */ /* 0x000fea0003c3ffff */
        .weak           $__internal_1_$__cuda_sm10x_tcgen05_guardrail_trap_phase_invalid_during_alloc
        .type           $__internal_1_$__cuda_sm10x_tcgen05_guardrail_trap_phase_invalid_during_alloc,@function
        .size           $__internal_1_$__cuda_sm10x_tcgen05_guardrail_trap_phase_invalid_during_alloc,($__internal_2_$__cuda_sm10x_tcgen05_guardrail_trap_unallocated_columns_being_dealloced - $__internal_1_$__cuda_sm10x_tcgen05_guardrail_trap_phase_invalid_during_alloc)
$__internal_1_$__cuda_sm10x_tcgen05_guardrail_trap_phase_invalid_during_alloc:
[----:B------:R-:W-:Y:S05]  /*2f5a0*/  BPT.TRAP 0x1 ;  /* 0x000000040000795c */ /* 0x000fea0000300000 */
[----:B------:R-:W-:-:S04]  /*2f5b0*/  IMAD.MOV.U32 R5, RZ, RZ, 0x0 ;  /* 0x00000000ff057424 */ /* 0x000fc800078e00ff */
[----:B------:R-:W-:Y:S05]  /*2f5c0*/  RET.REL.NODEC R4 `(matmul_kernel) ;  /* 0xfffffd08048c7950 */ /* 0x000fea0003c3ffff */
        .weak           $__internal_2_$__cuda_sm10x_tcgen05_guardrail_trap_unallocated_columns_being_dealloced
        .type           $__internal_2_$__cuda_sm10x_tcgen05_guardrail_trap_unallocated_columns_being_dealloced,@function
        .size           $__internal_2_$__cuda_sm10x_tcgen05_guardrail_trap_unallocated_columns_being_dealloced,(.L_x_21 - $__internal_2_$__cuda_sm10x_tcgen05_guardrail_trap_unallocated_columns_being_dealloced)
$__internal_2_$__cuda_sm10x_tcgen05_guardrail_trap_unallocated_columns_being_dealloced:
[----:B------:R-:W-:Y:S05]  /*2f5d0*/  BPT.TRAP 0x1 ;  /* 0x000000040000795c */ /* 0x000fea0000300000 */
[----:B------:R-:W-:-:S04]  /*2f5e0*/  IMAD.MOV.U32 R3, RZ, RZ, 0x0 ;  /* 0x00000000ff037424 */ /* 0x000fc800078e00ff */
[----:B------:R-:W-:Y:S05]  /*2f5f0*/  RET.REL.NODEC R2 `(matmul_kernel) ;  /* 0xfffffd0802807950 */ /* 0x000fea0003c3ffff */
.L_x_18:
[----:B------:R-:W-:-:S00]  /*2f600*/  BRA `(.L_x_18) ;  /* 0xfffffffc00fc7947 */ /* 0x000fc0000383ffff */
[----:B------:R-:W-:-:S00]  /*2f610*/  NOP ;  /* 0x0000000000007918 */ /* 0x000fc00000000000 */
        /* <DEDUP_REMOVED lines=14> */
.L_x_21:


//--------------------- .nv.shared.matmul_kernel  --------------------------
	.section	.nv.shared.matmul_kernel,"aw",@nobits
	.sectionflags	@""
	.align	16
	.zero		1024


//--------------------- .nv.shared.reserved.0     --------------------------
	.section	.nv.shared.reserved.0,"aw",@nobits
	.align	8
	.weak		__nv_reservedSMEM_offset_0_alias
	.size		__nv_reservedSMEM_offset_0_alias, 0, 64
	.other		__nv_reservedSMEM_offset_0_alias,@"STO_CUDA_RESERVED_SHARED STV_DEFAULT"
__nv_reservedSMEM_offset_0_alias:
	.zero		0
.nv.shared.reserved.0:
	.zero		64
	.weak		__nv_reservedSMEM_allocation_phase
	.type		__nv_reservedSMEM_allocation_phase,@object
	.size		__nv_reservedSMEM_allocation_phase,(.L_0 - __nv_reservedSMEM_allocation_phase)
__nv_reservedSMEM_allocation_phase:
	.zero		1
.L_0:
	.zero		7
	.weak		__nv_reservedSMEM_devtool_atexit_pc
	.type		__nv_reservedSMEM_devtool_atexit_pc,@object
	.size		__nv_reservedSMEM_devtool_atexit_pc,(__nv_reservedSMEM_allocation_mask - __nv_reservedSMEM_devtool_atexit_pc)
__nv_reservedSMEM_devtool_atexit_pc:
	.zero		8
	.weak		__nv_reservedSMEM_allocation_mask
	.type		__nv_reservedSMEM_allocation_mask,@object
	.size		__nv_reservedSMEM_allocation_mask,(.L_2 - __nv_reservedSMEM_allocation_mask)
__nv_reservedSMEM_allocation_mask:
	.zero		4
.L_2:


//--------------------- .nv.constant0.matmul_kernel --------------------------
	.section	.nv.constant0.matmul_kernel,"a",@progbits
	.sectionflags	@""
	.align	4
.nv.constant0.matmul_kernel:
	.zero		976


//--------------------- SYMBOLS --------------------------

	.type		.nv.reservedSmem.offset0,@object
	.size		.nv.reservedSmem.offset0,0x4
	.type		.nv.reservedSmem.cap,@object
	.size		.nv.reservedSmem.cap,0x4
